def attn_fwd(
    Q,
    K,
    V,
    Out,
    Lse,
    sm_scale,
    stride_qz,
    stride_qh,
    stride_qm,
    stride_qk,
    stride_kz,
    stride_kh,
    stride_kn,
    stride_kk,
    stride_vz,
    stride_vh,
    stride_vn,
    stride_vk,
    stride_oz,
    stride_oh,
    stride_om,
    stride_ok,
    seqlen_q,
    seqlen_k,
    BLOCK_M: tl.constexpr,
    BLOCK_N: tl.constexpr,
    HEAD_DIM: tl.constexpr,
    CAUSAL: tl.constexpr,
):
    start_m = tl.program_id(0)
    off_hz = tl.program_id(1)
    q_off = off_hz * stride_qh
    k_off = off_hz * stride_kh
    v_off = off_hz * stride_vh
    offs_m = start_m * BLOCK_M + tl.arange(0, BLOCK_M)
    offs_d = tl.arange(0, HEAD_DIM)
    offs_n = tl.arange(0, BLOCK_N)
    q_ptrs = Q + q_off + offs_m[:, None] * stride_qm + offs_d[None, :] * stride_qk
    k_ptrs = K + k_off + offs_d[:, None] * stride_kk + offs_n[None, :] * stride_kn
    v_ptrs = V + v_off + offs_n[:, None] * stride_vn + offs_d[None, :] * stride_vk
    m_i = tl.full([BLOCK_M], float("-inf"), dtype=tl.float32)
    l_i = tl.zeros([BLOCK_M], dtype=tl.float32) + 1.0
    acc = tl.zeros([BLOCK_M, HEAD_DIM], dtype=tl.float32)
    q = tl.load(q_ptrs)
    acc, l_i, m_i = _attn_fwd_inner(
        acc,
        l_i,
        m_i,
        q,
        k_ptrs,
        v_ptrs,
        sm_scale,
        stride_kn,
        stride_vn,
        start_m,
        seqlen_k,
        BLOCK_M,
        BLOCK_N,
        HEAD_DIM,
        CAUSAL,
    )
    acc = acc / l_i[:, None]
    lse = m_i + tl.math.log2(l_i) / 1.4426950408889634
    o_ptrs = (
        Out
        + off_hz * stride_oh
        + offs_m[:, None] * stride_om
        + offs_d[None, :] * stride_ok
    )
    tl.store(o_ptrs, acc.to(Out.dtype.element_ty))
    tl.store(Lse + off_hz * seqlen_q + offs_m, lse)

# config = {"BLOCK_M": 32, "BLOCK_N": 64, "HEAD_DIM": 512, "arch": "sm_90", "causal": false, "dtype": "fp16", "num_stages": 2, "num_warps": 4}
# arch = sm_90


// ===== COMPILED SASS (sm_90a) =====

	.target	sm_90a

	.elftype	@"ET_EXEC"


//--------------------- .note.nv.tkinfo           --------------------------
	.section	.note.nv.tkinfo,"",@"SHT_NOTE"
	.sectionflags	@"SHF_NOTE_NV_TKINFO"
	.tkinfo
        /*0018*/ 	.word	0x00000002
        /*0030*/ 	.string	""
        /*0030*/ 	.string	"ptxas"
        /*0030*/ 	.string	"Cuda compilation tools, release 13.0, V13.0.88"
        /*0030*/ 	.string	"Build cuda_13.0.r13.0/compiler.36424714_0"
        /*0030*/ 	.string	"-v  -suppress-debug-info  -lineinfo  -arch sm_90a "



//--------------------- .note.nv.cuinfo           --------------------------
	.section	.note.nv.cuinfo,"",@"SHT_NOTE"
	.sectionflags	@"SHF_NOTE_NV_CUINFO"
        /*0018*/ 	.short	0x0002
        /*001a*/ 	.short	0x005a
        /*001c*/ 	.short	0x0082
	.zero		2


//--------------------- .nv.info                  --------------------------
	.section	.nv.info,"",@"SHT_CUDA_INFO"
	.align	4


	//----- nvinfo : EIATTR_REGCOUNT
	.align		4
        /*0000*/ 	.byte	0x04, 0x2f
        /*0002*/ 	.short	(.L_2 - .L_1)
	.align		4
.L_1:
        /*0004*/ 	.word	index@(attn_fwd)
        /*0008*/ 	.word	0x00000020


	//----- nvinfo : EIATTR_FRAME_SIZE
	.align		4
.L_2:
        /*000c*/ 	.byte	0x04, 0x11
        /*000e*/ 	.short	(.L_4 - .L_3)
	.align		4
.L_3:
        /*0010*/ 	.word	index@(attn_fwd)
        /*0014*/ 	.word	0x00002768


	//----- nvinfo : EIATTR_MIN_STACK_SIZE
	.align		4
.L_4:
        /*0018*/ 	.byte	0x04, 0x12
        /*001a*/ 	.short	(.L_6 - .L_5)
	.align		4
.L_5:
        /*001c*/ 	.word	index@(attn_fwd)
        /*0020*/ 	.word	0x00002768
.L_6:


//--------------------- .nv.compat                --------------------------
	.section	.nv.compat,"",@"SHT_CUDA_COMPAT_INFO"
	.align	4
        /*0000*/ 	.byte	0x02, 0x09, 0x01, 0x00, 0x02, 0x02, 0x01, 0x00, 0x02, 0x05, 0x05, 0x00, 0x03, 0x07, 0x01, 0x01
        /*0010*/ 	.byte	0x02, 0x03, 0x00, 0x00, 0x02, 0x06, 0x01, 0x00, 0x04, 0x0b, 0x08, 0x00, 0x00, 0x00, 0x00, 0x00
        /*0020*/ 	.byte	0x00, 0x00, 0x00, 0x00


//--------------------- .nv.info.attn_fwd         --------------------------
	.section	.nv.info.attn_fwd,"",@"SHT_CUDA_INFO"
	.sectionflags	@""
	.align	4


	//----- nvinfo : EIATTR_CUDA_API_VERSION
	.align		4
        /*0000*/ 	.byte	0x04, 0x37
        /*0002*/ 	.short	(.L_8 - .L_7)
.L_7:
        /*0004*/ 	.word	0x00000082


	//----- nvinfo : EIATTR_KPARAM_INFO
	.align		4
.L_8:
        /*0008*/ 	.byte	0x04, 0x17
        /*000a*/ 	.short	(.L_10 - .L_9)
.L_9:
        /*000c*/ 	.word	0x00000000
        /*0010*/ 	.short	0x0019
        /*0012*/ 	.short	0x0080
        /*0014*/ 	.byte	0x00, 0xf4, 0x21, 0x00


	//----- nvinfo : EIATTR_KPARAM_INFO
	.align		4
.L_10:
        /*0018*/ 	.byte	0x04, 0x17
        /*001a*/ 	.short	(.L_12 - .L_11)
.L_11:
        /*001c*/ 	.word	0x00000000
        /*0020*/ 	.short	0x0018
        /*0022*/ 	.short	0x0078
        /*0024*/ 	.byte	0x00, 0xf4, 0x21, 0x00


	//----- nvinfo : EIATTR_KPARAM_INFO
	.align		4
.L_12:
        /*0028*/ 	.byte	0x04, 0x17
        /*002a*/ 	.short	(.L_14 - .L_13)
.L_13:
        /*002c*/ 	.word	0x00000000
        /*0030*/ 	.short	0x0017
        /*0032*/ 	.short	0x0070
        /*0034*/ 	.byte	0x00, 0xf0, 0x11, 0x00


	//----- nvinfo : EIATTR_KPARAM_INFO
	.align		4
.L_14:
        /*0038*/ 	.byte	0x04, 0x17
        /*003a*/ 	.short	(.L_16 - .L_15)
.L_15:
        /*003c*/ 	.word	0x00000000
        /*0040*/ 	.short	0x0016
        /*0042*/ 	.short	0x006c
        /*0044*/ 	.byte	0x00, 0xf0, 0x11, 0x00


	//----- nvinfo : EIATTR_KPARAM_INFO
	.align		4
.L_16:
        /*0048*/ 	.byte	0x04, 0x17
        /*004a*/ 	.short	(.L_18 - .L_17)
.L_17:
        /*004c*/ 	.word	0x00000000
        /*0050*/ 	.short	0x0015
        /*0052*/ 	.short	0x0068
        /*0054*/ 	.byte	0x00, 0xf0, 0x11, 0x00


	//----- nvinfo : EIATTR_KPARAM_INFO
	.align		4
.L_18:
        /*0058*/ 	.byte	0x04, 0x17
        /*005a*/ 	.short	(.L_20 - .L_19)
.L_19:
        /*005c*/ 	.word	0x00000000
        /*0060*/ 	.short	0x0014
        /*0062*/ 	.short	0x0064
        /*0064*/ 	.byte	0x00, 0xf0, 0x11, 0x00


	//----- nvinfo : EIATTR_KPARAM_INFO
	.align		4
.L_20:
        /*0068*/ 	.byte	0x04, 0x17
        /*006a*/ 	.short	(.L_22 - .L_21)
.L_21:
        /*006c*/ 	.word	0x00000000
        /*0070*/ 	.short	0x0013
        /*0072*/ 	.short	0x0060
        /*0074*/ 	.byte	0x00, 0xf0, 0x11, 0x00


	//----- nvinfo : EIATTR_KPARAM_INFO
	.align		4
.L_22:
        /*0078*/ 	.byte	0x04, 0x17
        /*007a*/ 	.short	(.L_24 - .L_23)
.L_23:
        /*007c*/ 	.word	0x00000000
        /*0080*/ 	.short	0x0012
        /*0082*/ 	.short	0x005c
        /*0084*/ 	.byte	0x00, 0xf0, 0x11, 0x00


	//----- nvinfo : EIATTR_KPARAM_INFO
	.align		4
.L_24:
        /*0088*/ 	.byte	0x04, 0x17
        /*008a*/ 	.short	(.L_26 - .L_25)
.L_25:
        /*008c*/ 	.word	0x00000000
        /*0090*/ 	.short	0x0011
        /*0092*/ 	.short	0x0058
        /*0094*/ 	.byte	0x00, 0xf0, 0x11, 0x00


	//----- nvinfo : EIATTR_KPARAM_INFO
	.align		4
.L_26:
        /*0098*/ 	.byte	0x04, 0x17
        /*009a*/ 	.short	(.L_28 - .L_27)
.L_27:
        /*009c*/ 	.word	0x00000000
        /*00a0*/ 	.short	0x0010
        /*00a2*/ 	.short	0x0054
        /*00a4*/ 	.byte	0x00, 0xf0, 0x11, 0x00


	//----- nvinfo : EIATTR_KPARAM_INFO
	.align		4
.L_28:
        /*00a8*/ 	.byte	0x04, 0x17
        /*00aa*/ 	.short	(.L_30 - .L_29)
.L_29:
        /*00ac*/ 	.word	0x00000000
        /*00b0*/ 	.short	0x000f
        /*00b2*/ 	.short	0x0050
        /*00b4*/ 	.byte	0x00, 0xf0, 0x11, 0x00


	//----- nvinfo : EIATTR_KPARAM_INFO
	.align		4
.L_30:
        /*00b8*/ 	.byte	0x04, 0x17
        /*00ba*/ 	.short	(.L_32 - .L_31)
.L_31:
        /*00bc*/ 	.word	0x00000000
        /*00c0*/ 	.short	0x000e
        /*00c2*/ 	.short	0x004c
        /*00c4*/ 	.byte	0x00, 0xf0, 0x11, 0x00


	//----- nvinfo : EIATTR_KPARAM_INFO
	.align		4
.L_32:
        /*00c8*/ 	.byte	0x04, 0x17
        /*00ca*/ 	.short	(.L_34 - .L_33)
.L_33:
        /*00cc*/ 	.word	0x00000000
        /*00d0*/ 	.short	0x000d
        /*00d2*/ 	.short	0x0048
        /*00d4*/ 	.byte	0x00, 0xf0, 0x11, 0x00


	//----- nvinfo : EIATTR_KPARAM_INFO
	.align		4
.L_34:
        /*00d8*/ 	.byte	0x04, 0x17
        /*00da*/ 	.short	(.L_36 - .L_35)
.L_35:
        /*00dc*/ 	.word	0x00000000
        /*00e0*/ 	.short	0x000c
        /*00e2*/ 	.short	0x0044
        /*00e4*/ 	.byte	0x00, 0xf0, 0x11, 0x00


	//----- nvinfo : EIATTR_KPARAM_INFO
	.align		4
.L_36:
        /*00e8*/ 	.byte	0x04, 0x17
        /*00ea*/ 	.short	(.L_38 - .L_37)
.L_37:
        /*00ec*/ 	.word	0x00000000
        /*00f0*/ 	.short	0x000b
        /*00f2*/ 	.short	0x0040
        /*00f4*/ 	.byte	0x00, 0xf0, 0x11, 0x00


	//----- nvinfo : EIATTR_KPARAM_INFO
	.align		4
.L_38:
        /*00f8*/ 	.byte	0x04, 0x17
        /*00fa*/ 	.short	(.L_40 - .L_39)
.L_39:
        /*00fc*/ 	.word	0x00000000
        /*0100*/ 	.short	0x000a
        /*0102*/ 	.short	0x003c
        /*0104*/ 	.byte	0x00, 0xf0, 0x11, 0x00


	//----- nvinfo : EIATTR_KPARAM_INFO
	.align		4
.L_40:
        /*0108*/ 	.byte	0x04, 0x17
        /*010a*/ 	.short	(.L_42 - .L_41)
.L_41:
        /*010c*/ 	.word	0x00000000
        /*0110*/ 	.short	0x0009
        /*0112*/ 	.short	0x0038
        /*0114*/ 	.byte	0x00, 0xf0, 0x11, 0x00


	//----- nvinfo : EIATTR_KPARAM_INFO
	.align		4
.L_42:
        /*0118*/ 	.byte	0x04, 0x17
        /*011a*/ 	.short	(.L_44 - .L_43)
.L_43:
        /*011c*/ 	.word	0x00000000
        /*0120*/ 	.short	0x0008
        /*0122*/ 	.short	0x0034
        /*0124*/ 	.byte	0x00, 0xf0, 0x11, 0x00


	//----- nvinfo : EIATTR_KPARAM_INFO
	.align		4
.L_44:
        /*0128*/ 	.byte	0x04, 0x17
        /*012a*/ 	.short	(.L_46 - .L_45)
.L_45:
        /*012c*/ 	.word	0x00000000
        /*0130*/ 	.short	0x0007
        /*0132*/ 	.short	0x0030
        /*0134*/ 	.byte	0x00, 0xf0, 0x11, 0x00


	//----- nvinfo : EIATTR_KPARAM_INFO
	.align		4
.L_46:
        /*0138*/ 	.byte	0x04, 0x17
        /*013a*/ 	.short	(.L_48 - .L_47)
.L_47:
        /*013c*/ 	.word	0x00000000
        /*0140*/ 	.short	0x0006
        /*0142*/ 	.short	0x002c
        /*0144*/ 	.byte	0x00, 0xf0, 0x11, 0x00


	//----- nvinfo : EIATTR_KPARAM_INFO
	.align		4
.L_48:
        /*0148*/ 	.byte	0x04, 0x17
        /*014a*/ 	.short	(.L_50 - .L_49)
.L_49:
        /*014c*/ 	.word	0x00000000
        /*0150*/ 	.short	0x0005
        /*0152*/ 	.short	0x0028
        /*0154*/ 	.byte	0x00, 0xf0, 0x11, 0x00


	//----- nvinfo : EIATTR_KPARAM_INFO
	.align		4
.L_50:
        /*0158*/ 	.byte	0x04, 0x17
        /*015a*/ 	.short	(.L_52 - .L_51)
.L_51:
        /*015c*/ 	.word	0x00000000
        /*0160*/ 	.short	0x0004
        /*0162*/ 	.short	0x0020
        /*0164*/ 	.byte	0x00, 0xf4, 0x21, 0x00


	//----- nvinfo : EIATTR_KPARAM_INFO
	.align		4
.L_52:
        /*0168*/ 	.byte	0x04, 0x17
        /*016a*/ 	.short	(.L_54 - .L_53)
.L_53:
        /*016c*/ 	.word	0x00000000
        /*0170*/ 	.short	0x0003
        /*0172*/ 	.short	0x0018
        /*0174*/ 	.byte	0x00, 0xf4, 0x21, 0x00


	//----- nvinfo : EIATTR_KPARAM_INFO
	.align		4
.L_54:
        /*0178*/ 	.byte	0x04, 0x17
        /*017a*/ 	.short	(.L_56 - .L_55)
.L_55:
        /*017c*/ 	.word	0x00000000
        /*0180*/ 	.short	0x0002
        /*0182*/ 	.short	0x0010
        /*0184*/ 	.byte	0x00, 0xf4, 0x21, 0x00


	//----- nvinfo : EIATTR_KPARAM_INFO
	.align		4
.L_56:
        /*0188*/ 	.byte	0x04, 0x17
        /*018a*/ 	.short	(.L_58 - .L_57)
.L_57:
        /*018c*/ 	.word	0x00000000
        /*0190*/ 	.short	0x0001
        /*0192*/ 	.short	0x0008
        /*0194*/ 	.byte	0x00, 0xf4, 0x21, 0x00


	//----- nvinfo : EIATTR_KPARAM_INFO
	.align		4
.L_58:
        /*0198*/ 	.byte	0x04, 0x17
        /*019a*/ 	.short	(.L_60 - .L_59)
.L_59:
        /*019c*/ 	.word	0x00000000
        /*01a0*/ 	.short	0x0000
        /*01a2*/ 	.short	0x0000
        /*01a4*/ 	.byte	0x00, 0xf4, 0x21, 0x00


	//----- nvinfo : EIATTR_SPARSE_MMA_MASK
	.align		4
.L_60:
        /*01a8*/ 	.byte	0x03, 0x50
        /*01aa*/ 	.short	0x0000


	//----- nvinfo : EIATTR_MAXREG_COUNT
	.align		4
        /*01ac*/ 	.byte	0x03, 0x1b
        /*01ae*/ 	.short	0x00ff


	//----- nvinfo : EIATTR_NUM_BARRIERS
	.align		4
        /*01b0*/ 	.byte	0x02, 0x4c
        /*01b2*/ 	.byte	0x01
	.zero		1


	//----- nvinfo : EIATTR_ANNOTATIONS
	.align		4
        /*01b4*/ 	.byte	0x04, 0x55
        /*01b6*/ 	.short	(.L_62 - .L_61)


	//   ....[0]....
.L_61:
        /*01b8*/ 	.word	0x00000001
        /*01bc*/ 	.byte	0x20, 0x01, 0x00, 0x00, 0x01, 0x00, 0x00, 0x00, 0x90, 0x04, 0x00, 0x00, 0x01, 0x00, 0x00, 0x00
        /* <DEDUP_REMOVED lines=3370> */
        /*d46c*/ 	.byte	0x60, 0x48, 0x03, 0x00


	//----- nvinfo : EIATTR_MERCURY_ISA_VERSION
	.align		4
.L_62:
        /*d470*/ 	.byte	0x03, 0x5f
        /*d472*/ 	.short	0x0101


	//----- nvinfo : EIATTR_COOP_GROUP_MASK_REGIDS
	.align		4
        /*d474*/ 	.byte	0x04, 0x29
        /*d476*/ 	.short	(.L_64 - .L_63)


	//   ....[0]....
.L_63:
        /*d478*/ 	.word	0xffffffff


	//   ....[1]....
        /*d47c*/ 	.word	0xffffffff


	//   ....[2]....
        /*d480*/ 	.word	0xffffffff


	//   ....[3]....
        /*d484*/ 	.word	0xffffffff


	//   ....[4]....
        /*d488*/ 	.word	0xffffffff


	//   ....[5]....
        /*d48c*/ 	.word	0xffffffff


	//   ....[6]....
        /*d490*/ 	.word	0xffffffff


	//   ....[7]....
        /*d494*/ 	.word	0xffffffff


	//   ....[8]....
        /*d498*/ 	.word	0xffffffff


	//   ....[9]....
        /*d49c*/ 	.word	0xffffffff


	//   ....[10]....
        /*d4a0*/ 	.word	0xffffffff


	//   ....[11]....
        /*d4a4*/ 	.word	0xffffffff


	//   ....[12]....
        /*d4a8*/ 	.word	0xffffffff


	//   ....[13]....
        /*d4ac*/ 	.word	0xffffffff


	//   ....[14]....
        /*d4b0*/ 	.word	0xffffffff


	//   ....[15]....
        /*d4b4*/ 	.word	0xffffffff


	//   ....[16]....
        /*d4b8*/ 	.word	0xffffffff


	//   ....[17]....
        /*d4bc*/ 	.word	0xffffffff


	//   ....[18]....
        /*d4c0*/ 	.word	0xffffffff


	//   ....[19]....
        /*d4c4*/ 	.word	0xffffffff


	//----- nvinfo : EIATTR_COOP_GROUP_INSTR_OFFSETS
	.align		4
.L_64:
        /*d4c8*/ 	.byte	0x04, 0x28
        /*d4ca*/ 	.short	(.L_66 - .L_65)


	//   ....[0]....
.L_65:
        /*d4cc*/ 	.word	0x0001a580


	//   ....[1]....
        /*d4d0*/ 	.word	0x0001a590


	//   ....[2]....
        /*d4d4*/ 	.word	0x0001a5c0


	//   ....[3]....
        /*d4d8*/ 	.word	0x0001a5d0


	//   ....[4]....
        /*d4dc*/ 	.word	0x0001a610


	//   ....[5]....
        /*d4e0*/ 	.word	0x0001a620


	//   ....[6]....
        /*d4e4*/ 	.word	0x0001a650


	//   ....[7]....
        /*d4e8*/ 	.word	0x0001a660


	//   ....[8]....
        /*d4ec*/ 	.word	0x0001a730


	//   ....[9]....
        /*d4f0*/ 	.word	0x0001a750


	//   ....[10]....
        /*d4f4*/ 	.word	0x0001adc0


	//   ....[11]....
        /*d4f8*/ 	.word	0x0001add0


	//   ....[12]....
        /*d4fc*/ 	.word	0x0001ade0


	//   ....[13]....
        /*d500*/ 	.word	0x0001adf0


	//   ....[14]....
        /*d504*/ 	.word	0x0001ae50


	//   ....[15]....
        /*d508*/ 	.word	0x0001ae60


	//   ....[16]....
        /*d50c*/ 	.word	0x0001ae70


	//   ....[17]....
        /*d510*/ 	.word	0x0001ae80


	//   ....[18]....
        /*d514*/ 	.word	0x0001af40


	//   ....[19]....
        /*d518*/ 	.word	0x0001af60


	//----- nvinfo : EIATTR_EXIT_INSTR_OFFSETS
	.align		4
.L_66:
        /*d51c*/ 	.byte	0x04, 0x1c
        /*d51e*/ 	.short	(.L_68 - .L_67)


	//   ....[0]....
.L_67:
        /*d520*/ 	.word	0x00034850


	//   ....[1]....
        /*d524*/ 	.word	0x00034890


	//----- nvinfo : EIATTR_REQNTID
	.align		4
.L_68:
        /*d528*/ 	.byte	0x04, 0x10
        /*d52a*/ 	.short	(.L_70 - .L_69)
.L_69:
        /*d52c*/ 	.word	0x00000080
        /*d530*/ 	.word	0x00000001
        /*d534*/ 	.word	0x00000001


	//----- nvinfo : EIATTR_CBANK_PARAM_SIZE
	.align		4
.L_70:
        /*d538*/ 	.byte	0x03, 0x19
        /*d53a*/ 	.short	0x0088


	//----- nvinfo : EIATTR_PARAM_CBANK
	.align		4
        /*d53c*/ 	.byte	0x04, 0x0a
        /*d53e*/ 	.short	(.L_72 - .L_71)
	.align		4
.L_71:
        /*d540*/ 	.word	index@(.nv.constant0.attn_fwd)
        /*d544*/ 	.short	0x0210
        /*d546*/ 	.short	0x0088


	//----- nvinfo : EIATTR_SW_WAR
	.align		4
.L_72:
        /*d548*/ 	.byte	0x04, 0x36
        /*d54a*/ 	.short	(.L_74 - .L_73)
.L_73:
        /*d54c*/ 	.word	0x00000008
.L_74:


//--------------------- .nv.callgraph             --------------------------
	.section	.nv.callgraph,"",@"SHT_CUDA_CALLGRAPH"
	.align	4
	.sectionentsize	8
	.align		4
        /*0000*/ 	.word	0x00000000
	.align		4
        /*0004*/ 	.word	0xffffffff
	.align		4
        /*0008*/ 	.word	0x00000000
	.align		4
        /*000c*/ 	.word	0xfffffffe
	.align		4
        /*0010*/ 	.word	0x00000000
	.align		4
        /*0014*/ 	.word	0xfffffffd
	.align		4
        /*0018*/ 	.word	0x00000000
	.align		4
        /*001c*/ 	.word	0xfffffffc


//--------------------- .nv.constant4             --------------------------
	.section	.nv.constant4,"a",@progbits
	.align	8
	.align		8
.nv.constant4:
        /*0000*/ 	.dword	_$_str


//--------------------- .text.attn_fwd            --------------------------
	.section	.text.attn_fwd,"ax",@progbits
	.align	128
        .global         attn_fwd
        .type           attn_fwd,@function
        .size           attn_fwd,(.L_x_3 - attn_fwd)
        .other          attn_fwd,@"STO_CUDA_ENTRY STV_DEFAULT"
attn_fwd:
.text.attn_fwd:
[----:B------:R-:W0:Y:S01]  /*0000*/  LDC R1, c[0x0][0x28] ;  /* 0x00000a00ff017b82 */ /* 0x000e220000000800 */
[----:B------:R-:W1:Y:S07]  /*0010*/  S2R R2, SR_TID.X ;  /* 0x0000000000027919 */ /* 0x000e6e0000002100 */
[----:B------:R-:W2:Y:S01]  /*0020*/  S2UR UR7, SR_CTAID.Y ;  /* 0x00000000000779c3 */ /* 0x000ea20000002600 */
[----:B------:R-:W-:Y:S01]  /*0030*/  ULDC.64 UR4, c[0x0][0x240] ;  /* 0x0000900000047ab9 */ /* 0x000fe20000000a00 */
[----:B0-----:R-:W-:Y:S01]  /*0040*/  IADD3 R1, R1, -0x2768, RZ ;  /* 0xffffd89801017810 */ /* 0x001fe20007ffe0ff */
[----:B------:R-:W0:Y:S01]  /*0050*/  S2R R7, SR_CTAID.X ;  /* 0x0000000000077919 */ /* 0x000e220000002500 */
[----:B------:R-:W-:-:S04]  /*0060*/  ULDC.64 UR10, c[0x0][0x208] ;  /* 0x00008200000a7ab9 */ /* 0x000fc80000000a00 */
[----:B------:R-:W3:Y:S08]  /*0070*/  LDC R3, c[0x0][0x248] ;  /* 0x00009200ff037b82 */ /* 0x000ef00000000800 */
[----:B------:R-:W4:Y:S01]  /*0080*/  LDC.64 R4, c[0x0][0x210] ;  /* 0x00008400ff047b82 */ /* 0x000f220000000a00 */
[----:B--2---:R-:W-:-:S04]  /*0090*/  UIMAD UR4, UR7, UR4, URZ ;  /* 0x00000004070472a4 */ /* 0x004fc8000f8e023f */
[----:B------:R-:W-:Y:S01]  /*00a0*/  USHF.L.U32 UR6, UR4, 0x1, URZ ;  /* 0x0000000104067899 */ /* 0x000fe2000800063f */
[----:B-1----:R-:W-:Y:S02]  /*00b0*/  LOP3.LUT R0, R2, 0x1f, RZ, 0xc0, !PT ;  /* 0x0000001f02007812 */ /* 0x002fe400078ec0ff */
[----:B------:R-:W-:-:S03]  /*00c0*/  SHF.R.U32.HI R2, RZ, 0x5, R2 ;  /* 0x00000005ff027819 */ /* 0x000fc60000011602 */
[----:B0-----:R-:W-:Y:S01]  /*00d0*/  IMAD R6, R7, 0x20, R0 ;  /* 0x0000002007067824 */ /* 0x001fe200078e0200 */
[----:B------:R-:W-:-:S03]  /*00e0*/  SGXT.U32 R2, R2, 0x2 ;  /* 0x000000020202781a */ /* 0x000fc60000000000 */
[----:B------:R-:W-:Y:S01]  /*00f0*/  IMAD R0, R6, UR5, RZ ;  /* 0x0000000506007c24 */ /* 0x000fe2000f8e02ff */
[----:B------:R-:W-:Y:S01]  /*0100*/  UIMAD.WIDE UR4, UR4, 0x2, URZ ;  /* 0x00000002040478a5 */ /* 0x000fe2000f8e023f */
[----:B---3--:R-:W-:Y:S01]  /*0110*/  IMAD R9, R2, R3, RZ ;  /* 0x0000000302097224 */ /* 0x008fe200078e02ff */
[----:B------:R0:W-:Y:S02]  /*0120*/  STL [R1+0x150c], R6 ;  /* 0x00150c0601007387 */ /* 0x0001e40000100800 */
[C---:B------:R-:W-:Y:S01]  /*0130*/  SHF.L.U32 R7, R0.reuse, 0x1, RZ ;  /* 0x0000000100077819 */ /* 0x040fe200000006ff */
[----:B------:R-:W-:-:S03]  /*0140*/  IMAD.HI R0, R0, 0x2, RZ ;  /* 0x0000000200007827 */ /* 0x000fc600078e02ff */
[----:B----4-:R-:W-:Y:S01]  /*0150*/  IADD3 R2, P0, P1, R7, UR6, R4 ;  /* 0x0000000607027c10 */ /* 0x010fe2000f91e004 */
[----:B------:R-:W-:-:S03]  /*0160*/  IMAD R13, R3, 0x4, R9 ;  /* 0x00000004030d7824 */ /* 0x000fc600078e0209 */
[----:B------:R-:W-:Y:S02]  /*0170*/  IADD3.X R0, R0, UR5, R5, P0, P1 ;  /* 0x0000000500007c10 */ /* 0x000fe400087e2405 */
[----:B------:R-:W-:Y:S02]  /*0180*/  LEA R7, R3, R13, 0x2 ;  /* 0x0000000d03077211 */ /* 0x000fe400078e10ff */
[-C--:B------:R-:W-:Y:S02]  /*0190*/  LEA R8, P0, R9, R2.reuse, 0x1 ;  /* 0x0000000209087211 */ /* 0x080fe400078008ff */
[----:B------:R-:W-:Y:S01]  /*01a0*/  LEA R10, P1, R7, R2, 0x1 ;  /* 0x00000002070a7211 */ /* 0x000fe200078208ff */
[----:B------:R-:W-:Y:S01]  /*01b0*/  IMAD R15, R3, 0x4, R7 ;  /* 0x00000004030f7824 */ /* 0x000fe200078e0207 */
[----:B------:R-:W-:Y:S02]  /*01c0*/  LEA.HI.X.SX32 R9, R9, R0, 0x1, P0 ;  /* 0x0000000009097211 */ /* 0x000fe400000f0eff */
[----:B------:R-:W-:-:S02]  /*01d0*/  LEA R4, P0, R13, R2, 0x1 ;  /* 0x000000020d047211 */ /* 0x000fc400078008ff */
[-C--:B------:R-:W-:Y:S01]  /*01e0*/  LEA.HI.X.SX32 R11, R7, R0.reuse, 0x1, P1 ;  /* 0x00000000070b7211 */ /* 0x080fe200008f0eff */
[----:B------:R1:W2:Y:S01]  /*01f0*/  LDG.E.U16 R24, desc[UR10][R8.64] ;  /* 0x0000000a08187981 */ /* 0x0002a2000c1e1500 */
[----:B------:R-:W-:Y:S02]  /*0200*/  LEA.HI.X.SX32 R5, R13, R0, 0x1, P0 ;  /* 0x000000000d057211 */ /* 0x000fe400000f0eff */
[----:B------:R-:W-:Y:S01]  /*0210*/  LEA R13, R3, R15, 0x2 ;  /* 0x0000000f030d7211 */ /* 0x000fe200078e10ff */
[----:B------:R3:W4:Y:S01]  /*0220*/  LDG.E.U16 R23, desc[UR10][R10.64] ;  /* 0x0000000a0a177981 */ /* 0x000722000c1e1500 */
[-C--:B0-----:R-:W-:Y:S02]  /*0230*/  LEA R6, P0, R15, R2.reuse, 0x1 ;  /* 0x000000020f067211 */ /* 0x081fe400078008ff */
[----:B------:R-:W-:Y:S01]  /*0240*/  LEA R12, P1, R13, R2, 0x1 ;  /* 0x000000020d0c7211 */ /* 0x000fe200078208ff */
[----:B------:R-:W-:Y:S01]  /*0250*/  IMAD R17, R3, 0x4, R13 ;  /* 0x0000000403117824 */ /* 0x000fe200078e020d */
[-C--:B------:R-:W-:Y:S01]  /*0260*/  LEA.HI.X.SX32 R7, R15, R0.reuse, 0x1, P0 ;  /* 0x000000000f077211 */ /* 0x080fe200000f0eff */
[----:B------:R0:W4:Y:S01]  /*0270*/  LDG.E.U16 R18, desc[UR10][R4.64] ;  /* 0x0000000a04127981 */ /* 0x000122000c1e1500 */
[----:B------:R-:W-:-:S02]  /*0280*/  LEA.HI.X.SX32 R13, R13, R0, 0x1, P1 ;  /* 0x000000000d0d7211 */ /* 0x000fc400008f0eff */
[----:B------:R-:W-:Y:S01]  /*0290*/  LEA R14, P0, R17, R2, 0x1 ;  /* 0x00000002110e7211 */ /* 0x000fe200078008ff */
[----:B------:R0:W4:Y:S01]  /*02a0*/  LDG.E.U16 R22, desc[UR10][R6.64] ;  /* 0x0000000a06167981 */ /* 0x000122000c1e1500 */
[----:B-1----:R-:W-:-:S03]  /*02b0*/  LEA R9, R3, R17, 0x2 ;  /* 0x0000001103097211 */ /* 0x002fc600078e10ff */
[----:B------:R1:W4:Y:S01]  /*02c0*/  LDG.E.U16 R16, desc[UR10][R12.64] ;  /* 0x0000000a0c107981 */ /* 0x000322000c1e1500 */
[----:B------:R-:W-:Y:S01]  /*02d0*/  LEA.HI.X.SX32 R15, R17, R0, 0x1, P0 ;  /* 0x00000000110f7211 */ /* 0x000fe200000f0eff */
[----:B------:R-:W-:Y:S01]  /*02e0*/  IMAD R17, R3, 0x4, R9 ;  /* 0x0000000403117824 */ /* 0x000fe200078e0209 */
[----:B---3--:R-:W-:-:S03]  /*02f0*/  LEA R10, P0, R9, R2, 0x1 ;  /* 0x00000002090a7211 */ /* 0x008fc600078008ff */
[----:B------:R3:W4:Y:S01]  /*0300*/  LDG.E.U16 R21, desc[UR10][R14.64] ;  /* 0x0000000a0e157981 */ /* 0x000722000c1e1500 */
[----:B------:R-:W-:Y:S02]  /*0310*/  LEA.HI.X.SX32 R11, R9, R0, 0x1, P0 ;  /* 0x00000000090b7211 */ /* 0x000fe400000f0eff */
[----:B------:R-:W-:Y:S02]  /*0320*/  LEA R9, R3, R17, 0x2 ;  /* 0x0000001103097211 */ /* 0x000fe400078e10ff */
[-C--:B0-----:R-:W-:Y:S01]  /*0330*/  LEA R4, P0, R17, R2.reuse, 0x1 ;  /* 0x0000000211047211 */ /* 0x081fe200078008ff */
[----:B------:R-:W4:Y:S02]  /*0340*/  LDG.E.U16 R20, desc[UR10][R10.64] ;  /* 0x0000000a0a147981 */ /* 0x000f24000c1e1500 */
[----:B------:R-:W-:Y:S01]  /*0350*/  IMAD R19, R3, 0x4, R9 ;  /* 0x0000000403137824 */ /* 0x000fe200078e0209 */
[----:B------:R-:W-:Y:S02]  /*0360*/  LEA R8, P1, R9, R2, 0x1 ;  /* 0x0000000209087211 */ /* 0x000fe400078208ff */
[----:B------:R-:W-:-:S02]  /*0370*/  LEA.HI.X.SX32 R5, R17, R0, 0x1, P0 ;  /* 0x0000000011057211 */ /* 0x000fc400000f0eff */
[----:B------:R-:W-:Y:S02]  /*0380*/  LEA R6, P0, R19, R2, 0x1 ;  /* 0x0000000213067211 */ /* 0x000fe400078008ff */
[-C--:B------:R-:W-:Y:S01]  /*0390*/  LEA.HI.X.SX32 R9, R9, R0.reuse, 0x1, P1 ;  /* 0x0000000009097211 */ /* 0x080fe200008f0eff */
[----:B------:R0:W4:Y:S01]  /*03a0*/  LDG.E.U16 R12, desc[UR10][R4.64] ;  /* 0x0000000a040c7981 */ /* 0x000122000c1e1500 */
[----:B-1----:R-:W-:Y:S02]  /*03b0*/  LEA R13, R3, R19, 0x2 ;  /* 0x00000013030d7211 */ /* 0x002fe400078e10ff */
[----:B------:R-:W-:Y:S02]  /*03c0*/  LEA.HI.X.SX32 R7, R19, R0, 0x1, P0 ;  /* 0x0000000013077211 */ /* 0x000fe400000f0eff */
[----:B------:R-:W4:Y:S01]  /*03d0*/  LDG.E.U16 R19, desc[UR10][R8.64] ;  /* 0x0000000a08137981 */ /* 0x000f22000c1e1500 */
[----:B---3--:R-:W-:-:S03]  /*03e0*/  IMAD R15, R3, 0x4, R13 ;  /* 0x00000004030f7824 */ /* 0x008fc600078e020d */
[----:B------:R1:W3:Y:S01]  /*03f0*/  LDG.E.U16 R14, desc[UR10][R6.64] ;  /* 0x0000000a060e7981 */ /* 0x0002e2000c1e1500 */
[----:B0-----:R-:W-:-:S04]  /*0400*/  LEA R4, P0, R13, R2, 0x1 ;  /* 0x000000020d047211 */ /* 0x001fc800078008ff */
[----:B------:R-:W-:Y:S02]  /*0410*/  LEA.HI.X.SX32 R5, R13, R0, 0x1, P0 ;  /* 0x000000000d057211 */ /* 0x000fe400000f0eff */
[----:B------:R-:W-:Y:S02]  /*0420*/  LEA R13, R3, R15, 0x2 ;  /* 0x0000000f030d7211 */ /* 0x000fe400078e10ff */
[-C--:B-1----:R-:W-:Y:S02]  /*0430*/  LEA R6, P0, R15, R2.reuse, 0x1 ;  /* 0x000000020f067211 */ /* 0x082fe400078008ff */
[----:B------:R-:W-:Y:S02]  /*0440*/  LEA R8, P1, R13, R2, 0x1 ;  /* 0x000000020d087211 */ /* 0x000fe400078208ff */
[-C--:B------:R-:W-:Y:S01]  /*0450*/  LEA.HI.X.SX32 R7, R15, R0.reuse, 0x1, P0 ;  /* 0x000000000f077211 */ /* 0x080fe200000f0eff */
[----:B------:R-:W-:Y:S01]  /*0460*/  IMAD R11, R3, 0x4, R13 ;  /* 0x00000004030b7824 */ /* 0x000fe200078e020d */
[----:B------:R-:W-:-:S03]  /*0470*/  LEA.HI.X.SX32 R9, R13, R0, 0x1, P1 ;  /* 0x000000000d097211 */ /* 0x000fc600008f0eff */
[----:B------:R-:W3:Y:S04]  /*0480*/  LDG.E.U16 R17, desc[UR10][R6.64] ;  /* 0x0000000a06117981 */ /* 0x000ee8000c1e1500 */
[----:B--2---:R-:W-:Y:S04]  /*0490*/  STL [R1+0x194], R24 ;  /* 0x0001941801007387 */ /* 0x004fe80000100800 */
[----:B----4-:R-:W-:Y:S04]  /*04a0*/  STL [R1+0x190], R23 ;  /* 0x0001901701007387 */ /* 0x010fe80000100800 */
[----:B------:R0:W-:Y:S04]  /*04b0*/  STL [R1+0x1b8], R18 ;  /* 0x0001b81201007387 */ /* 0x0001e80000100800 */
[----:B------:R-:W-:Y:S04]  /*04c0*/  STL [R1+0x1b4], R22 ;  /* 0x0001b41601007387 */ /* 0x000fe80000100800 */
[----:B------:R1:W-:Y:S04]  /*04d0*/  STL [R1+0x184], R16 ;  /* 0x0001841001007387 */ /* 0x0003e80000100800 */
[----:B0-----:R0:W2:Y:S04]  /*04e0*/  LDG.E.U16 R18, desc[UR10][R4.64] ;  /* 0x0000000a04127981 */ /* 0x0010a8000c1e1500 */
[----:B-1----:R1:W4:Y:S01]  /*04f0*/  LDG.E.U16 R16, desc[UR10][R8.64] ;  /* 0x0000000a08107981 */ /* 0x002322000c1e1500 */
[----:B0-----:R-:W-:-:S04]  /*0500*/  LEA R4, P0, R11, R2, 0x1 ;  /* 0x000000020b047211 */ /* 0x001fc800078008ff */
[----:B------:R-:W-:-:S05]  /*0510*/  LEA.HI.X.SX32 R5, R11, R0, 0x1, P0 ;  /* 0x000000000b057211 */ /* 0x000fca00000f0eff */
[----:B------:R0:W4:Y:S01]  /*0520*/  LDG.E.U16 R15, desc[UR10][R4.64] ;  /* 0x0000000a040f7981 */ /* 0x000122000c1e1500 */
[----:B------:R-:W-:-:S04]  /*0530*/  LEA R13, R3, R11, 0x2 ;  /* 0x0000000b030d7211 */ /* 0x000fc800078e10ff */
[----:B------:R-:W-:Y:S01]  /*0540*/  LEA R6, P0, R13, R2, 0x1 ;  /* 0x000000020d067211 */ /* 0x000fe200078008ff */
[----:B------:R-:W-:-:S03]  /*0550*/  IMAD R11, R3, 0x4, R13 ;  /* 0x00000004030b7824 */ /* 0x000fc600078e020d */
[----:B------:R-:W-:Y:S02]  /*0560*/  LEA.HI.X.SX32 R7, R13, R0, 0x1, P0 ;  /* 0x000000000d077211 */ /* 0x000fe400000f0eff */
[----:B-1----:R-:W-:Y:S02]  /*0570*/  LEA R9, R3, R11, 0x2 ;  /* 0x0000000b03097211 */ /* 0x002fe400078e10ff */
[-C--:B0-----:R-:W-:Y:S01]  /*0580*/  LEA R4, P0, R11, R2.reuse, 0x1 ;  /* 0x000000020b047211 */ /* 0x081fe200078008ff */
[----:B------:R0:W4:Y:S02]  /*0590*/  LDG.E.U16 R13, desc[UR10][R6.64] ;  /* 0x0000000a060d7981 */ /* 0x000124000c1e1500 */
[----:B------:R-:W-:Y:S01]  /*05a0*/  IMAD R10, R3, 0x4, R9 ;  /* 0x00000004030a7824 */ /* 0x000fe200078e0209 */
[----:B------:R-:W-:Y:S02]  /*05b0*/  LEA R8, P1, R9, R2, 0x1 ;  /* 0x0000000209087211 */ /* 0x000fe400078208ff */
[-C--:B------:R-:W-:Y:S01]  /*05c0*/  LEA.HI.X.SX32 R5, R11, R0.reuse, 0x1, P0 ;  /* 0x000000000b057211 */ /* 0x080fe200000f0eff */
[----:B------:R-:W-:Y:S01]  /*05d0*/  STL [R1+0x1b0], R21 ;  /* 0x0001b01501007387 */ /* 0x000fe20000100800 */
[----:B------:R-:W-:-:S02]  /*05e0*/  LEA.HI.X.SX32 R9, R9, R0, 0x1, P1 ;  /* 0x0000000009097211 */ /* 0x000fc400008f0eff */
[C---:B0-----:R-:W-:Y:S01]  /*05f0*/  LEA R6, P0, R10.reuse, R2, 0x1 ;  /* 0x000000020a067211 */ /* 0x041fe200078008ff */
[----:B------:R-:W-:Y:S01]  /*0600*/  STL [R1+0x180], R20 ;  /* 0x0001801401007387 */ /* 0x000fe20000100800 */
[C---:B------:R-:W-:Y:S02]  /*0610*/  LEA R11, R3.reuse, R10, 0x2 ;  /* 0x0000000a030b7211 */ /* 0x040fe400078e10ff */
[----:B------:R-:W-:Y:S01]  /*0620*/  LEA.HI.X.SX32 R7, R10, R0, 0x1, P0 ;  /* 0x000000000a077211 */ /* 0x000fe200000f0eff */
[----:B------:R0:W-:Y:S02]  /*0630*/  STL [R1+0x1ac], R12 ;  /* 0x0001ac0c01007387 */ /* 0x0001e40000100800 */
[----:B------:R-:W-:Y:S02]  /*0640*/  IMAD R10, R3, 0x4, R11 ;  /* 0x00000004030a7824 */ /* 0x000fe400078e020b */
[----:B------:R1:W-:Y:S04]  /*0650*/  STL [R1+0x174], R19 ;  /* 0x0001741301007387 */ /* 0x0003e80000100800 */
[----:B0-----:R0:W4:Y:S04]  /*0660*/  LDG.E.U16 R12, desc[UR10][R4.64] ;  /* 0x0000000a040c7981 */ /* 0x001128000c1e1500 */
[----:B-1----:R1:W4:Y:S04]  /*0670*/  LDG.E.U16 R19, desc[UR10][R8.64] ;  /* 0x0000000a08137981 */ /* 0x002328000c1e1500 */
[----:B---3--:R3:W-:Y:S01]  /*0680*/  STL [R1+0x1a8], R14 ;  /* 0x0001a80e01007387 */ /* 0x0087e20000100800 */
[----:B0-----:R-:W-:-:S03]  /*0690*/  LEA R4, P0, R11, R2, 0x1 ;  /* 0x000000020b047211 */ /* 0x001fc600078008ff */
[----:B---3--:R0:W3:Y:S01]  /*06a0*/  LDG.E.U16 R14, desc[UR10][R6.64] ;  /* 0x0000000a060e7981 */ /* 0x0080e2000c1e1500 */
[----:B-1----:R-:W-:Y:S02]  /*06b0*/  LEA R9, R3, R10, 0x2 ;  /* 0x0000000a03097211 */ /* 0x002fe400078e10ff */
[----:B------:R-:W-:Y:S02]  /*06c0*/  LEA.HI.X.SX32 R5, R11, R0, 0x1, P0 ;  /* 0x000000000b057211 */ /* 0x000fe400000f0eff */
[-C--:B------:R-:W-:Y:S01]  /*06d0*/  LEA R8, P1, R9, R2.reuse, 0x1 ;  /* 0x0000000209087211 */ /* 0x080fe200078208ff */
[----:B------:R-:W-:Y:S01]  /*06e0*/  IMAD R11, R3, 0x4, R9 ;  /* 0x00000004030b7824 */ /* 0x000fe200078e0209 */
[C---:B0-----:R-:W-:Y:S02]  /*06f0*/  LEA R6, P0, R10.reuse, R2, 0x1 ;  /* 0x000000020a067211 */ /* 0x041fe400078008ff */
[-C--:B------:R-:W-:Y:S02]  /*0700*/  LEA.HI.X.SX32 R9, R9, R0.reuse, 0x1, P1 ;  /* 0x0000000009097211 */ /* 0x080fe400008f0eff */
[----:B------:R-:W-:Y:S01]  /*0710*/  LEA.HI.X.SX32 R7, R10, R0, 0x1, P0 ;  /* 0x000000000a077211 */ /* 0x000fe200000f0eff */
[----:B--2---:R0:W-:Y:S04]  /*0720*/  STL [R1+0x170], R18 ;  /* 0x0001701201007387 */ /* 0x0041e80000100800 */
[----:B------:R1:W-:Y:S04]  /*0730*/  STL [R1+0x1a4], R17 ;  /* 0x0001a41101007387 */ /* 0x0003e80000100800 */
[----:B----4-:R2:W-:Y:S04]  /*0740*/  STL [R1+0x164], R16 ;  /* 0x0001641001007387 */ /* 0x0105e80000100800 */
[----:B0-----:R0:W4:Y:S04]  /*0750*/  LDG.E.U16 R18, desc[UR10][R4.64] ;  /* 0x0000000a04127981 */ /* 0x001128000c1e1500 */
[----:B-1----:R1:W4:Y:S04]  /*0760*/  LDG.E.U16 R17, desc[UR10][R6.64] ;  /* 0x0000000a06117981 */ /* 0x002328000c1e1500 */
[----:B--2---:R2:W4:Y:S01]  /*0770*/  LDG.E.U16 R16, desc[UR10][R8.64] ;  /* 0x0000000a08107981 */ /* 0x004522000c1e1500 */
[----:B0-----:R-:W-:-:S04]  /*0780*/  LEA R4, P0, R11, R2, 0x1 ;  /* 0x000000020b047211 */ /* 0x001fc800078008ff */
[----:B------:R-:W-:Y:S01]  /*0790*/  LEA.HI.X.SX32 R5, R11, R0, 0x1, P0 ;  /* 0x000000000b057211 */ /* 0x000fe200000f0eff */
[----:B------:R0:W-:Y:S04]  /*07a0*/  STL [R1+0x1a0], R15 ;  /* 0x0001a00f01007387 */ /* 0x0001e80000100800 */
[----:B0-----:R0:W4:Y:S01]  /*07b0*/  LDG.E.U16 R15, desc[UR10][R4.64] ;  /* 0x0000000a040f7981 */ /* 0x001122000c1e1500 */
[----:B------:R-:W-:-:S04]  /*07c0*/  LEA R10, R3, R11, 0x2 ;  /* 0x0000000b030a7211 */ /* 0x000fc800078e10ff */
[----:B-1----:R-:W-:Y:S01]  /*07d0*/  LEA R6, P0, R10, R2, 0x1 ;  /* 0x000000020a067211 */ /* 0x002fe200078008ff */
[----:B------:R-:W-:-:S03]  /*07e0*/  IMAD R11, R3, 0x4, R10 ;  /* 0x00000004030b7824 */ /* 0x000fc600078e020a */
[----:B------:R-:W-:Y:S02]  /*07f0*/  LEA.HI.X.SX32 R7, R10, R0, 0x1, P0 ;  /* 0x000000000a077211 */ /* 0x000fe400000f0eff */
[----:B--2---:R-:W-:Y:S01]  /*0800*/  LEA R9, R3, R11, 0x2 ;  /* 0x0000000b03097211 */ /* 0x004fe200078e10ff */
[----:B------:R1:W-:Y:S01]  /*0810*/  STL [R1+0x160], R13 ;  /* 0x0001600d01007387 */ /* 0x0003e20000100800 */
[----:B0-----:R-:W-:-:S03]  /*0820*/  LEA R4, P0, R11, R2, 0x1 ;  /* 0x000000020b047211 */ /* 0x001fc600078008ff */
[----:B------:R-:W-:Y:S01]  /*0830*/  IMAD R10, R3, 0x4, R9 ;  /* 0x00000004030a7824 */ /* 0x000fe200078e0209 */
[----:B------:R-:W-:Y:S01]  /*0840*/  LEA R8, P1, R9, R2, 0x1 ;  /* 0x0000000209087211 */ /* 0x000fe200078208ff */
[----:B-1----:R0:W2:Y:S01]  /*0850*/  LDG.E.U16 R13, desc[UR10][R6.64] ;  /* 0x0000000a060d7981 */ /* 0x0020a2000c1e1500 */
[-C--:B------:R-:W-:Y:S02]  /*0860*/  LEA.HI.X.SX32 R5, R11, R0.reuse, 0x1, P0 ;  /* 0x000000000b057211 */ /* 0x080fe400000f0eff */
[----:B------:R-:W-:Y:S01]  /*0870*/  LEA.HI.X.SX32 R9, R9, R0, 0x1, P1 ;  /* 0x0000000009097211 */ /* 0x000fe200008f0eff */
[----:B------:R1:W-:Y:S01]  /*0880*/  STL [R1+0x19c], R12 ;  /* 0x00019c0c01007387 */ /* 0x0003e20000100800 */
[C---:B------:R-:W-:Y:S02]  /*0890*/  LEA R11, R3.reuse, R10, 0x2 ;  /* 0x0000000a030b7211 */ /* 0x040fe400078e10ff */
[C---:B0-----:R-:W-:Y:S01]  /*08a0*/  LEA R6, P0, R10.reuse, R2, 0x1 ;  /* 0x000000020a067211 */ /* 0x041fe200078008ff */
[----:B------:R0:W-:Y:S03]  /*08b0*/  STL [R1+0x154], R19 ;  /* 0x0001541301007387 */ /* 0x0001e60000100800 */
[----:B------:R-:W-:Y:S01]  /*08c0*/  LEA.HI.X.SX32 R7, R10, R0, 0x1, P0 ;  /* 0x000000000a077211 */ /* 0x000fe200000f0eff */
[----:B-1----:R1:W2:Y:S01]  /*08d0*/  LDG.E.U16 R12, desc[UR10][R4.64] ;  /* 0x0000000a040c7981 */ /* 0x0022a2000c1e1500 */
[----:B------:R-:W-:-:S03]  /*08e0*/  IMAD R10, R3, 0x4, R11 ;  /* 0x00000004030a7824 */ /* 0x000fc600078e020b */
[----:B---3--:R3:W-:Y:S04]  /*08f0*/  STL [R1+0x198], R14 ;  /* 0x0001980e01007387 */ /* 0x0087e80000100800 */
[----:B0-----:R0:W2:Y:S01]  /*0900*/  LDG.E.U16 R19, desc[UR10][R8.64] ;  /* 0x0000000a08137981 */ /* 0x0010a2000c1e1500 */
[----:B-1----:R-:W-:-:S03]  /*0910*/  LEA R4, P0, R11, R2, 0x1 ;  /* 0x000000020b047211 */ /* 0x002fc600078008ff */
[----:B---3--:R1:W3:Y:S01]  /*0920*/  LDG.E.U16 R14, desc[UR10][R6.64] ;  /* 0x0000000a060e7981 */ /* 0x0082e2000c1e1500 */
[----:B------:R-:W-:Y:S02]  /*0930*/  LEA.HI.X.SX32 R5, R11, R0, 0x1, P0 ;  /* 0x000000000b057211 */ /* 0x000fe400000f0eff */
[----:B0-----:R-:W-:-:S04]  /*0940*/  LEA R9, R3, R10, 0x2 ;  /* 0x0000000a03097211 */ /* 0x001fc800078e10ff */
[-C--:B------:R-:W-:Y:S02]  /*0950*/  LEA R8, P1, R9, R2.reuse, 0x1 ;  /* 0x0000000209087211 */ /* 0x080fe400078208ff */
[C---:B-1----:R-:W-:Y:S01]  /*0960*/  LEA R6, P0, R10.reuse, R2, 0x1 ;  /* 0x000000020a067211 */ /* 0x042fe200078008ff */
[----:B------:R-:W-:Y:S01]  /*0970*/  IMAD R11, R3, 0x4, R9 ;  /* 0x00000004030b7824 */ /* 0x000fe200078e0209 */
[-C--:B------:R-:W-:Y:S02]  /*0980*/  LEA.HI.X.SX32 R9, R9, R0.reuse, 0x1, P1 ;  /* 0x0000000009097211 */ /* 0x080fe400008f0eff */
[----:B------:R-:W-:Y:S01]  /*0990*/  LEA.HI.X.SX32 R7, R10, R0, 0x1, P0 ;  /* 0x000000000a077211 */ /* 0x000fe200000f0eff */
[----:B----4-:R0:W-:Y:S04]  /*09a0*/  STL [R1+0x150], R18 ;  /* 0x0001501201007387 */ /* 0x0101e80000100800 */
[----:B------:R1:W-:Y:S04]  /*09b0*/  STL [R1+0x18c], R17 ;  /* 0x00018c1101007387 */ /* 0x0003e80000100800 */
[----:B------:R4:W-:Y:S04]  /*09c0*/  STL [R1+0x144], R16 ;  /* 0x0001441001007387 */ /* 0x0009e80000100800 */
[----:B0-----:R0:W3:Y:S04]  /*09d0*/  LDG.E.U16 R18, desc[UR10][R4.64] ;  /* 0x0000000a04127981 */ /* 0x0010e8000c1e1500 */
[----:B-1----:R1:W3:Y:S04]  /*09e0*/  LDG.E.U16 R17, desc[UR10][R6.64] ;  /* 0x0000000a06117981 */ /* 0x0022e8000c1e1500 */
[----:B----4-:R4:W3:Y:S01]  /*09f0*/  LDG.E.U16 R16, desc[UR10][R8.64] ;  /* 0x0000000a08107981 */ /* 0x0108e2000c1e1500 */
[----:B0-----:R-:W-:-:S04]  /*0a00*/  LEA R4, P0, R11, R2, 0x1 ;  /* 0x000000020b047211 */ /* 0x001fc800078008ff */
[----:B------:R-:W-:Y:S01]  /*0a10*/  LEA.HI.X.SX32 R5, R11, R0, 0x1, P0 ;  /* 0x000000000b057211 */ /* 0x000fe200000f0eff */
[----:B------:R0:W-:Y:S04]  /*0a20*/  STL [R1+0x188], R15 ;  /* 0x0001880f01007387 */ /* 0x0001e80000100800 */
[----:B0-----:R0:W3:Y:S01]  /*0a30*/  LDG.E.U16 R15, desc[UR10][R4.64] ;  /* 0x0000000a040f7981 */ /* 0x0010e2000c1e1500 */
[----:B------:R-:W-:-:S04]  /*0a40*/  LEA R10, R3, R11, 0x2 ;  /* 0x0000000b030a7211 */ /* 0x000fc800078e10ff */
[----:B-1----:R-:W-:Y:S01]  /*0a50*/  LEA R6, P0, R10, R2, 0x1 ;  /* 0x000000020a067211 */ /* 0x002fe200078008ff */
[----:B------:R-:W-:-:S03]  /*0a60*/  IMAD R11, R3, 0x4, R10 ;  /* 0x00000004030b7824 */ /* 0x000fc600078e020a */
[----:B------:R-:W-:Y:S02]  /*0a70*/  LEA.HI.X.SX32 R7, R10, R0, 0x1, P0 ;  /* 0x000000000a077211 */ /* 0x000fe400000f0eff */
[----:B----4-:R-:W-:Y:S01]  /*0a80*/  LEA R9, R3, R11, 0x2 ;  /* 0x0000000b03097211 */ /* 0x010fe200078e10ff */
[----:B--2---:R1:W-:Y:S01]  /*0a90*/  STL [R1+0x140], R13 ;  /* 0x0001400d01007387 */ /* 0x0043e20000100800 */
        /* <DEDUP_REMOVED lines=11> */
[----:B-1----:R1:W4:Y:S01]  /*0b50*/  LDG.E.U16 R12, desc[UR10][R4.64] ;  /* 0x0000000a040c7981 */ /* 0x002322000c1e1500 */
[----:B------:R-:W-:-:S03]  /*0b60*/  IMAD R10, R3, 0x4, R11 ;  /* 0x00000004030a7824 */ /* 0x000fc600078e020b */
[----:B---3--:R3:W-:Y:S04]  /*0b70*/  STL [R1+0x178], R14 ;  /* 0x0001780e01007387 */ /* 0x0087e80000100800 */
[----:B0-----:R0:W4:Y:S01]  /*0b80*/  LDG.E.U16 R19, desc[UR10][R8.64] ;  /* 0x0000000a08137981 */ /* 0x001122000c1e1500 */
        /* <DEDUP_REMOVED lines=9> */
[----:B------:R0:W-:Y:S04]  /*0c20*/  STL [R1+0x130], R18 ;  /* 0x0001301201007387 */ /* 0x0001e80000100800 */
[----:B------:R1:W-:Y:S04]  /*0c30*/  STL [R1+0x16c], R17 ;  /* 0x00016c1101007387 */ /* 0x0003e80000100800 */
[----:B------:R1:W-:Y:S04]  /*0c40*/  STL [R1+0x124], R16 ;  /* 0x0001241001007387 */ /* 0x0003e80000100800 */
[----:B0-----:R0:W3:Y:S04]  /*0c50*/  LDG.E.U16 R18, desc[UR10][R4.64] ;  /* 0x0000000a04127981 */ /* 0x0010e8000c1e1500 */
[----:B-1----:R1:W3:Y:S04]  /*0c60*/  LDG.E.U16 R17, desc[UR10][R6.64] ;  /* 0x0000000a06117981 */ /* 0x0022e8000c1e1500 */
[----:B------:R1:W3:Y:S01]  /*0c70*/  LDG.E.U16 R16, desc[UR10][R8.64] ;  /* 0x0000000a08107981 */ /* 0x0002e2000c1e1500 */
        /* <DEDUP_REMOVED lines=8> */
[----:B------:R-:W-:Y:S01]  /*0d00*/  LEA R9, R3, R11, 0x2 ;  /* 0x0000000b03097211 */ /* 0x000fe200078e10ff */
[----:B--2---:R1:W-:Y:S01]  /*0d10*/  STL [R1+0x120], R13 ;  /* 0x0001200d01007387 */ /* 0x0043e20000100800 */
[----:B0-----:R-:W-:-:S03]  /*0d20*/  LEA R4, P0, R11, R2, 0x1 ;  /* 0x000000020b047211 */ /* 0x001fc600078008ff */
[----:B------:R-:W-:Y:S01]  /*0d30*/  IMAD R10, R3, 0x4, R9 ;  /* 0x00000004030a7824 */ /* 0x000fe200078e0209 */
[----:B------:R-:W-:Y:S01]  /*0d40*/  LEA R8, P1, R9, R2, 0x1 ;  /* 0x0000000209087211 */ /* 0x000fe200078208ff */
[----:B-1----:R0:W2:Y:S01]  /*0d50*/  LDG.E.U16 R13, desc[UR10][R6.64] ;  /* 0x0000000a060d7981 */ /* 0x0020a2000c1e1500 */
[-C--:B------:R-:W-:Y:S02]  /*0d60*/  LEA.HI.X.SX32 R5, R11, R0.reuse, 0x1, P0 ;  /* 0x000000000b057211 */ /* 0x080fe400000f0eff */
[----:B------:R-:W-:Y:S01]  /*0d70*/  LEA.HI.X.SX32 R9, R9, R0, 0x1, P1 ;  /* 0x0000000009097211 */ /* 0x000fe200008f0eff */
[----:B----4-:R1:W-:Y:S01]  /*0d80*/  STL [R1+0x15c], R12 ;  /* 0x00015c0c01007387 */ /* 0x0103e20000100800 */
        /* <DEDUP_REMOVED lines=67> */
[----:B------:R-:W-:-:S05]  /*11c0*/  LEA R10, R3, R11, 0x2 ;  /* 0x0000000b030a7211 */ /* 0x000fca00078e10ff */
[----:B------:R-:W-:Y:S01]  /*11d0*/  IMAD R11, R3, 0x4, R10 ;  /* 0x00000004030b7824 */ /* 0x000fe200078e020a */
[----:B-1----:R-:W-:-:S04]  /*11e0*/  LEA R6, P0, R10, R2, 0x1 ;  /* 0x000000020a067211 */ /* 0x002fc800078008ff */
[----:B------:R-:W-:Y:S02]  /*11f0*/  LEA R9, R3, R11, 0x2 ;  /* 0x0000000b03097211 */ /* 0x000fe400078e10ff */
[----:B------:R-:W-:Y:S02]  /*1200*/  LEA.HI.X.SX32 R7, R10, R0, 0x1, P0 ;  /* 0x000000000a077211 */ /* 0x000fe400000f0eff */
[-C--:B0-----:R-:W-:Y:S01]  /*1210*/  LEA R4, P0, R11, R2.reuse, 0x1 ;  /* 0x000000020b047211 */ /* 0x081fe200078008ff */
[----:B------:R-:W-:Y:S01]  /*1220*/  IMAD R10, R3, 0x4, R9 ;  /* 0x00000004030a7824 */ /* 0x000fe200078e0209 */
[----:B--2---:R0:W-:Y:S01]  /*1230*/  STL [R1+0xe0], R13 ;  /* 0x0000e00d01007387 */ /* 0x0041e20000100800 */
[----:B------:R-:W-:Y:S02]  /*1240*/  LEA R8, P1, R9, R2, 0x1 ;  /* 0x0000000209087211 */ /* 0x000fe400078208ff */
[----:B------:R-:W-:Y:S02]  /*1250*/  LEA.HI.X.SX32 R5, R11, R0, 0x1, P0 ;  /* 0x000000000b057211 */ /* 0x000fe400000f0eff */
[----:B------:R-:W-:Y:S01]  /*1260*/  LEA R11, R3, R10, 0x2 ;  /* 0x0000000a030b7211 */ /* 0x000fe200078e10ff */
[----:B0-----:R0:W2:Y:S01]  /*1270*/  LDG.E.U16 R13, desc[UR10][R6.64] ;  /* 0x0000000a060d7981 */ /* 0x0010a2000c1e1500 */
[----:B------:R-:W-:-:S03]  /*1280*/  LEA.HI.X.SX32 R9, R9, R0, 0x1, P1 ;  /* 0x0000000009097211 */ /* 0x000fc600008f0eff */
[----:B----4-:R1:W-:Y:S04]  /*1290*/  STL [R1+0x11c], R12 ;  /* 0x00011c0c01007387 */ /* 0x0103e80000100800 */
[----:B------:R4:W2:Y:S01]  /*12a0*/  LDG.E.U16 R20, desc[UR10][R8.64] ;  /* 0x0000000a08147981 */ /* 0x0008a2000c1e1500 */
[----:B0-----:R-:W-:-:S04]  /*12b0*/  LEA R6, P0, R10, R2, 0x1 ;  /* 0x000000020a067211 */ /* 0x001fc800078008ff */
[----:B------:R-:W-:Y:S01]  /*12c0*/  LEA.HI.X.SX32 R7, R10, R0, 0x1, P0 ;  /* 0x000000000a077211 */ /* 0x000fe200000f0eff */
[C---:B------:R-:W-:Y:S01]  /*12d0*/  IMAD R10, R3.reuse, 0x4, R11 ;  /* 0x00000004030a7824 */ /* 0x040fe200078e020b */
[----:B-1----:R0:W2:Y:S04]  /*12e0*/  LDG.E.U16 R12, desc[UR10][R4.64] ;  /* 0x0000000a040c7981 */ /* 0x0020a8000c1e1500 */
[----:B----4-:R-:W-:Y:S01]  /*12f0*/  LEA R9, R3, R10, 0x2 ;  /* 0x0000000a03097211 */ /* 0x010fe200078e10ff */
[----:B------:R-:W-:Y:S01]  /*1300*/  STL [R1+0xdc], R19 ;  /* 0x0000dc1301007387 */ /* 0x000fe20000100800 */
[----:B0-----:R-:W-:-:S03]  /*1310*/  LEA R4, P0, R11, R2, 0x1 ;  /* 0x000000020b047211 */ /* 0x001fc600078008ff */
[----:B---3--:R0:W-:Y:S01]  /*1320*/  STL [R1+0x118], R14 ;  /* 0x0001180e01007387 */ /* 0x0081e20000100800 */
[----:B------:R-:W-:Y:S01]  /*1330*/  LEA.HI.X.SX32 R5, R11, R0, 0x1, P0 ;  /* 0x000000000b057211 */ /* 0x000fe200000f0eff */
[----:B------:R-:W-:Y:S01]  /*1340*/  IMAD R11, R3, 0x4, R9 ;  /* 0x00000004030b7824 */ /* 0x000fe200078e0209 */
[----:B------:R-:W-:-:S03]  /*1350*/  LEA R8, P1, R9, R2, 0x1 ;  /* 0x0000000209087211 */ /* 0x000fc600078208ff */
[----:B------:R-:W3:Y:S04]  /*1360*/  LDG.E.U16 R22, desc[UR10][R4.64] ;  /* 0x0000000a04167981 */ /* 0x000ee8000c1e1500 */
[----:B0-----:R0:W4:Y:S01]  /*1370*/  LDG.E.U16 R14, desc[UR10][R6.64] ;  /* 0x0000000a060e7981 */ /* 0x001122000c1e1500 */
[----:B------:R-:W-:Y:S02]  /*1380*/  LEA.HI.X.SX32 R9, R9, R0, 0x1, P1 ;  /* 0x0000000009097211 */ /* 0x000fe400008f0eff */
[----:B0-----:R-:W-:-:S04]  /*1390*/  LEA R6, P0, R10, R2, 0x1 ;  /* 0x000000020a067211 */ /* 0x001fc800078008ff */
[----:B------:R-:W-:Y:S02]  /*13a0*/  LEA.HI.X.SX32 R7, R10, R0, 0x1, P0 ;  /* 0x000000000a077211 */ /* 0x000fe400000f0eff */
[----:B------:R-:W-:Y:S02]  /*13b0*/  LEA R4, P0, R11, R2, 0x1 ;  /* 0x000000020b047211 */ /* 0x000fe400078008ff */
[----:B------:R-:W-:Y:S01]  /*13c0*/  LEA R10, R3, R11, 0x2 ;  /* 0x0000000b030a7211 */ /* 0x000fe200078e10ff */
[----:B------:R0:W3:Y:S01]  /*13d0*/  LDG.E.U16 R19, desc[UR10][R6.64] ;  /* 0x0000000a06137981 */ /* 0x0000e2000c1e1500 */
[----:B------:R-:W-:-:S03]  /*13e0*/  LEA.HI.X.SX32 R5, R11, R0, 0x1, P0 ;  /* 0x000000000b057211 */ /* 0x000fc600000f0eff */
[----:B------:R-:W-:Y:S01]  /*13f0*/  IMAD R11, R3, 0x4, R10 ;  /* 0x00000004030b7824 */ /* 0x000fe200078e020a */
[----:B0-----:R-:W-:-:S04]  /*1400*/  LEA R6, P0, R10, R2, 0x1 ;  /* 0x000000020a067211 */ /* 0x001fc800078008ff */
[----:B------:R-:W-:Y:S01]  /*1410*/  LEA.HI.X.SX32 R7, R10, R0, 0x1, P0 ;  /* 0x000000000a077211 */ /* 0x000fe200000f0eff */
[----:B------:R0:W-:Y:S04]  /*1420*/  STL [R1+0xd0], R18 ;  /* 0x0000d01201007387 */ /* 0x0001e80000100800 */
[----:B------:R1:W-:Y:S04]  /*1430*/  STL [R1+0x10c], R17 ;  /* 0x00010c1101007387 */ /* 0x0003e80000100800 */
[----:B------:R1:W-:Y:S04]  /*1440*/  STL [R1+0xcc], R16 ;  /* 0x0000cc1001007387 */ /* 0x0003e80000100800 */
[----:B0-----:R0:W3:Y:S04]  /*1450*/  LDG.E.U16 R18, desc[UR10][R8.64] ;  /* 0x0000000a08127981 */ /* 0x0010e8000c1e1500 */
[----:B-1----:R-:W3:Y:S04]  /*1460*/  LDG.E.U16 R17, desc[UR10][R6.64] ;  /* 0x0000000a06117981 */ /* 0x002ee8000c1e1500 */
[----:B------:R1:W3:Y:S01]  /*1470*/  LDG.E.U16 R16, desc[UR10][R4.64] ;  /* 0x0000000a04107981 */ /* 0x0002e2000c1e1500 */
[----:B0-----:R-:W-:-:S04]  /*1480*/  LEA R9, R3, R11, 0x2 ;  /* 0x0000000b03097211 */ /* 0x001fc800078e10ff */
[-C--:B------:R-:W-:Y:S02]  /*1490*/  LEA R8, P1, R9, R2.reuse, 0x1 ;  /* 0x0000000209087211 */ /* 0x080fe400078208ff */
[----:B-1----:R-:W-:Y:S01]  /*14a0*/  LEA R4, P0, R11, R2, 0x1 ;  /* 0x000000020b047211 */ /* 0x002fe200078008ff */
[----:B------:R-:W-:Y:S01]  /*14b0*/  IMAD R10, R3, 0x4, R9 ;  /* 0x00000004030a7824 */ /* 0x000fe200078e0209 */
[-C--:B------:R-:W-:Y:S02]  /*14c0*/  LEA.HI.X.SX32 R9, R9, R0.reuse, 0x1, P1 ;  /* 0x0000000009097211 */ /* 0x080fe400008f0eff */
[----:B------:R-:W-:Y:S01]  /*14d0*/  LEA.HI.X.SX32 R5, R11, R0, 0x1, P0 ;  /* 0x000000000b057211 */ /* 0x000fe200000f0eff */
[----:B------:R0:W-:Y:S04]  /*14e0*/  STL [R1+0x108], R15 ;  /* 0x0001080f01007387 */ /* 0x0001e80000100800 */
[----:B------:R-:W3:Y:S04]  /*14f0*/  LDG.E.U16 R21, desc[UR10][R8.64] ;  /* 0x0000000a08157981 */ /* 0x000ee8000c1e1500 */
[----:B0-----:R0:W3:Y:S01]  /*1500*/  LDG.E.U16 R15, desc[UR10][R4.64] ;  /* 0x0000000a040f7981 */ /* 0x0010e2000c1e1500 */
[----:B------:R-:W-:-:S03]  /*1510*/  LEA R6, P0, R10, R2, 0x1 ;  /* 0x000000020a067211 */ /* 0x000fc600078008ff */
[----:B--2---:R1:W-:Y:S01]  /*1520*/  STL [R1+0xc8], R13 ;  /* 0x0000c80d01007387 */ /* 0x0043e20000100800 */
[----:B------:R-:W-:Y:S02]  /*1530*/  LEA.HI.X.SX32 R7, R10, R0, 0x1, P0 ;  /* 0x000000000a077211 */ /* 0x000fe400000f0eff */
[----:B-1----:R-:W-:Y:S01]  /*1540*/  LEA R13, R3, R10, 0x2 ;  /* 0x0000000a030d7211 */ /* 0x002fe200078e10ff */
[----:B------:R1:W-:Y:S03]  /*1550*/  STL [R1+0xfc], R12 ;  /* 0x0000fc0c01007387 */ /* 0x0003e60000100800 */
[----:B0-----:R-:W-:Y:S01]  /*1560*/  LEA R4, P0, R13, R2, 0x1 ;  /* 0x000000020d047211 */ /* 0x001fe200078008ff */
[C---:B-1----:R-:W-:Y:S01]  /*1570*/  IMAD R12, R3.reuse, 0x4, R13 ;  /* 0x00000004030c7824 */ /* 0x042fe200078e020d */
[----:B------:R0:W-:Y:S04]  /*1580*/  STL [R1+0xbc], R20 ;  /* 0x0000bc1401007387 */ /* 0x0001e80000100800 */
[----:B------:R-:W-:-:S02]  /*1590*/  LEA R10, R3, R12, 0x2 ;  /* 0x0000000c030a7211 */ /* 0x000fc400078e10ff */
[----:B------:R-:W-:-:S03]  /*15a0*/  LEA.HI.X.SX32 R5, R13, R0, 0x1, P0 ;  /* 0x000000000d057211 */ /* 0x000fc600000f0eff */
[----:B------:R-:W-:Y:S01]  /*15b0*/  IMAD R11, R3, 0x4, R10 ;  /* 0x00000004030b7824 */ /* 0x000fe200078e020a */
[----:B0-----:R0:W2:Y:S01]  /*15c0*/  LDG.E.U16 R20, desc[UR10][R6.64] ;  /* 0x0000000a06147981 */ /* 0x0010a2000c1e1500 */
[----:B------:R-:W-:-:S03]  /*15d0*/  LEA R8, P1, R10, R2, 0x1 ;  /* 0x000000020a087211 */ /* 0x000fc600078208ff */
[----:B----4-:R1:W-:Y:S04]  /*15e0*/  STL [R1+0xf8], R14 ;  /* 0x0000f80e01007387 */ /* 0x0103e80000100800 */
[----:B------:R4:W2:Y:S01]  /*15f0*/  LDG.E.U16 R24, desc[UR10][R4.64] ;  /* 0x0000000a04187981 */ /* 0x0008a2000c1e1500 */
[----:B0-----:R-:W-:-:S04]  /*1600*/  LEA R6, P0, R12, R2, 0x1 ;  /* 0x000000020c067211 */ /* 0x001fc800078008ff */
[----:B------:R-:W-:Y:S02]  /*1610*/  LEA.HI.X.SX32 R7, R12, R0, 0x1, P0 ;  /* 0x000000000c077211 */ /* 0x000fe400000f0eff */
[----:B-1----:R-:W-:Y:S02]  /*1620*/  LEA R14, R3, R11, 0x2 ;  /* 0x0000000b030e7211 */ /* 0x002fe400078e10ff */
[----:B----4-:R-:W-:Y:S01]  /*1630*/  LEA R4, P0, R11, R2, 0x1 ;  /* 0x000000020b047211 */ /* 0x010fe200078008ff */
[----:B------:R0:W4:Y:S01]  /*1640*/  LDG.E.U16 R23, desc[UR10][R6.64] ;  /* 0x0000000a06177981 */ /* 0x000122000c1e1500 */
[-C--:B------:R-:W-:Y:S01]  /*1650*/  LEA.HI.X.SX32 R9, R10, R0.reuse, 0x1, P1 ;  /* 0x000000000a097211 */ /* 0x080fe200008f0eff */
[----:B------:R-:W-:Y:S01]  /*1660*/  IMAD R13, R3, 0x4, R14 ;  /* 0x00000004030d7824 */ /* 0x000fe200078e020e */
[----:B------:R-:W-:Y:S01]  /*1670*/  LEA.HI.X.SX32 R5, R11, R0, 0x1, P0 ;  /* 0x000000000b057211 */ /* 0x000fe200000f0eff */
[----:B---3--:R-:W-:Y:S04]  /*1680*/  STL [R1+0xb8], R22 ;  /* 0x0000b81601007387 */ /* 0x008fe80000100800 */
[----:B------:R1:W-:Y:S01]  /*1690*/  STL [R1+0xec], R19 ;  /* 0x0000ec1301007387 */ /* 0x0003e20000100800 */
[----:B0-----:R-:W-:-:S02]  /*16a0*/  LEA R6, P0, R14, R2, 0x1 ;  /* 0x000000020e067211 */ /* 0x001fc400078008ff */
[----:B------:R-:W-:Y:S02]  /*16b0*/  LEA R10, R3, R13, 0x2 ;  /* 0x0000000d030a7211 */ /* 0x000fe400078e10ff */
[----:B------:R-:W-:Y:S01]  /*16c0*/  LEA.HI.X.SX32 R7, R14, R0, 0x1, P0 ;  /* 0x000000000e077211 */ /* 0x000fe200000f0eff */
[----:B-1----:R0:W3:Y:S02]  /*16d0*/  LDG.E.U16 R19, desc[UR10][R8.64] ;  /* 0x0000000a08137981 */ /* 0x0020e4000c1e1500 */
[----:B0-----:R-:W-:-:S04]  /*16e0*/  LEA R8, P1, R10, R2, 0x1 ;  /* 0x000000020a087211 */ /* 0x001fc800078208ff */
[----:B------:R-:W-:-:S05]  /*16f0*/  LEA.HI.X.SX32 R9, R10, R0, 0x1, P1 ;  /* 0x000000000a097211 */ /* 0x000fca00008f0eff */
[----:B------:R-:W3:Y:S04]  /*1700*/  LDG.E.U16 R22, desc[UR10][R8.64] ;  /* 0x0000000a08167981 */ /* 0x000ee8000c1e1500 */
[----:B------:R0:W-:Y:S04]  /*1710*/  STL [R1+0xb4], R18 ;  /* 0x0000b41201007387 */ /* 0x0001e80000100800 */
[----:B0-----:R0:W3:Y:S04]  /*1720*/  LDG.E.U16 R18, desc[UR10][R4.64] ;  /* 0x0000000a04127981 */ /* 0x0010e8000c1e1500 */
[----:B------:R-:W-:Y:S01]  /*1730*/  STL [R1+0xe8], R16 ;  /* 0x0000e81001007387 */ /* 0x000fe20000100800 */
[----:B0-----:R-:W-:-:S03]  /*1740*/  LEA R4, P0, R13, R2, 0x1 ;  /* 0x000000020d047211 */ /* 0x001fc600078008ff */
[----:B------:R0:W-:Y:S01]  /*1750*/  STL [R1+0xb0], R17 ;  /* 0x0000b01101007387 */ /* 0x0001e20000100800 */
[----:B------:R-:W-:-:S03]  /*1760*/  LEA.HI.X.SX32 R5, R13, R0, 0x1, P0 ;  /* 0x000000000d057211 */ /* 0x000fc600000f0eff */
[----:B0-----:R0:W3:Y:S04]  /*1770*/  LDG.E.U16 R17, desc[UR10][R6.64] ;  /* 0x0000000a06117981 */ /* 0x0010e8000c1e1500 */
[----:B------:R-:W-:Y:S04]  /*1780*/  STL [R1+0xd8], R15 ;  /* 0x0000d80f01007387 */ /* 0x000fe80000100800 */
[----:B------:R1:W-:Y:S04]  /*1790*/  STL [R1+0xa4], R21 ;  /* 0x0000a41501007387 */ /* 0x0003e80000100800 */
[----:B-1----:R1:W3:Y:S01]  /*17a0*/  LDG.E.U16 R21, desc[UR10][R4.64] ;  /* 0x0000000a04157981 */ /* 0x0022e2000c1e1500 */
[----:B------:R-:W-:-:S05]  /*17b0*/  IMAD R12, R3, 0x4, R10 ;  /* 0x00000004030c7824 */ /* 0x000fca00078e020a */
[----:B------:R-:W-:-:S05]  /*17c0*/  LEA R11, R3, R12, 0x2 ;  /* 0x0000000c030b7211 */ /* 0x000fca00078e10ff */
[----:B------:R-:W-:Y:S01]  /*17d0*/  IMAD R16, R3, 0x4, R11 ;  /* 0x0000000403107824 */ /* 0x000fe200078e020b */
[----:B0-----:R-:W-:-:S04]  /*17e0*/  LEA R6, P0, R12, R2, 0x1 ;  /* 0x000000020c067211 */ /* 0x001fc800078008ff */
[----:B------:R-:W-:Y:S02]  /*17f0*/  LEA R14, R3, R16, 0x2 ;  /* 0x00000010030e7211 */ /* 0x000fe400078e10ff */
[----:B------:R-:W-:Y:S02]  /*1800*/  LEA.HI.X.SX32 R7, R12, R0, 0x1, P0 ;  /* 0x000000000c077211 */ /* 0x000fe400000f0eff */
[----:B-1----:R-:W-:Y:S01]  /*1810*/  LEA R4, P0, R11, R2, 0x1 ;  /* 0x000000020b047211 */ /* 0x002fe200078008ff */
[----:B------:R-:W-:-:S03]  /*1820*/  IMAD R15, R3, 0x4, R14 ;  /* 0x00000004030f7824 */ /* 0x000fc600078e020e */
[----:B------:R-:W-:Y:S02]  /*1830*/  LEA.HI.X.SX32 R5, R11, R0, 0x1, P0 ;  /* 0x000000000b057211 */ /* 0x000fe400000f0eff */
[C---:B------:R-:W-:Y:S01]  /*1840*/  LEA R10, R3.reuse, R15, 0x2 ;  /* 0x0000000f030a7211 */ /* 0x040fe200078e10ff */
[----:B--2---:R0:W-:Y:S04]  /*1850*/  STL [R1+0xd4], R20 ;  /* 0x0000d41401007387 */ /* 0x0041e80000100800 */
[----:B------:R-:W-:Y:S01]  /*1860*/  IMAD R12, R3, 0x4, R10 ;  /* 0x00000004030c7824 */ /* 0x000fe200078e020a */
[----:B------:R-:W2:Y:S04]  /*1870*/  LDG.E.U16 R27, desc[UR10][R4.64] ;  /* 0x0000000a041b7981 */ /* 0x000ea8000c1e1500 */
[----:B0-----:R0:W2:Y:S02]  /*1880*/  LDG.E.U16 R20, desc[UR10][R6.64] ;  /* 0x0000000a06147981 */ /* 0x0010a4000c1e1500 */
[----:B0-----:R-:W-:-:S04]  /*1890*/  LEA R6, P0, R16, R2, 0x1 ;  /* 0x0000000210067211 */ /* 0x001fc800078008ff */
[----:B------:R-:W-:Y:S02]  /*18a0*/  LEA.HI.X.SX32 R7, R16, R0, 0x1, P0 ;  /* 0x0000000010077211 */ /* 0x000fe400000f0eff */
[----:B------:R-:W-:Y:S01]  /*18b0*/  LEA R4, P0, R15, R2, 0x1 ;  /* 0x000000020f047211 */ /* 0x000fe200078008ff */
[----:B------:R-:W-:Y:S01]  /*18c0*/  STL [R1+0xa0], R24 ;  /* 0x0000a01801007387 */ /* 0x000fe20000100800 */
[----:B------:R-:W-:Y:S02]  /*18d0*/  LEA R11, R3, R12, 0x2 ;  /* 0x0000000c030b7211 */ /* 0x000fe400078e10ff */
[----:B------:R-:W-:Y:S01]  /*18e0*/  LEA.HI.X.SX32 R5, R15, R0, 0x1, P0 ;  /* 0x000000000f057211 */ /* 0x000fe200000f0eff */
[----:B------:R0:W2:Y:S01]  /*18f0*/  LDG.E.U16 R25, desc[UR10][R6.64] ;  /* 0x0000000a06197981 */ /* 0x0000a2000c1e1500 */
[----:B------:R-:W-:-:S03]  /*1900*/  LEA R8, P1, R14, R2, 0x1 ;  /* 0x000000020e087211 */ /* 0x000fc600078208ff */
[----:B----4-:R1:W-:Y:S01]  /*1910*/  STL [R1+0xc4], R23 ;  /* 0x0000c41701007387 */ /* 0x0103e20000100800 */
[----:B------:R-:W-:Y:S02]  /*1920*/  LEA.HI.X.SX32 R9, R14, R0, 0x1, P1 ;  /* 0x000000000e097211 */ /* 0x000fe400008f0eff */
[C---:B0-----:R-:W-:Y:S01]  /*1930*/  LEA R6, P0, R10.reuse, R2, 0x1 ;  /* 0x000000020a067211 */ /* 0x041fe200078008ff */
[----:B---3--:R0:W-:Y:S01]  /*1940*/  STL [R1+0x9c], R19 ;  /* 0x00009c1301007387 */ /* 0x0081e20000100800 */
[C---:B------:R-:W-:Y:S02]  /*1950*/  IMAD R13, R3.reuse, 0x4, R11 ;  /* 0x00000004030d7824 */ /* 0x040fe400078e020b */
[----:B------:R-:W-:Y:S01]  /*1960*/  LEA.HI.X.SX32 R7, R10, R0, 0x1, P0 ;  /* 0x000000000a077211 */ /* 0x000fe200000f0eff */
[----:B-1----:R-:W3:Y:S04]  /*1970*/  LDG.E.U16 R23, desc[UR10][R8.64] ;  /* 0x0000000a08177981 */ /* 0x002ee8000c1e1500 */
[----:B0-----:R0:W4:Y:S01]  /*1980*/  LDG.E.U16 R19, desc[UR10][R4.64] ;  /* 0x0000000a04137981 */ /* 0x001122000c1e1500 */
[----:B------:R-:W-:-:S03]  /*1990*/  LEA R16, R3, R13, 0x2 ;  /* 0x0000000d03107211 */ /* 0x000fc600078e10ff */
[----:B------:R1:W4:Y:S01]  /*19a0*/  LDG.E.U16 R26, desc[UR10][R6.64] ;  /* 0x0000000a061a7981 */ /* 0x000322000c1e1500 */
[----:B0-----:R-:W-:-:S04]  /*19b0*/  LEA R4, P0, R12, R2, 0x1 ;  /* 0x000000020c047211 */ /* 0x001fc800078008ff */
[----:B------:R-:W-:Y:S02]  /*19c0*/  LEA.HI.X.SX32 R5, R12, R0, 0x1, P0 ;  /* 0x000000000c057211 */ /* 0x000fe400000f0eff */
[----:B-1----:R-:W-:Y:S01]  /*19d0*/  LEA R6, P0, R13, R2, 0x1 ;  /* 0x000000020d067211 */ /* 0x002fe200078008ff */
[----:B------:R-:W-:-:S03]  /*19e0*/  IMAD R14, R3, 0x4, R16 ;  /* 0x00000004030e7824 */ /* 0x000fc600078e0210 */
[----:B------:R-:W-:Y:S02]  /*19f0*/  LEA.HI.X.SX32 R7, R13, R0, 0x1, P0 ;  /* 0x000000000d077211 */ /* 0x000fe400000f0eff */
[----:B------:R-:W-:-:S04]  /*1a00*/  LEA R8, P1, R11, R2, 0x1 ;  /* 0x000000020b087211 */ /* 0x000fc800078208ff */
[----:B------:R-:W-:-:S05]  /*1a10*/  LEA.HI.X.SX32 R9, R11, R0, 0x1, P1 ;  /* 0x000000000b097211 */ /* 0x000fca00008f0eff */
[----:B------:R-:W4:Y:S04]  /*1a20*/  LDG.E.U16 R24, desc[UR10][R8.64] ;  /* 0x0000000a08187981 */ /* 0x000f28000c1e1500 */
[----:B------:R-:W-:Y:S04]  /*1a30*/  STL [R1+0xc0], R18 ;  /* 0x0000c01201007387 */ /* 0x000fe80000100800 */
[----:B------:R-:W-:Y:S04]  /*1a40*/  STL [R1+0x90], R17 ;  /* 0x0000901101007387 */ /* 0x000fe80000100800 */
[----:B------:R0:W-:Y:S04]  /*1a50*/  STL [R1+0xac], R21 ;  /* 0x0000ac1501007387 */ /* 0x0001e80000100800 */
[----:B------:R1:W-:Y:S04]  /*1a60*/  STL [R1+0x8c], R22 ;  /* 0x00008c1601007387 */ /* 0x0003e80000100800 */
[----:B0-----:R0:W4:Y:S04]  /*1a70*/  LDG.E.U16 R21, desc[UR10][R4.64] ;  /* 0x0000000a04157981 */ /* 0x001128000c1e1500 */
[----:B-1----:R1:W4:Y:S01]  /*1a80*/  LDG.E.U16 R22, desc[UR10][R6.64] ;  /* 0x0000000a06167981 */ /* 0x002322000c1e1500 */
[----:B0-----:R-:W-:-:S04]  /*1a90*/  LEA R4, P0, R16, R2, 0x1 ;  /* 0x0000000210047211 */ /* 0x001fc800078008ff */
[----:B------:R-:W-:Y:S02]  /*1aa0*/  LEA.HI.X.SX32 R5, R16, R0, 0x1, P0 ;  /* 0x0000000010057211 */ /* 0x000fe400000f0eff */
[----:B-1----:R-:W-:-:S03]  /*1ab0*/  LEA R6, P0, R14, R2, 0x1 ;  /* 0x000000020e067211 */ /* 0x002fc600078008ff */
[----:B------:R0:W4:Y:S01]  /*1ac0*/  LDG.E.U16 R28, desc[UR10][R4.64] ;  /* 0x0000000a041c7981 */ /* 0x000122000c1e1500 */
[----:B------:R-:W-:-:S05]  /*1ad0*/  LEA.HI.X.SX32 R7, R14, R0, 0x1, P0 ;  /* 0x000000000e077211 */ /* 0x000fca00000f0eff */
[----:B------:R1:W4:Y:S01]  /*1ae0*/  LDG.E.U16 R29, desc[UR10][R6.64] ;  /* 0x0000000a061d7981 */ /* 0x000322000c1e1500 */
[----:B------:R-:W-:-:S05]  /*1af0*/  LEA R15, R3, R14, 0x2 ;  /* 0x0000000e030f7211 */ /* 0x000fca00078e10ff */
[----:B------:R-:W-:-:S05]  /*1b00*/  IMAD R18, R3, 0x4, R15 ;  /* 0x0000000403127824 */ /* 0x000fca00078e020f */
[----:B------:R-:W-:Y:S02]  /*1b10*/  LEA R10, R3, R18, 0x2 ;  /* 0x00000012030a7211 */ /* 0x000fe400078e10ff */
[-C--:B------:R-:W-:Y:S02]  /*1b20*/  LEA R8, P1, R15, R2.reuse, 0x1 ;  /* 0x000000020f087211 */ /* 0x080fe400078208ff */
[C---:B0-----:R-:W-:Y:S01]  /*1b30*/  LEA R4, P0, R18.reuse, R2, 0x1 ;  /* 0x0000000212047211 */ /* 0x041fe200078008ff */
[----:B------:R-:W-:Y:S01]  /*1b40*/  IMAD R17, R3, 0x4, R10 ;  /* 0x0000000403117824 */ /* 0x000fe200078e020a */
[-C--:B------:R-:W-:Y:S01]  /*1b50*/  LEA.HI.X.SX32 R9, R15, R0.reuse, 0x1, P1 ;  /* 0x000000000f097211 */ /* 0x080fe200008f0eff */
[----:B--2---:R-:W-:Y:S01]  /*1b60*/  STL [R1+0xa8], R20 ;  /* 0x0000a81401007387 */ /* 0x004fe20000100800 */
[----:B------:R-:W-:Y:S02]  /*1b70*/  LEA.HI.X.SX32 R5, R18, R0, 0x1, P0 ;  /* 0x0000000012057211 */ /* 0x000fe400000f0eff */
[----:B------:R-:W-:Y:S01]  /*1b80*/  LEA R11, R3, R17, 0x2 ;  /* 0x00000011030b7211 */ /* 0x000fe200078e10ff */
[----:B------:R-:W-:Y:S01]  /*1b90*/  STL [R1+0x88], R27 ;  /* 0x0000881b01007387 */ /* 0x000fe20000100800 */
[----:B-1----:R-:W-:-:S03]  /*1ba0*/  LEA R6, P0, R10, R2, 0x1 ;  /* 0x000000020a067211 */ /* 0x002fc600078008ff */
[----:B------:R0:W-:Y:S01]  /*1bb0*/  STL [R1+0x98], R25 ;  /* 0x0000981901007387 */ /* 0x0001e20000100800 */
[----:B------:R-:W-:Y:S01]  /*1bc0*/  LEA.HI.X.SX32 R7, R10, R0, 0x1, P0 ;  /* 0x000000000a077211 */ /* 0x000fe200000f0eff */
[----:B------:R-:W-:Y:S01]  /*1bd0*/  IMAD R12, R3, 0x4, R11 ;  /* 0x00000004030c7824 */ /* 0x000fe200078e020b */
[-C--:B------:R-:W-:Y:S01]  /*1be0*/  LEA R10, P1, R11, R2.reuse, 0x1 ;  /* 0x000000020b0a7211 */ /* 0x080fe200078208ff */
[----:B0-----:R-:W2:Y:S04]  /*1bf0*/  LDG.E.U16 R25, desc[UR10][R4.64] ;  /* 0x0000000a04197981 */ /* 0x001ea8000c1e1500 */
[----:B---3--:R0:W-:Y:S04]  /*1c00*/  STL [R1+0x7c], R23 ;  /* 0x00007c1701007387 */ /* 0x0081e80000100800 */
[----:B----4-:R-:W-:Y:S04]  /*1c10*/  STL [R1+0x94], R19 ;  /* 0x0000941301007387 */ /* 0x010fe80000100800 */
[----:B0-----:R0:W3:Y:S04]  /*1c20*/  LDG.E.U16 R23, desc[UR10][R8.64] ;  /* 0x0000000a08177981 */ /* 0x0010e8000c1e1500 */
[----:B------:R1:W-:Y:S01]  /*1c30*/  STL [R1+0x78], R26 ;  /* 0x0000781a01007387 */ /* 0x0003e20000100800 */
[----:B0-----:R-:W-:-:S02]  /*1c40*/  LEA R8, P0, R17, R2, 0x1 ;  /* 0x0000000211087211 */ /* 0x001fc400078008ff */
[----:B------:R-:W-:Y:S02]  /*1c50*/  LEA R13, R3, R12, 0x2 ;  /* 0x0000000c030d7211 */ /* 0x000fe400078e10ff */
[-C--:B------:R-:W-:Y:S02]  /*1c60*/  LEA.HI.X.SX32 R9, R17, R0.reuse, 0x1, P0 ;  /* 0x0000000011097211 */ /* 0x080fe400000f0eff */
[----:B------:R-:W-:-:S03]  /*1c70*/  LEA.HI.X.SX32 R11, R11, R0, 0x1, P1 ;  /* 0x000000000b0b7211 */ /* 0x000fc600008f0eff */
[----:B------:R-:W4:Y:S04]  /*1c80*/  LDG.E.U16 R27, desc[UR10][R8.64] ;  /* 0x0000000a081b7981 */ /* 0x000f28000c1e1500 */
[----:B-1----:R-:W4:Y:S04]  /*1c90*/  LDG.E.U16 R26, desc[UR10][R10.64] ;  /* 0x0000000a0a1a7981 */ /* 0x002f28000c1e1500 */
[----:B------:R0:W-:Y:S04]  /*1ca0*/  STL [R1+0x84], R21 ;  /* 0x0000841501007387 */ /* 0x0001e80000100800 */
[----:B0-----:R0:W4:Y:S02]  /*1cb0*/  LDG.E.U16 R21, desc[UR10][R6.64] ;  /* 0x0000000a06157981 */ /* 0x001124000c1e1500 */
[----:B0-----:R-:W-:-:S04]  /*1cc0*/  LEA R6, P0, R12, R2, 0x1 ;  /* 0x000000020c067211 */ /* 0x001fc800078008ff */
[----:B------:R-:W-:Y:S02]  /*1cd0*/  LEA.HI.X.SX32 R7, R12, R0, 0x1, P0 ;  /* 0x000000000c077211 */ /* 0x000fe400000f0eff */
[C---:B------:R-:W-:Y:S01]  /*1ce0*/  LEA R8, P0, R13.reuse, R2, 0x1 ;  /* 0x000000020d087211 */ /* 0x040fe200078008ff */
[----:B------:R0:W-:Y:S03]  /*1cf0*/  STL [R1+0x74], R24 ;  /* 0x0000741801007387 */ /* 0x0001e60000100800 */
[----:B------:R-:W-:Y:S01]  /*1d00*/  LEA.HI.X.SX32 R9, R13, R0, 0x1, P0 ;  /* 0x000000000d097211 */ /* 0x000fe200000f0eff */
[----:B------:R-:W-:Y:S04]  /*1d10*/  STL [R1+0x80], R22 ;  /* 0x0000801601007387 */ /* 0x000fe80000100800 */
[----:B------:R-:W-:Y:S04]  /*1d20*/  STL [R1+0x70], R28 ;  /* 0x0000701c01007387 */ /* 0x000fe80000100800 */
[----:B0-----:R0:W4:Y:S04]  /*1d30*/  LDG.E.U16 R24, desc[UR10][R6.64] ;  /* 0x0000000a06187981 */ /* 0x001128000c1e1500 */
[----:B------:R1:W-:Y:S04]  /*1d40*/  STL [R1+0x6c], R29 ;  /* 0x00006c1d01007387 */ /* 0x0003e80000100800 */
[----:B-1----:R1:W4:Y:S01]  /*1d50*/  LDG.E.U16 R29, desc[UR10][R8.64] ;  /* 0x0000000a081d7981 */ /* 0x002322000c1e1500 */
[----:B------:R-:W-:-:S05]  /*1d60*/  IMAD R20, R3, 0x4, R13 ;  /* 0x0000000403147824 */ /* 0x000fca00078e020d */
[----:B------:R-:W-:-:S05]  /*1d70*/  LEA R16, R3, R20, 0x2 ;  /* 0x0000001403107211 */ /* 0x000fca00078e10ff */
[----:B------:R-:W-:Y:S01]  /*1d80*/  IMAD R14, R3, 0x4, R16 ;  /* 0x00000004030e7824 */ /* 0x000fe200078e0210 */
[----:B0-----:R-:W-:-:S04]  /*1d90*/  LEA R6, P0, R20, R2, 0x1 ;  /* 0x0000000214067211 */ /* 0x001fc800078008ff */
[C---:B------:R-:W-:Y:S02]  /*1da0*/  LEA R15, R3.reuse, R14, 0x2 ;  /* 0x0000000e030f7211 */ /* 0x040fe400078e10ff */
[----:B------:R-:W-:Y:S02]  /*1db0*/  LEA.HI.X.SX32 R7, R20, R0, 0x1, P0 ;  /* 0x0000000014077211 */ /* 0x000fe400000f0eff */
[-C--:B------:R-:W-:Y:S01]  /*1dc0*/  LEA R10, P1, R16, R2.reuse, 0x1 ;  /* 0x00000002100a7211 */ /* 0x080fe200078208ff */
[C---:B------:R-:W-:Y:S01]  /*1dd0*/  IMAD R18, R3.reuse, 0x4, R15 ;  /* 0x0000000403127824 */ /* 0x040fe200078e020f */
[----:B-1----:R-:W-:Y:S01]  /*1de0*/  LEA R8, P0, R14, R2, 0x1 ;  /* 0x000000020e087211 */ /* 0x002fe200078008ff */
[----:B---3--:R0:W-:Y:S01]  /*1df0*/  STL [R1+0x68], R23 ;  /* 0x0000681701007387 */ /* 0x0081e20000100800 */
[-C--:B------:R-:W-:Y:S02]  /*1e00*/  LEA.HI.X.SX32 R11, R16, R0.reuse, 0x1, P1 ;  /* 0x00000000100b7211 */ /* 0x080fe400008f0eff */
[----:B------:R-:W-:Y:S01]  /*1e10*/  LEA.HI.X.SX32 R9, R14, R0, 0x1, P0 ;  /* 0x000000000e097211 */ /* 0x000fe200000f0eff */
[----:B--2---:R-:W-:Y:S01]  /*1e20*/  STL [R1+0x64], R25 ;  /* 0x0000641901007387 */ /* 0x004fe20000100800 */
[----:B------:R-:W-:-:S03]  /*1e30*/  LEA R19, R3, R18, 0x2 ;  /* 0x0000001203137211 */ /* 0x000fc600078e10ff */
[----:B0-----:R0:W2:Y:S02]  /*1e40*/  LDG.E.U16 R23, desc[UR10][R6.64] ;  /* 0x0000000a06177981 */ /* 0x0010a4000c1e1500 */
[----:B0-----:R-:W-:-:S04]  /*1e50*/  LEA R6, P0, R15, R2, 0x1 ;  /* 0x000000020f067211 */ /* 0x001fc800078008ff */
[----:B------:R-:W-:-:S05]  /*1e60*/  LEA.HI.X.SX32 R7, R15, R0, 0x1, P0 ;  /* 0x000000000f077211 */ /* 0x000fca00000f0eff */
[----:B------:R-:W3:Y:S04]  /*1e70*/  LDG.E.U16 R20, desc[UR10][R6.64] ;  /* 0x0000000a06147981 */ /* 0x000ee8000c1e1500 */
[----:B----4-:R0:W-:Y:S04]  /*1e80*/  STL [R1+0x60], R21 ;  /* 0x0000601501007387 */ /* 0x0101e80000100800 */
[----:B------:R-:W-:Y:S04]  /*1e90*/  STL [R1+0x5c], R27 ;  /* 0x00005c1b01007387 */ /* 0x000fe80000100800 */
[----:B0-----:R0:W4:Y:S04]  /*1ea0*/  LDG.E.U16 R21, desc[UR10][R10.64] ;  /* 0x0000000a0a157981 */ /* 0x001128000c1e1500 */
[----:B------:R1:W-:Y:S01]  /*1eb0*/  STL [R1+0x58], R26 ;  /* 0x0000581a01007387 */ /* 0x0003e20000100800 */
[----:B0-----:R-:W-:-:S04]  /*1ec0*/  LEA R10, P0, R19, R2, 0x1 ;  /* 0x00000002130a7211 */ /* 0x001fc800078008ff */
[----:B------:R-:W-:Y:S01]  /*1ed0*/  LEA.HI.X.SX32 R11, R19, R0, 0x1, P0 ;  /* 0x00000000130b7211 */ /* 0x000fe200000f0eff */
[----:B-1----:R0:W3:Y:S04]  /*1ee0*/  LDG.E.U16 R26, desc[UR10][R8.64] ;  /* 0x0000000a081a7981 */ /* 0x0020e8000c1e1500 */
[----:B------:R-:W-:Y:S04]  /*1ef0*/  STL [R1+0x54], R24 ;  /* 0x0000541801007387 */ /* 0x000fe80000100800 */
[----:B------:R1:W-:Y:S04]  /*1f00*/  STL [R1+0x50], R29 ;  /* 0x0000501d01007387 */ /* 0x0003e80000100800 */
[----:B-1----:R-:W3:Y:S01]  /*1f10*/  LDG.E.U16 R29, desc[UR10][R10.64] ;  /* 0x0000000a0a1d7981 */ /* 0x002ee2000c1e1500 */
[----:B------:R-:W-:-:S05]  /*1f20*/  IMAD R4, R3, 0x4, R19 ;  /* 0x0000000403047824 */ /* 0x000fca00078e0213 */
[----:B------:R-:W-:-:S05]  /*1f30*/  LEA R17, R3, R4, 0x2 ;  /* 0x0000000403117211 */ /* 0x000fca00078e10ff */
[----:B------:R-:W-:-:S05]  /*1f40*/  IMAD R5, R3, 0x4, R17 ;  /* 0x0000000403057824 */ /* 0x000fca00078e0211 */
[----:B------:R-:W-:-:S05]  /*1f50*/  LEA R12, R3, R5, 0x2 ;  /* 0x00000005030c7211 */ /* 0x000fca00078e10ff */
[----:B------:R-:W-:Y:S01]  /*1f60*/  IMAD R22, R3, 0x4, R12 ;  /* 0x0000000403167824 */ /* 0x000fe200078e020c */
[CC--:B------:R-:W-:Y:S02]  /*1f70*/  LEA R6, P0, R12.reuse, R2.reuse, 0x1 ;  /* 0x000000020c067211 */ /* 0x0c0fe400078008ff */
[----:B0-----:R-:W-:Y:S02]  /*1f80*/  LEA R8, P1, R17, R2, 0x1 ;  /* 0x0000000211087211 */ /* 0x001fe400078208ff */
[----:B------:R-:W-:Y:S02]  /*1f90*/  LEA R13, R3, R22, 0x2 ;  /* 0x00000016030d7211 */ /* 0x000fe400078e10ff */
[----:B------:R-:W-:Y:S02]  /*1fa0*/  LEA.HI.X.SX32 R7, R12, R0, 0x1, P0 ;  /* 0x000000000c077211 */ /* 0x000fe400000f0eff */
[----:B------:R-:W-:Y:S01]  /*1fb0*/  LEA R12, P0, R13, R2, 0x1 ;  /* 0x000000020d0c7211 */ /* 0x000fe200078008ff */
[----:B------:R-:W-:Y:S01]  /*1fc0*/  IMAD R28, R3, 0x4, R13 ;  /* 0x00000004031c7824 */ /* 0x000fe200078e020d */
[-C--:B------:R-:W-:Y:S01]  /*1fd0*/  LEA.HI.X.SX32 R9, R17, R0.reuse, 0x1, P1 ;  /* 0x0000000011097211 */ /* 0x080fe200008f0eff */
[----:B--2---:R-:W-:Y:S01]  /*1fe0*/  STL [R1+0x4c], R23 ;  /* 0x00004c1701007387 */ /* 0x004fe20000100800 */
[----:B------:R-:W-:-:S03]  /*1ff0*/  LEA.HI.X.SX32 R13, R13, R0, 0x1, P0 ;  /* 0x000000000d0d7211 */ /* 0x000fc600000f0eff */
[----:B----4-:R0:W-:Y:S04]  /*2000*/  STL [R1+0x48], R21 ;  /* 0x0000481501007387 */ /* 0x0101e80000100800 */
[----:B0-----:R0:W2:Y:S04]  /*2010*/  LDG.E.U16 R21, desc[UR10][R8.64] ;  /* 0x0000000a08157981 */ /* 0x0010a8000c1e1500 */
[----:B---3--:R1:W-:Y:S04]  /*2020*/  STL [R1+0x44], R26 ;  /* 0x0000441a01007387 */ /* 0x0083e80000100800 */
[----:B------:R-:W-:Y:S04]  /*2030*/  STL [R1+0x40], R20 ;  /* 0x0000401401007387 */ /* 0x000fe80000100800 */
[----:B-1----:R-:W3:Y:S04]  /*2040*/  LDG.E.U16 R26, desc[UR10][R6.64] ;  /* 0x0000000a061a7981 */ /* 0x002ee8000c1e1500 */
[----:B------:R1:W-:Y:S04]  /*2050*/  STL [R1+0x3c], R29 ;  /* 0x00003c1d01007387 */ /* 0x0003e80000100800 */
[----:B-1----:R-:W4:Y:S01]  /*2060*/  LDG.E.U16 R29, desc[UR10][R12.64] ;  /* 0x0000000a0c1d7981 */ /* 0x002f22000c1e1500 */
[----:B------:R-:W-:-:S05]  /*2070*/  LEA R16, R3, R28, 0x2 ;  /* 0x0000001c03107211 */ /* 0x000fca00078e10ff */
[----:B------:R-:W-:-:S05]  /*2080*/  IMAD R25, R3, 0x4, R16 ;  /* 0x0000000403197824 */ /* 0x000fca00078e0210 */
[----:B------:R-:W-:-:S05]  /*2090*/  LEA R14, R3, R25, 0x2 ;  /* 0x00000019030e7211 */ /* 0x000fca00078e10ff */
[C---:B------:R-:W-:Y:S01]  /*20a0*/  IMAD R27, R3.reuse, 0x4, R14 ;  /* 0x00000004031b7824 */ /* 0x040fe200078e020e */
[-C--:B0-----:R-:W-:Y:S02]  /*20b0*/  LEA R8, P0, R14, R2.reuse, 0x1 ;  /* 0x000000020e087211 */ /* 0x081fe400078008ff */
[----:B------:R-:W-:Y:S02]  /*20c0*/  LEA R10, P1, R16, R2, 0x1 ;  /* 0x00000002100a7211 */ /* 0x000fe400078208ff */
[----:B------:R-:W-:Y:S02]  /*20d0*/  LEA R15, R3, R27, 0x2 ;  /* 0x0000001b030f7211 */ /* 0x000fe400078e10ff */
[----:B------:R-:W-:Y:S02]  /*20e0*/  LEA.HI.X.SX32 R9, R14, R0, 0x1, P0 ;  /* 0x000000000e097211 */ /* 0x000fe400000f0eff */
[----:B------:R-:W-:Y:S01]  /*20f0*/  LEA R14, P0, R15, R2, 0x1 ;  /* 0x000000020f0e7211 */ /* 0x000fe200078008ff */
[----:B------:R-:W-:Y:S01]  /*2100*/  IMAD R24, R3, 0x4, R15 ;  /* 0x0000000403187824 */ /* 0x000fe200078e020f */
[----:B------:R-:W-:-:S02]  /*2110*/  LEA.HI.X.SX32 R11, R16, R0, 0x1, P1 ;  /* 0x00000000100b7211 */ /* 0x000fc400008f0eff */
[----:B------:R-:W-:Y:S01]  /*2120*/  LEA.HI.X.SX32 R15, R15, R0, 0x1, P0 ;  /* 0x000000000f0f7211 */ /* 0x000fe200000f0eff */
[----:B--2---:R0:W-:Y:S04]  /*2130*/  STL [R1+0x38], R21 ;  /* 0x0000381501007387 */ /* 0x0041e80000100800 */
[----:B0-----:R0:W2:Y:S04]  /*2140*/  LDG.E.U16 R21, desc[UR10][R10.64] ;  /* 0x0000000a0a157981 */ /* 0x0010a8000c1e1500 */
[----:B---3--:R1:W-:Y:S04]  /*2150*/  STL [R1+0x34], R26 ;  /* 0x0000341a01007387 */ /* 0x0083e80000100800 */
[----:B-1----:R-:W3:Y:S04]  /*2160*/  LDG.E.U16 R26, desc[UR10][R8.64] ;  /* 0x0000000a081a7981 */ /* 0x002ee8000c1e1500 */
[----:B----4-:R1:W-:Y:S04]  /*2170*/  STL [R1+0x30], R29 ;  /* 0x0000301d01007387 */ /* 0x0103e80000100800 */
[----:B-1----:R1:W4:Y:S01]  /*2180*/  LDG.E.U16 R29, desc[UR10][R14.64] ;  /* 0x0000000a0e1d7981 */ /* 0x002322000c1e1500 */
[----:B------:R-:W-:-:S05]  /*2190*/  LEA R17, R3, R24, 0x2 ;  /* 0x0000001803117211 */ /* 0x000fca00078e10ff */
[----:B------:R-:W-:-:S05]  /*21a0*/  IMAD R23, R3, 0x4, R17 ;  /* 0x0000000403177824 */ /* 0x000fca00078e0211 */
[----:B------:R-:W-:-:S05]  /*21b0*/  LEA R19, R3, R23, 0x2 ;  /* 0x0000001703137211 */ /* 0x000fca00078e10ff */
[----:B------:R-:W-:Y:S01]  /*21c0*/  IMAD R6, R3, 0x4, R19 ;  /* 0x0000000403067824 */ /* 0x000fe200078e0213 */
[-C--:B0-----:R-:W-:Y:S02]  /*21d0*/  LEA R10, P0, R19, R2.reuse, 0x1 ;  /* 0x00000002130a7211 */ /* 0x081fe400078008ff */
[----:B------:R-:W-:Y:S02]  /*21e0*/  LEA R12, P1, R17, R2, 0x1 ;  /* 0x00000002110c7211 */ /* 0x000fe400078208ff */
[----:B------:R-:W-:Y:S02]  /*21f0*/  LEA R20, R3, R6, 0x2 ;  /* 0x0000000603147211 */ /* 0x000fe400078e10ff */
[----:B------:R-:W-:Y:S02]  /*2200*/  LEA.HI.X.SX32 R11, R19, R0, 0x1, P0 ;  /* 0x00000000130b7211 */ /* 0x000fe400000f0eff */
[----:B-1----:R-:W-:Y:S02]  /*2210*/  LEA R14, P0, R20, R2, 0x1 ;  /* 0x00000002140e7211 */ /* 0x002fe400078008ff */
[----:B------:R-:W-:-:S02]  /*2220*/  LEA.HI.X.SX32 R13, R17, R0, 0x1, P1 ;  /* 0x00000000110d7211 */ /* 0x000fc400008f0eff */
[----:B------:R-:W-:Y:S01]  /*2230*/  LEA.HI.X.SX32 R15, R20, R0, 0x1, P0 ;  /* 0x00000000140f7211 */ /* 0x000fe200000f0eff */
[----:B--2---:R0:W-:Y:S04]  /*2240*/  STL [R1+0x2c], R21 ;  /* 0x00002c1501007387 */ /* 0x0041e80000100800 */
[----:B0-----:R0:W2:Y:S04]  /*2250*/  LDG.E.U16 R21, desc[UR10][R12.64] ;  /* 0x0000000a0c157981 */ /* 0x0010a8000c1e1500 */
[----:B---3--:R1:W-:Y:S04]  /*2260*/  STL [R1+0x28], R26 ;  /* 0x0000281a01007387 */ /* 0x0083e80000100800 */
[----:B-1----:R-:W3:Y:S04]  /*2270*/  LDG.E.U16 R26, desc[UR10][R10.64] ;  /* 0x0000000a0a1a7981 */ /* 0x002ee8000c1e1500 */
[----:B----4-:R1:W-:Y:S04]  /*2280*/  STL [R1+0x24], R29 ;  /* 0x0000241d01007387 */ /* 0x0103e80000100800 */
[----:B-1----:R-:W4:Y:S01]  /*2290*/  LDG.E.U16 R29, desc[UR10][R14.64] ;  /* 0x0000000a0e1d7981 */ /* 0x002f22000c1e1500 */
[----:B------:R-:W-:-:S05]  /*22a0*/  IMAD R7, R3, 0x4, R20 ;  /* 0x0000000403077824 */ /* 0x000fca00078e0214 */
[----:B------:R-:W-:-:S05]  /*22b0*/  LEA R16, R3, R7, 0x2 ;  /* 0x0000000703107211 */ /* 0x000fca00078e10ff */
[----:B------:R-:W-:Y:S01]  /*22c0*/  IMAD R8, R3, 0x4, R16 ;  /* 0x0000000403087824 */ /* 0x000fe200078e0210 */
[----:B0-----:R-:W-:-:S04]  /*22d0*/  LEA R12, P1, R16, R2, 0x1 ;  /* 0x00000002100c7211 */ /* 0x001fc800078208ff */
[----:B------:R-:W-:Y:S02]  /*22e0*/  LEA R17, R3, R8, 0x2 ;  /* 0x0000000803117211 */ /* 0x000fe400078e10ff */
[----:B------:R-:W-:Y:S02]  /*22f0*/  LEA.HI.X.SX32 R13, R16, R0, 0x1, P1 ;  /* 0x00000000100d7211 */ /* 0x000fe400008f0eff */
[----:B------:R-:W-:Y:S01]  /*2300*/  LEA R16, P0, R17, R2, 0x1 ;  /* 0x0000000211107211 */ /* 0x000fe200078008ff */
[----:B------:R-:W-:-:S03]  /*2310*/  IMAD R9, R3, 0x4, R17 ;  /* 0x0000000403097824 */ /* 0x000fc600078e0211 */
[----:B------:R-:W-:Y:S01]  /*2320*/  LEA.HI.X.SX32 R17, R17, R0, 0x1, P0 ;  /* 0x0000000011117211 */ /* 0x000fe200000f0eff */
[----:B--2---:R0:W-:Y:S04]  /*2330*/  STL [R1+0x20], R21 ;  /* 0x0000201501007387 */ /* 0x0041e80000100800 */
[----:B0-----:R0:W2:Y:S04]  /*2340*/  LDG.E.U16 R21, desc[UR10][R12.64] ;  /* 0x0000000a0c157981 */ /* 0x0010a8000c1e1500 */
[----:B---3--:R-:W-:Y:S04]  /*2350*/  STL [R1+0x1c], R26 ;  /* 0x00001c1a01007387 */ /* 0x008fe80000100800 */
[----:B----4-:R1:W-:Y:S04]  /*2360*/  STL [R1+0x18], R29 ;  /* 0x0000181d01007387 */ /* 0x0103e80000100800 */
[----:B-1----:R-:W3:Y:S01]  /*2370*/  LDG.E.U16 R29, desc[UR10][R16.64] ;  /* 0x0000000a101d7981 */ /* 0x002ee2000c1e1500 */
[----:B------:R-:W-:-:S05]  /*2380*/  LEA R19, R3, R9, 0x2 ;  /* 0x0000000903137211 */ /* 0x000fca00078e10ff */
[----:B------:R-:W-:Y:S01]  /*2390*/  IMAD R10, R3, 0x4, R19 ;  /* 0x00000004030a7824 */ /* 0x000fe200078e0213 */
[----:B0-----:R-:W-:-:S04]  /*23a0*/  LEA R12, P0, R19, R2, 0x1 ;  /* 0x00000002130c7211 */ /* 0x001fc800078008ff */
[----:B------:R-:W-:-:S04]  /*23b0*/  LEA R20, R3, R10, 0x2 ;  /* 0x0000000a03147211 */ /* 0x000fc800078e10ff */
[C---:B------:R-:W-:Y:S02]  /*23c0*/  LEA R14, P1, R20.reuse, R2, 0x1 ;  /* 0x00000002140e7211 */ /* 0x040fe400078208ff */
[-C--:B------:R-:W-:Y:S02]  /*23d0*/  LEA.HI.X.SX32 R13, R19, R0.reuse, 0x1, P0 ;  /* 0x00000000130d7211 */ /* 0x080fe400000f0eff */
[----:B------:R-:W-:-:S03]  /*23e0*/  LEA.HI.X.SX32 R15, R20, R0, 0x1, P1 ;  /* 0x00000000140f7211 */ /* 0x000fc600008f0eff */
[----:B------:R-:W4:Y:S04]  /*23f0*/  LDG.E.U16 R19, desc[UR10][R12.64] ;  /* 0x0000000a0c137981 */ /* 0x000f28000c1e1500 */
[----:B--2---:R-:W-:Y:S04]  /*2400*/  STL [R1+0x14], R21 ;  /* 0x0000141501007387 */ /* 0x004fe80000100800 */
[----:B---3--:R0:W-:Y:S04]  /*2410*/  STL [R1+0x10], R29 ;  /* 0x0000101d01007387 */ /* 0x0081e80000100800 */
[----:B0-----:R0:W2:Y:S01]  /*2420*/  LDG.E.U16 R29, desc[UR10][R14.64] ;  /* 0x0000000a0e1d7981 */ /* 0x0010a2000c1e1500 */
[----:B------:R-:W-:-:S05]  /*2430*/  IMAD R11, R3, 0x4, R20 ;  /* 0x00000004030b7824 */ /* 0x000fca00078e0214 */
[----:B------:R-:W-:-:S04]  /*2440*/  LEA R26, R3, R11, 0x2 ;  /* 0x0000000b031a7211 */ /* 0x000fc800078e10ff */
[----:B------:R-:W-:-:S04]  /*2450*/  LEA R16, P0, R26, R2, 0x1 ;  /* 0x000000021a107211 */ /* 0x000fc800078008ff */
[----:B------:R-:W-:Y:S02]  /*2460*/  LEA.HI.X.SX32 R17, R26, R0, 0x1, P0 ;  /* 0x000000001a117211 */ /* 0x000fe400000f0eff */
[C---:B0-----:R-:W-:Y:S01]  /*2470*/  LEA R14, P0, R18.reuse, R2, 0x1 ;  /* 0x00000002120e7211 */ /* 0x041fe200078008ff */
[----:B----4-:R-:W-:Y:S03]  /*2480*/  STL [R1+0xc], R19 ;  /* 0x00000c1301007387 */ /* 0x010fe60000100800 */
[----:B------:R-:W-:Y:S01]  /*2490*/  LEA.HI.X.SX32 R15, R18, R0, 0x1, P0 ;  /* 0x00000000120f7211 */ /* 0x000fe200000f0eff */
[C---:B------:R-:W-:Y:S02]  /*24a0*/  IMAD R21, R3.reuse, 0x4, R26 ;  /* 0x0000000403157824 */ /* 0x040fe400078e021a */
[----:B------:R0:W3:Y:S04]  /*24b0*/  LDG.E.U16 R26, desc[UR10][R16.64] ;  /* 0x0000000a101a7981 */ /* 0x0000e8000c1e1500 */
[----:B--2---:R1:W-:Y:S04]  /*24c0*/  STL [R1+0x8], R29 ;  /* 0x0000081d01007387 */ /* 0x0043e80000100800 */
[----:B-1----:R-:W2:Y:S01]  /*24d0*/  LDG.E.U16 R29, desc[UR10][R14.64] ;  /* 0x0000000a0e1d7981 */ /* 0x002ea2000c1e1500 */
[----:B------:R-:W-:-:S02]  /*24e0*/  LEA R20, R3, R21, 0x2 ;  /* 0x0000001503147211 */ /* 0x000fc400078e10ff */
[-C--:B0-----:R-:W-:Y:S02]  /*24f0*/  LEA R16, P0, R4, R2.reuse, 0x1 ;  /* 0x0000000204107211 */ /* 0x081fe400078008ff */
[----:B------:R-:W-:Y:S02]  /*2500*/  LEA R12, P1, R20, R2, 0x1 ;  /* 0x00000002140c7211 */ /* 0x000fe400078208ff */
[-C--:B------:R-:W-:Y:S02]  /*2510*/  LEA.HI.X.SX32 R17, R4, R0.reuse, 0x1, P0 ;  /* 0x0000000004117211 */ /* 0x080fe400000f0eff */
[----:B------:R-:W-:-:S06]  /*2520*/  LEA.HI.X.SX32 R13, R20, R0, 0x1, P1 ;  /* 0x00000000140d7211 */ /* 0x000fcc00008f0eff */
[----:B------:R0:W4:Y:S01]  /*2530*/  LDG.E.U16 R13, desc[UR10][R12.64] ;  /* 0x0000000a0c0d7981 */ /* 0x000122000c1e1500 */
[CC--:B------:R-:W-:Y:S02]  /*2540*/  LEA R18, P1, R5.reuse, R2.reuse, 0x1 ;  /* 0x0000000205127211 */ /* 0x0c0fe400078208ff */
[C---:B------:R-:W-:Y:S02]  /*2550*/  LEA R4, P0, R22.reuse, R2, 0x1 ;  /* 0x0000000216047211 */ /* 0x040fe400078008ff */
[-C--:B------:R-:W-:Y:S02]  /*2560*/  LEA.HI.X.SX32 R19, R5, R0.reuse, 0x1, P1 ;  /* 0x0000000005137211 */ /* 0x080fe400008f0eff */
[----:B------:R-:W-:-:S03]  /*2570*/  LEA.HI.X.SX32 R5, R22, R0, 0x1, P0 ;  /* 0x0000000016057211 */ /* 0x000fc600000f0eff */
[----:B------:R-:W4:Y:S01]  /*2580*/  LDG.E.U16 R22, desc[UR10][R18.64] ;  /* 0x0000000a12167981 */ /* 0x000f22000c1e1500 */
[----:B------:R-:W-:-:S03]  /*2590*/  IMAD R20, R3, 0x4, R20 ;  /* 0x0000000403147824 */ /* 0x000fc600078e0214 */
[----:B------:R1:W4:Y:S04]  /*25a0*/  LDG.E.U16 R3, desc[UR10][R4.64] ;  /* 0x0000000a04037981 */ /* 0x000328000c1e1500 */
[----:B--2---:R2:W-:Y:S04]  /*25b0*/  STL [R1+0x1510], R29 ;  /* 0x0015101d01007387 */ /* 0x0045e80000100800 */
[----:B--2---:R-:W2:Y:S04]  /*25c0*/  LDL.LU R29, [R1+0x114] ;  /* 0x00011400011d7983 */ /* 0x004ea80000300800 */
[----:B---3--:R3:W-:Y:S04]  /*25d0*/  STL [R1+0x4], R26 ;  /* 0x0000041a01007387 */ /* 0x0087e80000100800 */
[----:B---3--:R-:W3:Y:S01]  /*25e0*/  LDG.E.U16 R26, desc[UR10][R16.64] ;  /* 0x0000000a101a7981 */ /* 0x008ee2000c1e1500 */
[----:B0-----:R-:W-:-:S02]  /*25f0*/  LEA R12, P0, R28, R2, 0x1 ;  /* 0x000000021c0c7211 */ /* 0x001fc400078008ff */
[----:B------:R-:W-:-:S04]  /*2600*/  LEA R14, P1, R25, R2, 0x1 ;  /* 0x00000002190e7211 */ /* 0x000fc800078208ff */
[----:B------:R-:W-:Y:S02]  /*2610*/  LEA.HI.X.SX32 R15, R25, R0, 0x1, P1 ;  /* 0x00000000190f7211 */ /* 0x000fe400008f0eff */
[----:B-1----:R-:W-:-:S03]  /*2620*/  LEA R4, P1, R20, R2, 0x1 ;  /* 0x0000000214047211 */ /* 0x002fc600078208ff */
[----:B------:R-:W2:Y:S01]  /*2630*/  LDG.E.U16 R17, desc[UR10][R14.64] ;  /* 0x0000000a0e117981 */ /* 0x000ea2000c1e1500 */
[----:B------:R-:W-:-:S05]  /*2640*/  LEA.HI.X.SX32 R5, R20, R0, 0x1, P1 ;  /* 0x0000000014057211 */ /* 0x000fca00008f0eff */
[----:B------:R0:W2:Y:S02]  /*2650*/  LDG.E.U16 R18, desc[UR10][R4.64] ;  /* 0x0000000a04127981 */ /* 0x0000a4000c1e1500 */
[----:B0-----:R-:W-:-:S04]  /*2660*/  LEA R4, P1, R23, R2, 0x1 ;  /* 0x0000000217047211 */ /* 0x001fc800078208ff */
[----:B------:R-:W-:-:S05]  /*2670*/  LEA.HI.X.SX32 R5, R23, R0, 0x1, P1 ;  /* 0x0000000017057211 */ /* 0x000fca00008f0eff */
[----:B------:R-:W2:Y:S04]  /*2680*/  LDG.E.U16 R23, desc[UR10][R4.64] ;  /* 0x0000000a04177981 */ /* 0x000ea8000c1e1500 */
[----:B---3--:R0:W-:Y:S04]  /*2690*/  STL [R1+0x1514], R26 ;  /* 0x0015141a01007387 */ /* 0x0081e80000100800 */
[----:B0-----:R-:W3:Y:S04]  /*26a0*/  LDL.LU R26, [R1+0x150] ;  /* 0x00015000011a7983 */ /* 0x001ee80000300800 */
[----:B----4-:R0:W-:Y:S02]  /*26b0*/  STL [R1], R13 ;  /* 0x0000000d01007387 */ /* 0x0101e40000100800 */
[----:B0-----:R-:W-:-:S05]  /*26c0*/  LEA.HI.X.SX32 R13, R28, R0, 0x1, P0 ;  /* 0x000000001c0d7211 */ /* 0x001fca00000f0eff */
[----:B------:R0:W4:Y:S02]  /*26d0*/  LDG.E.U16 R16, desc[UR10][R12.64] ;  /* 0x0000000a0c107981 */ /* 0x000124000c1e1500 */
[----:B0-----:R-:W-:-:S04]  /*26e0*/  LEA R12, P0, R27, R2, 0x1 ;  /* 0x000000021b0c7211 */ /* 0x001fc800078008ff */
[----:B------:R-:W-:Y:S02]  /*26f0*/  LEA.HI.X.SX32 R13, R27, R0, 0x1, P0 ;  /* 0x000000001b0d7211 */ /* 0x000fe400000f0eff */
[----:B------:R-:W-:-:S03]  /*2700*/  LEA R14, P0, R24, R2, 0x1 ;  /* 0x00000002180e7211 */ /* 0x000fc600078008ff */
[----:B------:R0:W3:Y:S01]  /*2710*/  LDG.E.U16 R19, desc[UR10][R12.64] ;  /* 0x0000000a0c137981 */ /* 0x0000e2000c1e1500 */
[----:B------:R-:W-:-:S05]  /*2720*/  LEA.HI.X.SX32 R15, R24, R0, 0x1, P0 ;  /* 0x00000000180f7211 */ /* 0x000fca00000f0eff */
[----:B------:R1:W3:Y:S01]  /*2730*/  LDG.E.U16 R20, desc[UR10][R14.64] ;  /* 0x0000000a0e147981 */ /* 0x0002e2000c1e1500 */
[----:B0-----:R-:W-:-:S04]  /*2740*/  LEA R12, P0, R6, R2, 0x1 ;  /* 0x00000002060c7211 */ /* 0x001fc800078008ff */
[----:B------:R-:W-:Y:S02]  /*2750*/  LEA.HI.X.SX32 R13, R6, R0, 0x1, P0 ;  /* 0x00000000060d7211 */ /* 0x000fe400000f0eff */
[CC--:B-1----:R-:W-:Y:S02]  /*2760*/  LEA R14, P1, R7.reuse, R2.reuse, 0x1 ;  /* 0x00000002070e7211 */ /* 0x0c2fe400078208ff */
[C---:B------:R-:W-:Y:S01]  /*2770*/  LEA R6, P0, R8.reuse, R2, 0x1 ;  /* 0x0000000208067211 */ /* 0x040fe200078008ff */
[----:B------:R-:W3:Y:S01]  /*2780*/  LDG.E.U16 R12, desc[UR10][R12.64] ;  /* 0x0000000a0c0c7981 */ /* 0x000ee2000c1e1500 */
[-C--:B------:R-:W-:Y:S02]  /*2790*/  LEA.HI.X.SX32 R15, R7, R0.reuse, 0x1, P1 ;  /* 0x00000000070f7211 */ /* 0x080fe400008f0eff */
[----:B------:R-:W-:Y:S02]  /*27a0*/  LEA.HI.X.SX32 R7, R8, R0, 0x1, P0 ;  /* 0x0000000008077211 */ /* 0x000fe400000f0eff */
[-C--:B------:R-:W-:Y:S01]  /*27b0*/  LEA R4, P0, R9, R2.reuse, 0x1 ;  /* 0x0000000209047211 */ /* 0x080fe200078008ff */
[----:B------:R-:W3:Y:S01]  /*27c0*/  LDG.E.U16 R14, desc[UR10][R14.64] ;  /* 0x0000000a0e0e7981 */ /* 0x000ee2000c1e1500 */
[----:B------:R-:W-:-:S02]  /*27d0*/  LEA R8, P1, R10, R2, 0x1 ;  /* 0x000000020a087211 */ /* 0x000fc400078208ff */
[-C--:B------:R-:W-:Y:S01]  /*27e0*/  LEA.HI.X.SX32 R5, R9, R0.reuse, 0x1, P0 ;  /* 0x0000000009057211 */ /* 0x080fe200000f0eff */
[----:B------:R0:W3:Y:S01]  /*27f0*/  LDG.E.U16 R13, desc[UR10][R6.64] ;  /* 0x0000000a060d7981 */ /* 0x0000e2000c1e1500 */
[----:B------:R-:W-:Y:S02]  /*2800*/  LEA.HI.X.SX32 R9, R10, R0, 0x1, P1 ;  /* 0x000000000a097211 */ /* 0x000fe400008f0eff */
[-C--:B------:R-:W-:Y:S01]  /*2810*/  LEA R10, P1, R21, R2.reuse, 0x1 ;  /* 0x00000002150a7211 */ /* 0x080fe200078208ff */
[----:B------:R1:W3:Y:S04]  /*2820*/  LDG.E.U16 R4, desc[UR10][R4.64] ;  /* 0x0000000a04047981 */ /* 0x0002e8000c1e1500 */
[----:B------:R2:W3:Y:S01]  /*2830*/  LDG.E.U16 R8, desc[UR10][R8.64] ;  /* 0x0000000a08087981 */ /* 0x0004e2000c1e1500 */
[----:B0-----:R-:W-:-:S04]  /*2840*/  LEA R6, P0, R11, R2, 0x1 ;  /* 0x000000020b067211 */ /* 0x001fc800078008ff */
[-C--:B------:R-:W-:Y:S02]  /*2850*/  LEA.HI.X.SX32 R7, R11, R0.reuse, 0x1, P0 ;  /* 0x000000000b077211 */ /* 0x080fe400000f0eff */
[----:B------:R-:W-:-:S03]  /*2860*/  LEA.HI.X.SX32 R11, R21, R0, 0x1, P1 ;  /* 0x00000000150b7211 */ /* 0x000fc600008f0eff */
[----:B------:R0:W3:Y:S04]  /*2870*/  LDG.E.U16 R6, desc[UR10][R6.64] ;  /* 0x0000000a06067981 */ /* 0x0000e8000c1e1500 */
[----:B------:R-:W3:Y:S04]  /*2880*/  LDG.E.U16 R10, desc[UR10][R10.64] ;  /* 0x0000000a0a0a7981 */ /* 0x000ee8000c1e1500 */
[----:B------:R1:W-:Y:S04]  /*2890*/  STL [R1+0x1518], R22 ;  /* 0x0015181601007387 */ /* 0x0003e80000100800 */
[----:B-1----:R-:W3:Y:S04]  /*28a0*/  LDL.LU R22, [R1+0x194] ;  /* 0x0001940001167983 */ /* 0x002ee80000300800 */
[----:B------:R1:W-:Y:S04]  /*28b0*/  STL [R1+0x151c], R3 ;  /* 0x00151c0301007387 */ /* 0x0003e80000100800 */
[----:B-1----:R-:W3:Y:S04]  /*28c0*/  LDL.LU R3, [R1+0x110] ;  /* 0x0001100001037983 */ /* 0x002ee80000300800 */
[----:B------:R-:W3:Y:S01]  /*28d0*/  LDL.LU R25, [R1+0x120] ;  /* 0x0001200001197983 */ /* 0x000ee20000300800 */
[----:B------:R-:W1:Y:S01]  /*28e0*/  S2R R28, SR_TID.X ;  /* 0x00000000001c7919 */ /* 0x000e620000002100 */
[----:B------:R-:W0:Y:S01]  /*28f0*/  S2UR UR6, SR_CgaCtaId ;  /* 0x00000000000679c3 */ /* 0x000e220000008800 */
[----:B------:R-:W-:Y:S01]  /*2900*/  UMOV UR4, 0x400 ;  /* 0x0000040000047882 */ /* 0x000fe20000000000 */
[----:B-1----:R-:W-:-:S02]  /*2910*/  LOP3.LUT R15, R28, 0x3f, RZ, 0xc0, !PT ;  /* 0x0000003f1c0f7812 */ /* 0x002fc400078ec0ff */
[----:B------:R-:W-:Y:S02]  /*2920*/  SHF.R.S32.HI R2, RZ, 0x6, R28 ;  /* 0x00000006ff027819 */ /* 0x000fe4000001141c */
[----:B------:R-:W-:Y:S01]  /*2930*/  SHF.L.U32 R5, R28, 0xb, RZ ;  /* 0x0000000b1c057819 */ /* 0x000fe200000006ff */
[----:B------:R-:W-:Y:S01]  /*2940*/  IMAD.SHL.U32 R0, R15, 0x2, RZ ;  /* 0x000000020f007824 */ /* 0x000fe200078e00ff */
[----:B------:R-:W-:Y:S02]  /*2950*/  SGXT R2, R2, 0x1 ;  /* 0x000000010202781a */ /* 0x000fe40000000200 */
[C---:B--2---:R-:W-:Y:S02]  /*2960*/  LOP3.LUT R9, R28.reuse, 0x3f, RZ, 0xc0, !PT ;  /* 0x0000003f1c097812 */ /* 0x044fe400078ec0ff */
[----:B------:R-:W-:Y:S02]  /*2970*/  LOP3.LUT R5, R5, 0x3000, RZ, 0xc0, !PT ;  /* 0x0000300005057812 */ /* 0x000fe400078ec0ff */
[----:B0-----:R-:W-:-:S02]  /*2980*/  LOP3.LUT R7, R28, 0x40, RZ, 0xc0, !PT ;  /* 0x000000401c077812 */ /* 0x001fc400078ec0ff */
[----:B------:R-:W-:Y:S01]  /*2990*/  LOP3.LUT R0, R0, 0x90, R2, 0x78, !PT ;  /* 0x0000009000007812 */ /* 0x000fe200078e7802 */
[----:B------:R-:W-:Y:S01]  /*29a0*/  ULEA UR6, UR6, UR4, 0x18 ;  /* 0x0000000406067291 */ /* 0x000fe2000f8ec03f */
[----:B------:R-:W-:Y:S02]  /*29b0*/  LEA R2, R9, R5, 0x4 ;  /* 0x0000000509027211 */ /* 0x000fe400078e20ff */
[----:B------:R-:W-:-:S04]  /*29c0*/  SHF.R.U32.HI R5, RZ, 0x1, R7 ;  /* 0x00000001ff057819 */ /* 0x000fc80000011607 */
[----:B------:R-:W-:Y:S02]  /*29d0*/  LOP3.LUT R2, R2, R5, RZ, 0x3c, !PT ;  /* 0x0000000502027212 */ /* 0x000fe400078e3cff */
[----:B------:R-:W-:Y:S04]  /*29e0*/  STS.U16 [R0+UR6+0x12000], R29 ;  /* 0x0120001d00007988 */ /* 0x000fe80008000406 */
[----:B----4-:R-:W-:Y:S04]  /*29f0*/  STL [R1+0x1520], R16 ;  /* 0x0015201001007387 */ /* 0x010fe80000100800 */
[----:B------:R0:W-:Y:S04]  /*2a00*/  STL [R1+0x1524], R17 ;  /* 0x0015241101007387 */ /* 0x0001e80000100800 */
[----:B0-----:R-:W2:Y:S04]  /*2a10*/  LDL.LU R17, [R1+0x124] ;  /* 0x0001240001117983 */ /* 0x001ea80000300800 */
[----:B------:R-:W4:Y:S04]  /*2a20*/  LDL.LU R27, [R1+0x130] ;  /* 0x00013000011b7983 */ /* 0x000f280000300800 */
[----:B------:R0:W-:Y:S04]  /*2a30*/  STL [R1+0x152c], R18 ;  /* 0x00152c1201007387 */ /* 0x0001e80000100800 */
[----:B0-----:R-:W4:Y:S04]  /*2a40*/  LDL.LU R18, [R1+0x134] ;  /* 0x0001340001127983 */ /* 0x001f280000300800 */
[----:B------:R-:W4:Y:S04]  /*2a50*/  LDL.LU R24, [R1+0x140] ;  /* 0x0001400001187983 */ /* 0x000f280000300800 */
[----:B---3--:R0:W-:Y:S04]  /*2a60*/  STL [R1+0x1528], R19 ;  /* 0x0015281301007387 */ /* 0x0081e80000100800 */
[----:B0-----:R-:W3:Y:S04]  /*2a70*/  LDL.LU R19, [R1+0x144] ;  /* 0x0001440001137983 */ /* 0x001ee80000300800 */
[----:B------:R0:W-:Y:S04]  /*2a80*/  STL [R1+0x1530], R20 ;  /* 0x0015301401007387 */ /* 0x0001e80000100800 */
        /* <DEDUP_REMOVED lines=11> */
[----:B------:R-:W3:Y:S04]  /*2b40*/  LDL.LU R21, [R1+0x184] ;  /* 0x0001840001157983 */ /* 0x000ee80000300800 */
[----:B------:R0:W-:Y:S04]  /*2b50*/  STL [R1+0x1548], R8 ;  /* 0x0015480801007387 */ /* 0x0001e80000100800 */
[----:B0-----:R-:W3:Y:S04]  /*2b60*/  LDL.LU R8, [R1+0x190] ;  /* 0x0001900001087983 */ /* 0x001ee80000300800 */
[----:B------:R-:W-:Y:S04]  /*2b70*/  STL [R1+0x154c], R6 ;  /* 0x00154c0601007387 */ /* 0x000fe80000100800 */
[----:B------:R-:W-:Y:S04]  /*2b80*/  STL [R1+0x1550], R10 ;  /* 0x0015500a01007387 */ /* 0x000fe80000100800 */
[----:B------:R-:W-:Y:S04]  /*2b90*/  STL [R1+0x1554], R15 ;  /* 0x0015540f01007387 */ /* 0x000fe80000100800 */
[----:B------:R-:W-:Y:S04]  /*2ba0*/  STL [R1+0x1558], R28 ;  /* 0x0015581c01007387 */ /* 0x000fe80000100800 */
[----:B------:R-:W3:Y:S04]  /*2bb0*/  LDL.LU R16, [R1+0x104] ;  /* 0x0001040001107983 */ /* 0x000ee80000300800 */
[----:B------:R0:W-:Y:S04]  /*2bc0*/  STS.U16 [R0+UR6+0x10000], R22 ;  /* 0x0100001600007988 */ /* 0x0001e80008000406 */
[----:B------:R-:W-:Y:S04]  /*2bd0*/  STL [R1+0x1504], R2 ;  /* 0x0015040201007387 */ /* 0x000fe80000100800 */
[----:B------:R1:W-:Y:S04]  /*2be0*/  STS.U16 [R0+UR6+0x11200], R26 ;  /* 0x0112001a00007988 */ /* 0x0003e80008000406 */
[----:B0-----:R-:W3:Y:S04]  /*2bf0*/  LDL.LU R22, [R1+0x100] ;  /* 0x0001000001167983 */ /* 0x001ee80000300800 */
[----:B-1----:R-:W3:Y:S04]  /*2c00*/  LDL.LU R26, [R1+0xf4] ;  /* 0x0000f400011a7983 */ /* 0x002ee80000300800 */
[----:B------:R-:W3:Y:S04]  /*2c10*/  LDL.LU R5, [R1+0xf0] ;  /* 0x0000f00001057983 */ /* 0x000ee80000300800 */
[----:B------:R-:W3:Y:S04]  /*2c20*/  LDL.LU R7, [R1+0xe4] ;  /* 0x0000e40001077983 */ /* 0x000ee80000300800 */
[----:B------:R-:W3:Y:S04]  /*2c30*/  LDL.LU R9, [R1+0xe0] ;  /* 0x0000e00001097983 */ /* 0x000ee80000300800 */
[----:B------:R-:W3:Y:S04]  /*2c40*/  LDL.LU R28, [R1+0xdc] ;  /* 0x0000dc00011c7983 */ /* 0x000ee80000300800 */
[----:B------:R-:W3:Y:S04]  /*2c50*/  LDL.LU R15, [R1+0xd0] ;  /* 0x0000d000010f7983 */ /* 0x000ee80000300800 */
[----:B------:R-:W3:Y:S04]  /*2c60*/  LDL.LU R10, [R1+0xcc] ;  /* 0x0000cc00010a7983 */ /* 0x000ee80000300800 */
[----:B------:R-:W3:Y:S04]  /*2c70*/  LDL.LU R11, [R1+0xc8] ;  /* 0x0000c800010b7983 */ /* 0x000ee80000300800 */
[----:B------:R-:W3:Y:S04]  /*2c80*/  LDL.LU R29, [R1+0xbc] ;  /* 0x0000bc00011d7983 */ /* 0x000ee80000300800 */
[----:B------:R0:W-:Y:S04]  /*2c90*/  STS.U16 [R0+UR6+0x11e00], R25 ;  /* 0x011e001900007988 */ /* 0x0001e80008000406 */
[----:B------:R-:W3:Y:S04]  /*2ca0*/  LDL.LU R6, [R1+0xb8] ;  /* 0x0000b80001067983 */ /* 0x000ee80000300800 */
[----:B0-----:R-:W3:Y:S04]  /*2cb0*/  LDL.LU R25, [R1+0xb4] ;  /* 0x0000b40001197983 */ /* 0x001ee80000300800 */
[----:B------:R0:W-:Y:S04]  /*2cc0*/  STS.U16 [R0+UR6+0x12200], R3 ;  /* 0x0122000300007988 */ /* 0x0001e80008000406 */
[----:B0-----:R-:W3:Y:S04]  /*2cd0*/  LDL.LU R3, [R1+0xb0] ;  /* 0x0000b00001037983 */ /* 0x001ee80000300800 */
[----:B--2---:R-:W-:Y:S04]  /*2ce0*/  STS.U16 [R0+UR6+0x11c00], R17 ;  /* 0x011c001100007988 */ /* 0x004fe80008000406 */
[----:B----4-:R-:W-:Y:S04]  /*2cf0*/  STS.U16 [R0+UR6+0x11a00], R27 ;  /* 0x011a001b00007988 */ /* 0x010fe80008000406 */
[----:B------:R-:W-:Y:S04]  /*2d00*/  STS.U16 [R0+UR6+0x11800], R18 ;  /* 0x0118001200007988 */ /* 0x000fe80008000406 */
[----:B------:R-:W-:Y:S04]  /*2d10*/  STS.U16 [R0+UR6+0x11600], R24 ;  /* 0x0116001800007988 */ /* 0x000fe80008000406 */
[----:B---3--:R-:W-:Y:S04]  /*2d20*/  STS.U16 [R0+UR6+0x11400], R19 ;  /* 0x0114001300007988 */ /* 0x008fe80008000406 */
[----:B------:R-:W-:Y:S04]  /*2d30*/  STS.U16 [R0+UR6+0x11000], R20 ;  /* 0x0110001400007988 */ /* 0x000fe80008000406 */
[----:B------:R-:W-:Y:S04]  /*2d40*/  STS.U16 [R0+UR6+0x10e00], R23 ;  /* 0x010e001700007988 */ /* 0x000fe80008000406 */
[----:B------:R-:W-:Y:S04]  /*2d50*/  STS.U16 [R0+UR6+0x10c00], R12 ;  /* 0x010c000c00007988 */ /* 0x000fe80008000406 */
[----:B------:R-:W-:Y:S04]  /*2d60*/  STS.U16 [R0+UR6+0x10a00], R14 ;  /* 0x010a000e00007988 */ /* 0x000fe80008000406 */
[----:B------:R-:W-:Y:S04]  /*2d70*/  STS.U16 [R0+UR6+0x10800], R13 ;  /* 0x0108000d00007988 */ /* 0x000fe80008000406 */
[----:B------:R-:W-:Y:S04]  /*2d80*/  STS.U16 [R0+UR6+0x10600], R4 ;  /* 0x0106000400007988 */ /* 0x000fe80008000406 */
[----:B------:R-:W-:Y:S04]  /*2d90*/  STS.U16 [R0+UR6+0x10400], R21 ;  /* 0x0104001500007988 */ /* 0x000fe80008000406 */
[----:B------:R0:W-:Y:S04]  /*2da0*/  STS.U16 [R0+UR6+0x10200], R8 ;  /* 0x0102000800007988 */ /* 0x0001e80008000406 */
[----:B0-----:R-:W2:Y:S04]  /*2db0*/  LDL.LU R8, [R1+0xa4] ;  /* 0x0000a40001087983 */ /* 0x001ea80000300800 */
[----:B------:R-:W3:Y:S04]  /*2dc0*/  LDL.LU R21, [R1+0xa0] ;  /* 0x0000a00001157983 */ /* 0x000ee80000300800 */
[----:B------:R-:W4:Y:S04]  /*2dd0*/  LDL.LU R4, [R1+0x9c] ;  /* 0x00009c0001047983 */ /* 0x000f280000300800 */
[----:B------:R-:W4:Y:S04]  /*2de0*/  LDL.LU R13, [R1+0x90] ;  /* 0x00009000010d7983 */ /* 0x000f280000300800 */
[----:B------:R-:W4:Y:S04]  /*2df0*/  LDL.LU R14, [R1+0x8c] ;  /* 0x00008c00010e7983 */ /* 0x000f280000300800 */
[----:B------:R-:W4:Y:S04]  /*2e00*/  LDL.LU R12, [R1+0x88] ;  /* 0x00008800010c7983 */ /* 0x000f280000300800 */
[----:B------:R-:W4:Y:S04]  /*2e10*/  LDL.LU R23, [R1+0x7c] ;  /* 0x00007c0001177983 */ /* 0x000f280000300800 */
[----:B------:R0:W-:Y:S04]  /*2e20*/  STS.U16 [R0+UR6+0x12600], R22 ;  /* 0x0126001600007988 */ /* 0x0001e80008000406 */
[----:B------:R-:W4:Y:S04]  /*2e30*/  LDL.LU R20, [R1+0x78] ;  /* 0x0000780001147983 */ /* 0x000f280000300800 */
[----:B0-----:R-:W4:Y:S04]  /*2e40*/  LDL.LU R22, [R1+0x74] ;  /* 0x0000740001167983 */ /* 0x001f280000300800 */
[----:B------:R-:W4:Y:S04]  /*2e50*/  LDL.LU R19, [R1+0x70] ;  /* 0x0000700001137983 */ /* 0x000f280000300800 */
[----:B------:R-:W4:Y:S04]  /*2e60*/  LDL.LU R24, [R1+0x68] ;  /* 0x0000680001187983 */ /* 0x000f280000300800 */
[----:B------:R-:W4:Y:S04]  /*2e70*/  LDL.LU R18, [R1+0x60] ;  /* 0x0000600001127983 */ /* 0x000f280000300800 */
[----:B------:R-:W4:Y:S04]  /*2e80*/  LDL.LU R27, [R1+0x58] ;  /* 0x00005800011b7983 */ /* 0x000f280000300800 */
[----:B------:R0:W-:Y:S04]  /*2e90*/  STS.U16 [R0+UR6+0x12400], R16 ;  /* 0x0124001000007988 */ /* 0x0001e80008000406 */
[----:B------:R-:W4:Y:S04]  /*2ea0*/  LDL.LU R17, [R1+0x50] ;  /* 0x0000500001117983 */ /* 0x000f280000300800 */
[----:B------:R1:W-:Y:S04]  /*2eb0*/  STS.U16 [R0+UR6+0x12800], R26 ;  /* 0x0128001a00007988 */ /* 0x0003e80008000406 */
[----:B0-----:R-:W4:Y:S04]  /*2ec0*/  LDL.LU R16, [R1+0x48] ;  /* 0x0000480001107983 */ /* 0x001f280000300800 */
[----:B------:R0:W-:Y:S04]  /*2ed0*/  STS.U16 [R0+UR6+0x13800], R29 ;  /* 0x0138001d00007988 */ /* 0x0001e80008000406 */
[----:B-1----:R-:W4:Y:S04]  /*2ee0*/  LDL.LU R26, [R1+0x40] ;  /* 0x00004000011a7983 */ /* 0x002f280000300800 */
[----:B0-----:R-:W4:Y:S04]  /*2ef0*/  LDL.LU R29, [R1+0x3c] ;  /* 0x00003c00011d7983 */ /* 0x001f280000300800 */
[----:B------:R0:W-:Y:S04]  /*2f00*/  STS.U16 [R0+UR6+0x13c00], R25 ;  /* 0x013c001900007988 */ /* 0x0001e80008000406 */
[----:B0-----:R-:W4:Y:S04]  /*2f10*/  LDL.LU R25, [R1+0x38] ;  /* 0x0000380001197983 */ /* 0x001f280000300800 */
[----:B------:R0:W-:Y:S04]  /*2f20*/  STS.U16 [R0+UR6+0x13e00], R3 ;  /* 0x013e000300007988 */ /* 0x0001e80008000406 */
[----:B------:R-:W-:Y:S04]  /*2f30*/  STS.U16 [R0+UR6+0x12a00], R5 ;  /* 0x012a000500007988 */ /* 0x000fe80008000406 */
[----:B------:R-:W-:Y:S04]  /*2f40*/  STS.U16 [R0+UR6+0x12c00], R7 ;  /* 0x012c000700007988 */ /* 0x000fe80008000406 */
[----:B0-----:R-:W4:Y:S04]  /*2f50*/  LDL.LU R3, [R1+0x34] ;  /* 0x0000340001037983 */ /* 0x001f280000300800 */
[----:B------:R-:W-:Y:S04]  /*2f60*/  STS.U16 [R0+UR6+0x12e00], R9 ;  /* 0x012e000900007988 */ /* 0x000fe80008000406 */
[----:B------:R-:W-:Y:S04]  /*2f70*/  STS.U16 [R0+UR6+0x13000], R28 ;  /* 0x0130001c00007988 */ /* 0x000fe80008000406 */
[----:B------:R-:W-:Y:S04]  /*2f80*/  STS.U16 [R0+UR6+0x13200], R15 ;  /* 0x0132000f00007988 */ /* 0x000fe80008000406 */
[----:B------:R-:W-:Y:S04]  /*2f90*/  STS.U16 [R0+UR6+0x13400], R10 ;  /* 0x0134000a00007988 */ /* 0x000fe80008000406 */
[----:B------:R-:W-:Y:S04]  /*2fa0*/  STS.U16 [R0+UR6+0x13600], R11 ;  /* 0x0136000b00007988 */ /* 0x000fe80008000406 */
[----:B------:R-:W-:Y:S04]  /*2fb0*/  STS.U16 [R0+UR6+0x13a00], R6 ;  /* 0x013a000600007988 */ /* 0x000fe80008000406 */
[----:B--2---:R-:W-:Y:S04]  /*2fc0*/  STS.U16 [R0+UR6+0x14000], R8 ;  /* 0x0140000800007988 */ /* 0x004fe80008000406 */
[----:B---3--:R-:W-:Y:S04]  /*2fd0*/  STS.U16 [R0+UR6+0x14200], R21 ;  /* 0x0142001500007988 */ /* 0x008fe80008000406 */
[----:B----4-:R-:W-:Y:S04]  /*2fe0*/  STS.U16 [R0+UR6+0x14400], R4 ;  /* 0x0144000400007988 */ /* 0x010fe80008000406 */
        /* <DEDUP_REMOVED lines=17> */
[----:B-1----:R-:W4:Y:S04]  /*3100*/  LDL.LU R29, [R1+0x4] ;  /* 0x00000400011d7983 */ /* 0x002f280000300800 */
[----:B------:R-:W4:Y:S04]  /*3110*/  LDL.LU R21, [R1] ;  /* 0x0000000001157983 */ /* 0x000f280000300800 */
        /* <DEDUP_REMOVED lines=9> */
[----:B------:R1:W-:Y:S04]  /*31b0*/  STS.U16 [R0+UR6+0x16200], R25 ;  /* 0x0162001900007988 */ /* 0x0003e80008000406 */
[----:B0-----:R-:W4:Y:S04]  /*31c0*/  LDL.LU R19, [R1+0x1a0] ;  /* 0x0001a00001137983 */ /* 0x001f280000300800 */
[----:B-1----:R-:W4:Y:S04]  /*31d0*/  LDL.LU R25, [R1+0x19c] ;  /* 0x00019c0001197983 */ /* 0x002f280000300800 */
[----:B------:R0:W-:Y:S04]  /*31e0*/  STS.U16 [R0+UR6+0x15400], R24 ;  /* 0x0154001800007988 */ /* 0x0001e80008000406 */
[----:B------:R1:W-:Y:S04]  /*31f0*/  STS.U16 [R0+UR6+0x15600], R18 ;  /* 0x0156001200007988 */ /* 0x0003e80008000406 */
[----:B0-----:R-:W4:Y:S04]  /*3200*/  LDL.LU R24, [R1+0x198] ;  /* 0x0001980001187983 */ /* 0x001f280000300800 */
[----:B-1----:R-:W4:Y:S04]  /*3210*/  LDL.LU R18, [R1+0x18c] ;  /* 0x00018c0001127983 */ /* 0x002f280000300800 */
[----:B------:R0:W-:Y:S04]  /*3220*/  STS.U16 [R0+UR6+0x15800], R27 ;  /* 0x0158001b00007988 */ /* 0x0001e80008000406 */
[----:B------:R1:W-:Y:S04]  /*3230*/  STS.U16 [R0+UR6+0x15a00], R17 ;  /* 0x015a001100007988 */ /* 0x0003e80008000406 */
[----:B------:R1:W-:Y:S04]  /*3240*/  STS.U16 [R0+UR6+0x15c00], R16 ;  /* 0x015c001000007988 */ /* 0x0003e80008000406 */
[----:B0-----:R-:W4:Y:S04]  /*3250*/  LDL.LU R27, [R1+0x188] ;  /* 0x00018800011b7983 */ /* 0x001f280000300800 */
[----:B-1----:R-:W4:Y:S04]  /*3260*/  LDL.LU R17, [R1+0x17c] ;  /* 0x00017c0001117983 */ /* 0x002f280000300800 */
[----:B------:R0:W-:Y:S04]  /*3270*/  STS.U16 [R0+UR6+0x16400], R3 ;  /* 0x0164000300007988 */ /* 0x0001e80008000406 */
[----:B------:R-:W4:Y:S04]  /*3280*/  LDL.LU R16, [R1+0x178] ;  /* 0x0001780001107983 */ /* 0x000f280000300800 */
[----:B0-----:R-:W4:Y:S01]  /*3290*/  LDL.LU R3, [R1+0x16c] ;  /* 0x00016c0001037983 */ /* 0x001f220000300800 */
[----:B------:R-:W-:-:S03]  /*32a0*/  LOP3.LUT R2, R0, 0x20, RZ, 0x3c, !PT ;  /* 0x0000002000027812 */ /* 0x000fc600078e3cff */
[----:B--2---:R0:W-:Y:S04]  /*32b0*/  STS.U16 [R0+UR6+0x16600], R22 ;  /* 0x0166001600007988 */ /* 0x0041e80008000406 */
[----:B0-----:R-:W2:Y:S04]  /*32c0*/  LDL.LU R22, [R1+0x168] ;  /* 0x0001680001167983 */ /* 0x001ea80000300800 */
[----:B---3--:R-:W-:Y:S04]  /*32d0*/  STS.U16 [R0+UR6+0x16800], R5 ;  /* 0x0168000500007988 */ /* 0x008fe80008000406 */
[----:B----4-:R-:W-:Y:S04]  /*32e0*/  STS.U16 [R0+UR6+0x16a00], R7 ;  /* 0x016a000700007988 */ /* 0x010fe80008000406 */
[----:B------:R-:W-:Y:S04]  /*32f0*/  STS.U16 [R0+UR6+0x16c00], R9 ;  /* 0x016c000900007988 */ /* 0x000fe80008000406 */
[----:B------:R-:W-:Y:S04]  /*3300*/  STS.U16 [R0+UR6+0x16e00], R28 ;  /* 0x016e001c00007988 */ /* 0x000fe80008000406 */
[----:B------:R-:W-:Y:S04]  /*3310*/  STS.U16 [R0+UR6+0x17000], R15 ;  /* 0x0170000f00007988 */ /* 0x000fe80008000406 */
[----:B------:R-:W-:Y:S04]  /*3320*/  STS.U16 [R0+UR6+0x17200], R10 ;  /* 0x0172000a00007988 */ /* 0x000fe80008000406 */
[----:B------:R-:W-:Y:S04]  /*3330*/  STS.U16 [R0+UR6+0x17400], R11 ;  /* 0x0174000b00007988 */ /* 0x000fe80008000406 */
[----:B------:R0:W-:Y:S04]  /*3340*/  STS.U16 [R0+UR6+0x17a00], R26 ;  /* 0x017a001a00007988 */ /* 0x0001e80008000406 */
[----:B------:R1:W-:Y:S04]  /*3350*/  STS.U16 [R0+UR6+0x17c00], R29 ;  /* 0x017c001d00007988 */ /* 0x0003e80008000406 */
[----:B0-----:R-:W3:Y:S04]  /*3360*/  LDL.LU R26, [R1+0x15c] ;  /* 0x00015c00011a7983 */ /* 0x001ee80000300800 */
[----:B-1----:R-:W4:Y:S04]  /*3370*/  LDL.LU R29, [R1+0x158] ;  /* 0x00015800011d7983 */ /* 0x002f280000300800 */
[----:B------:R-:W-:Y:S04]  /*3380*/  STS.U16 [R0+UR6+0x17600], R6 ;  /* 0x0176000600007988 */ /* 0x000fe80008000406 */
        /* <DEDUP_REMOVED lines=8> */
[----:B0-----:R-:W4:Y:S04]  /*3410*/  LDL.LU R25, [R1+0x14c] ;  /* 0x00014c0001197983 */ /* 0x001f280000300800 */
[----:B------:R-:W4:Y:S04]  /*3420*/  LDL.LU R28, [R1+0x148] ;  /* 0x00014800011c7983 */ /* 0x000f280000300800 */
        /* <DEDUP_REMOVED lines=20> */
[----:B0-----:R-:W4:Y:S04]  /*3570*/  LDL.LU R3, [R1+0xc4] ;  /* 0x0000c40001037983 */ /* 0x001f280000300800 */
[----:B------:R-:W-:Y:S04]  /*3580*/  STS.U16 [R2+UR6+0x11100], R24 ;  /* 0x0111001802007988 */ /* 0x000fe80008000406 */
[----:B------:R-:W-:Y:S04]  /*3590*/  STS.U16 [R2+UR6+0x11500], R27 ;  /* 0x0115001b02007988 */ /* 0x000fe80008000406 */
[----:B--2---:R0:W-:Y:S04]  /*35a0*/  STS.U16 [R2+UR6+0x11d00], R22 ;  /* 0x011d001602007988 */ /* 0x0041e80008000406 */
[----:B0-----:R-:W2:Y:S04]  /*35b0*/  LDL.LU R22, [R1+0xc0] ;  /* 0x0000c00001167983 */ /* 0x001ea80000300800 */
[----:B---3--:R0:W-:Y:S04]  /*35c0*/  STS.U16 [R2+UR6+0x11f00], R26 ;  /* 0x011f001a02007988 */ /* 0x0081e80008000406 */
[----:B----4-:R1:W-:Y:S04]  /*35d0*/  STS.U16 [R2+UR6+0x12100], R29 ;  /* 0x0121001d02007988 */ /* 0x0103e80008000406 */
[----:B0-----:R-:W3:Y:S04]  /*35e0*/  LDL.LU R26, [R1+0xac] ;  /* 0x0000ac00011a7983 */ /* 0x001ee80000300800 */
[----:B-1----:R-:W4:Y:S04]  /*35f0*/  LDL.LU R29, [R1+0xa8] ;  /* 0x0000a800011d7983 */ /* 0x002f280000300800 */
        /* <DEDUP_REMOVED lines=9> */
[----:B------:R1:W-:Y:S04]  /*3690*/  STS.U16 [R2+UR6+0x12500], R28 ;  /* 0x0125001c02007988 */ /* 0x0003e80008000406 */
[----:B------:R1:W-:Y:S04]  /*36a0*/  STS.U16 [R2+UR6+0x12700], R15 ;  /* 0x0127000f02007988 */ /* 0x0003e80008000406 */
[----:B0-----:R-:W4:Y:S04]  /*36b0*/  LDL.LU R25, [R1+0x44] ;  /* 0x0000440001197983 */ /* 0x001f280000300800 */
[----:B-1----:R-:W4:Y:S04]  /*36c0*/  LDL.LU R28, [R1+0x1558] ;  /* 0x00155800011c7983 */ /* 0x002f280000300800 */
[----:B------:R0:W5:Y:S04]  /*36d0*/  LDL.LU R15, [R1+0x1554] ;  /* 0x00155400010f7983 */ /* 0x0001680000300800 */
[----:B------:R1:W-:Y:S04]  /*36e0*/  STS.U16 [R2+UR6+0x12900], R10 ;  /* 0x0129000a02007988 */ /* 0x0003e80008000406 */
[----:B------:R0:W-:Y:S04]  /*36f0*/  STS.U16 [R2+UR6+0x12b00], R6 ;  /* 0x012b000602007988 */ /* 0x0001e80008000406 */
[----:B------:R0:W-:Y:S04]  /*3700*/  STS.U16 [R2+UR6+0x12d00], R8 ;  /* 0x012d000802007988 */ /* 0x0001e80008000406 */
[----:B-1----:R-:W4:Y:S04]  /*3710*/  LDL.LU R10, [R1+0x1550] ;  /* 0x00155000010a7983 */ /* 0x002f280000300800 */
[----:B0-----:R-:W4:Y:S04]  /*3720*/  LDL.LU R6, [R1+0x154c] ;  /* 0x00154c0001067983 */ /* 0x001f280000300800 */
[----:B------:R-:W4:Y:S04]  /*3730*/  LDL.LU R8, [R1+0x1548] ;  /* 0x0015480001087983 */ /* 0x000f280000300800 */
[----:B------:R0:W-:Y:S04]  /*3740*/  STS.U16 [R2+UR6+0x12f00], R4 ;  /* 0x012f000402007988 */ /* 0x0001e80008000406 */
[----:B------:R1:W-:Y:S04]  /*3750*/  STS.U16 [R2+UR6+0x13100], R13 ;  /* 0x0131000d02007988 */ /* 0x0003e80008000406 */
[----:B------:R1:W-:Y:S04]  /*3760*/  STS.U16 [R2+UR6+0x13300], R14 ;  /* 0x0133000e02007988 */ /* 0x0003e80008000406 */
[----:B0-----:R-:W4:Y:S04]  /*3770*/  LDL.LU R4, [R1+0x1544] ;  /* 0x0015440001047983 */ /* 0x001f280000300800 */
[----:B-1----:R-:W4:Y:S04]  /*3780*/  LDL.LU R13, [R1+0x1540] ;  /* 0x00154000010d7983 */ /* 0x002f280000300800 */
        /* <DEDUP_REMOVED lines=8> */
[----:B0-----:R-:W4:Y:S04]  /*3810*/  LDL.LU R18, [R1+0x152c] ;  /* 0x00152c0001127983 */ /* 0x001f280000300800 */
[----:B------:R-:W-:Y:S04]  /*3820*/  STS.U16 [R2+UR6+0x13d00], R19 ;  /* 0x013d001302007988 */ /* 0x000fe80008000406 */
[----:B------:R-:W-:Y:S04]  /*3830*/  STS.U16 [R2+UR6+0x13f00], R17 ;  /* 0x013f001102007988 */ /* 0x000fe80008000406 */
[----:B------:R-:W-:Y:S04]  /*3840*/  STS.U16 [R2+UR6+0x14100], R16 ;  /* 0x0141001002007988 */ /* 0x000fe80008000406 */
[----:B------:R-:W-:Y:S04]  /*3850*/  STS.U16 [R2+UR6+0x14300], R3 ;  /* 0x0143000302007988 */ /* 0x000fe80008000406 */
[----:B--2---:R-:W-:Y:S04]  /*3860*/  STS.U16 [R2+UR6+0x14500], R22 ;  /* 0x0145001602007988 */ /* 0x004fe80008000406 */
[----:B---3--:R-:W-:Y:S04]  /*3870*/  STS.U16 [R2+UR6+0x14700], R26 ;  /* 0x0147001a02007988 */ /* 0x008fe80008000406 */
[----:B----4-:R-:W-:Y:S04]  /*3880*/  STS.U16 [R2+UR6+0x14900], R29 ;  /* 0x0149001d02007988 */ /* 0x010fe80008000406 */
        /* <DEDUP_REMOVED lines=9> */
[----:B------:R0:W-:Y:S02]  /*3920*/  STS.U16 [R2+UR6+0x14d00], R0 ;  /* 0x014d000002007988 */ /* 0x0001e40008000406 */
[----:B0-----:R-:W0:Y:S02]  /*3930*/  LDC R0, c[0x0][0x280] ;  /* 0x0000a000ff007b82 */ /* 0x001e240000000800 */
        /* <DEDUP_REMOVED lines=16> */
[----:B------:R-:W-:Y:S01]  /*3a40*/  STS.U16 [R2+UR6+0x17d00], R10 ;  /* 0x017d000a02007988 */ /* 0x000fe20008000406 */
[----:B0-----:R-:W-:-:S02]  /*3a50*/  ISETP.GE.AND P1, PT, R0, 0x1, PT ;  /* 0x000000010000780c */ /* 0x001fc40003f26270 */
[----:B------:R-:W-:Y:S01]  /*3a60*/  MOV R0, 0xff800000 ;  /* 0xff80000000007802 */ /* 0x000fe20000000f00 */
[----:B--2---:R-:W-:Y:S04]  /*3a70*/  STS.U16 [R2+UR6+0x14b00], R18 ;  /* 0x014b001202007988 */ /* 0x004fe80008000406 */
[----:B---3--:R-:W-:Y:S04]  /*3a80*/  STS.U16 [R2+UR6+0x16b00], R19 ;  /* 0x016b001302007988 */ /* 0x008fe80008000406 */
[----:B----4-:R-:W-:Y:S04]  /*3a90*/  STS.U16 [R2+UR6+0x16900], R17 ;  /* 0x0169001102007988 */ /* 0x010fe80008000406 */
[----:B------:R-:W-:Y:S04]  /*3aa0*/  STS.U16 [R2+UR6+0x16700], R16 ;  /* 0x0167001002007988 */ /* 0x000fe80008000406 */
[----:B------:R0:W-:Y:S04]  /*3ab0*/  STS.U16 [R2+UR6+0x16500], R3 ;  /* 0x0165000302007988 */ /* 0x0001e80008000406 */
[----:B------:R-:W-:Y:S04]  /*3ac0*/  STS.U16 [R2+UR6+0x16300], R22 ;  /* 0x0163001602007988 */ /* 0x000fe80008000406 */
[----:B------:R-:W-:Y:S04]  /*3ad0*/  STS.U16 [R2+UR6+0x16100], R26 ;  /* 0x0161001a02007988 */ /* 0x000fe80008000406 */
[----:B------:R1:W-:Y:S01]  /*3ae0*/  STS.U16 [R2+UR6+0x15f00], R29 ;  /* 0x015f001d02007988 */ /* 0x0003e20008000406 */
[----:B0-----:R-:W-:-:S02]  /*3af0*/  IMAD.MOV.U32 R3, RZ, RZ, -0x800000 ;  /* 0xff800000ff037424 */ /* 0x001fc400078e00ff */
[----:B-1----:R-:W-:-:S05]  /*3b00*/  IMAD.MOV.U32 R2, RZ, RZ, 0x3f800000 ;  /* 0x3f800000ff027424 */ /* 0x002fca00078e00ff */
[----:B------:R0:W-:Y:S04]  /*3b10*/  STL [R1+0x62c], R2 ;  /* 0x00062c0201007387 */ /* 0x0001e80000100800 */
[----:B------:R-:W-:Y:S01]  /*3b20*/  STL [R1+0x398], R0 ;  /* 0x0003980001007387 */ /* 0x000fe20000100800 */
[----:B0-----:R-:W-:-:S03]  /*3b30*/  MOV R2, 0xff800000 ;  /* 0xff80000000027802 */ /* 0x001fc60000000f00 */
[----:B------:R0:W-:Y:S04]  /*3b40*/  STL [R1+0x394], R3 ;  /* 0x0003940301007387 */ /* 0x0001e80000100800 */
[----:B------:R1:W-:Y:S04]  /*3b50*/  STL [R1+0x390], R2 ;  /* 0x0003900201007387 */ /* 0x0003e80000100800 */
[----:B------:R2:W-:Y:S01]  /*3b60*/  STL [R1+0x38c], R0 ;  /* 0x00038c0001007387 */ /* 0x0005e20000100800 */
[----:B0-----:R-:W-:Y:S01]  /*3b70*/  IMAD.MOV.U32 R3, RZ, RZ, 0x3f800000 ;  /* 0x3f800000ff037424 */ /* 0x001fe200078e00ff */
[----:B-1----:R-:W-:-:S04]  /*3b80*/  MOV R2, 0x3f800000 ;  /* 0x3f80000000027802 */ /* 0x002fc80000000f00 */
[----:B------:R-:W-:Y:S01]  /*3b90*/  STL [R1+0x630], R3 ;  /* 0x0006300301007387 */ /* 0x000fe20000100800 */
[----:B--2---:R-:W-:-:S03]  /*3ba0*/  IMAD.MOV.U32 R0, RZ, RZ, 0x3f800000 ;  /* 0x3f800000ff007424 */ /* 0x004fc600078e00ff */
[----:B------:R-:W-:Y:S04]  /*3bb0*/  STL [R1+0x634], R2 ;  /* 0x0006340201007387 */ /* 0x000fe80000100800 */
[----:B------:R-:W-:Y:S04]  /*3bc0*/  STL [R1+0x2c0], RZ ;  /* 0x0002c0ff01007387 */ /* 0x000fe80000100800 */
[----:B------:R0:W-:Y:S04]  /*3bd0*/  STL [R1+0x638], R0 ;  /* 0x0006380001007387 */ /* 0x0001e80000100800 */
[----:B------:R1:W-:Y:S04]  /*3be0*/  STL [R1+0x2c4], RZ ;  /* 0x0002c4ff01007387 */ /* 0x0003e80000100800 */
        /* <DEDUP_REMOVED lines=125> */
[----:B------:R1:W-:Y:S01]  /*43c0*/  STL [R1+0x4ec], RZ ;  /* 0x0004ecff01007387 */ /* 0x0003e20000100800 */
[----:B0-----:R-:W-:-:S04]  /*43d0*/  LOP3.LUT R0, R28, 0x7f, RZ, 0xc0, !PT ;  /* 0x0000007f1c007812 */ /* 0x001fc800078ec0ff */
[----:B------:R-:W-:Y:S01]  /*43e0*/  ISETP.GE.U32.AND P0, PT, R0, 0x20, PT ;  /* 0x000000200000780c */ /* 0x000fe20003f06070 */
[----:B------:R-:W-:-:S12]  /*43f0*/  @!P1 BRA `(.L_x_0) ;  /* 0x0000025400fc9947 */ /* 0x000fd80003800000 */
[----:B------:R-:W0:Y:S01]  /*4400*/  LDC.64 R10, c[0x0][0x250] ;  /* 0x00009400ff0a7b82 */ /* 0x000e220000000a00 */
[----:B------:R-:W-:Y:S01]  /*4410*/  SHF.R.U32.HI R3, RZ, 0x6, R28 ;  /* 0x00000006ff037819 */ /* 0x000fe2000001161c */
[----:B------:R-:W-:Y:S01]  /*4420*/  ULDC.64 UR4, c[0x0][0x260] ;  /* 0x0000980000047ab9 */ /* 0x000fe20000000a00 */
[----:B------:R-:W-:Y:S01]  /*4430*/  ULDC UR9, c[0x0][0x238] ;  /* 0x00008e0000097ab9 */ /* 0x000fe20000000800 */
[----:B------:R-:W-:Y:S01]  /*4440*/  UIMAD UR4, UR7, UR4, URZ ;  /* 0x00000004070472a4 */ /* 0x000fe2000f8e023f */
[----:B------:R-:W-:Y:S01]  /*4450*/  SGXT.U32 R3, R3, 0x1 ;  /* 0x000000010303781a */ /* 0x000fe20000000000 */
[----:B-----5:R-:W-:Y:S02]  /*4460*/  IMAD R7, R15, UR5, RZ ;  /* 0x000000050f077c24 */ /* 0x020fe4000f8e02ff */
[----:B------:R-:W2:Y:S01]  /*4470*/  LDC R24, c[0x0][0x268] ;  /* 0x00009a00ff187b82 */ /* 0x000ea20000000800 */
[----:B------:R-:W-:Y:S02]  /*4480*/  USHF.L.U32 UR5, UR4, 0x1, URZ ;  /* 0x0000000104057899 */ /* 0x000fe4000800063f */
[----:B------:R-:W-:-:S05]  /*4490*/  SHF.L.U32 R13, R7, 0x1, RZ ;  /* 0x00000001070d7819 */ /* 0x000fca00000006ff */
[----:B------:R-:W3:Y:S08]  /*44a0*/  LDC.64 R8, c[0x0][0x218] ;  /* 0x00008600ff087b82 */ /* 0x000ef00000000a00 */
[----:B------:R-:W4:Y:S01]  /*44b0*/  LDC R6, c[0x0][0x258] ;  /* 0x00009600ff067b82 */ /* 0x000f220000000800 */
[----:B0-----:R-:W-:Y:S01]  /*44c0*/  IMAD R10, R10, UR7, RZ ;  /* 0x000000070a0a7c24 */ /* 0x001fe2000f8e02ff */
[----:B------:R0:W-:Y:S06]  /*44d0*/  STL [R1+0x1618], R11 ;  /* 0x0016180b01007387 */ /* 0x0001ec0000100800 */
[----:B------:R-:W1:Y:S01]  /*44e0*/  LDC.64 R4, c[0x0][0x220] ;  /* 0x00008800ff047b82 */ /* 0x000e620000000a00 */
[----:B--2---:R-:W-:Y:S01]  /*44f0*/  IMAD R3, R3, R24, RZ ;  /* 0x0000001803037224 */ /* 0x004fe200078e02ff */
[----:B---3--:R-:W-:-:S03]  /*4500*/  LEA R2, P1, R10, R8, 0x1 ;  /* 0x000000080a027211 */ /* 0x008fc600078208ff */
[----:B------:R-:W-:-:S03]  /*4510*/  IMAD R8, R24, 0x2, R3 ;  /* 0x0000000218087824 */ /* 0x000fc600078e0203 */
[----:B------:R-:W2:Y:S01]  /*4520*/  LDC R23, c[0x0][0x268] ;  /* 0x00009a00ff177b82 */ /* 0x000ea20000000800 */
[----:B------:R-:W-:Y:S01]  /*4530*/  LEA.HI.X.SX32 R9, R10, R9, 0x1, P1 ;  /* 0x000000090a097211 */ /* 0x000fe200008f0eff */
[----:B------:R-:W-:Y:S02]  /*4540*/  IMAD R8, R24, 0x2, R8 ;  /* 0x0000000218087824 */ /* 0x000fe400078e0208 */
[----:B----4-:R-:W-:Y:S02]  /*4550*/  IMAD R15, R0, R6, RZ ;  /* 0x00000006000f7224 */ /* 0x010fe400078e02ff */
[----:B0-----:R-:W-:Y:S01]  /*4560*/  IMAD R11, R24, 0x2, R8 ;  /* 0x00000002180b7824 */ /* 0x001fe200078e0208 */
[----:B------:R0:W-:Y:S01]  /*4570*/  STL [R1+0xa4], R8 ;  /* 0x0000a40801007387 */ /* 0x0001e20000100800 */
[----:B------:R-:W3:Y:S01]  /*4580*/  LDC R22, c[0x0][0x268] ;  /* 0x00009a00ff167b82 */ /* 0x000ee20000000800 */
[-C--:B------:R-:W-:Y:S02]  /*4590*/  LEA R16, P1, R15, R2.reuse, 0x1 ;  /* 0x000000020f107211 */ /* 0x080fe400078208ff */
[----:B-1----:R-:W-:Y:S01]  /*45a0*/  IADD3 R0, P4, P5, R13, UR5, R4 ;  /* 0x000000050d007c10 */ /* 0x002fe2000fd9e004 */
[----:B------:R-:W-:Y:S01]  /*45b0*/  IMAD.HI R4, R7, 0x2, RZ ;  /* 0x0000000207047827 */ /* 0x000fe200078e02ff */
[----:B------:R-:W-:Y:S01]  /*45c0*/  LEA R13, R6, R15, 0x7 ;  /* 0x0000000f060d7211 */ /* 0x000fe200078e38ff */
[----:B------:R-:W-:Y:S01]  /*45d0*/  UIMAD.WIDE UR4, UR4, 0x2, URZ ;  /* 0x00000002040478a5 */ /* 0x000fe2000f8e023f */
[----:B------:R-:W-:Y:S01]  /*45e0*/  LEA.HI.X.SX32 R17, R15, R9, 0x1, P1 ;  /* 0x000000090f117211 */ /* 0x000fe200008f0eff */
[----:B0-----:R-:W-:Y:S01]  /*45f0*/  IMAD R8, R24, 0x2, R11 ;  /* 0x0000000218087824 */ /* 0x001fe200078e020b */
[C---:B------:R-:W-:Y:S01]  /*4600*/  LEA R7, R6.reuse, R13, 0x7 ;  /* 0x0000000d06077211 */ /* 0x040fe200078e38ff */
[----:B------:R-:W0:Y:S01]  /*4610*/  LDC R10, c[0x0][0x268] ;  /* 0x00009a00ff0a7b82 */ /* 0x000e220000000800 */
[----:B------:R-:W-:Y:S01]  /*4620*/  LEA R20, P2, R13, R2, 0x1 ;  /* 0x000000020d147211 */ /* 0x000fe200078408ff */
[----:B------:R1:W-:Y:S01]  /*4630*/  STL.64 [R1+0x378], R16 ;  /* 0x0003781001007387 */ /* 0x0003e20000100a00 */
[----:B------:R-:W-:-:S02]  /*4640*/  LEA R6, R6, R7, 0x7 ;  /* 0x0000000706067211 */ /* 0x000fc400078e38ff */
[----:B------:R-:W-:Y:S01]  /*4650*/  LEA R18, P1, R7, R2, 0x1 ;  /* 0x0000000207127211 */ /* 0x000fe200078208ff */
[----:B------:R-:W-:Y:S01]  /*4660*/  STL [R1+0xb4], R8 ;  /* 0x0000b40801007387 */ /* 0x000fe20000100800 */
[-C--:B------:R-:W-:Y:S01]  /*4670*/  LEA.HI.X.SX32 R21, R13, R9.reuse, 0x1, P2 ;  /* 0x000000090d157211 */ /* 0x080fe200010f0eff */
[----:B------:R-:W4:Y:S01]  /*4680*/  LDC R12, c[0x0][0x268] ;  /* 0x00009a00ff0c7b82 */ /* 0x000f220000000800 */
[----:B------:R-:W-:-:S03]  /*4690*/  LEA.HI.X.SX32 R19, R7, R9, 0x1, P1 ;  /* 0x0000000907137211 */ /* 0x000fc600008f0eff */
[----:B------:R-:W-:Y:S01]  /*46a0*/  STL.64 [R1+0x370], R20 ;  /* 0x0003701401007387 */ /* 0x000fe20000100a00 */
[----:B-1----:R-:W-:Y:S02]  /*46b0*/  LEA R16, P3, R6, R2, 0x1 ;  /* 0x0000000206107211 */ /* 0x002fe400078608ff */
[----:B------:R-:W-:Y:S01]  /*46c0*/  LEA R2, R24, R8, 0x1 ;  /* 0x0000000818027211 */ /* 0x000fe200078e08ff */
[----:B------:R-:W1:Y:S01]  /*46d0*/  LDC R13, c[0x0][0x268] ;  /* 0x00009a00ff0d7b82 */ /* 0x000e620000000800 */
[----:B------:R-:W-:-:S03]  /*46e0*/  LEA.HI.X.SX32 R17, R6, R9, 0x1, P3 ;  /* 0x0000000906117211 */ /* 0x000fc600018f0eff */
[----:B------:R-:W-:Y:S01]  /*46f0*/  IMAD R7, R24, 0x2, R2 ;  /* 0x0000000218077824 */ /* 0x000fe200078e0202 */
[----:B------:R2:W-:Y:S03]  /*4700*/  STL [R1+0x8], R2 ;  /* 0x0000080201007387 */ /* 0x0005e60000100800 */
[----:B------:R-:W0:Y:S01]  /*4710*/  LDC R6, c[0x0][0x268] ;  /* 0x00009a00ff067b82 */ /* 0x000e220000000800 */
[----:B------:R-:W-:Y:S04]  /*4720*/  STL.64 [R1+0x368], R18 ;  /* 0x0003681201007387 */ /* 0x000fe80000100a00 */
[----:B------:R-:W-:Y:S01]  /*4730*/  STL.64 [R1+0x360], R16 ;  /* 0x0003601001007387 */ /* 0x000fe20000100a00 */
[----:B--2---:R-:W-:-:S02]  /*4740*/  IADD3.X R2, R4, UR5, R5, P4, P5 ;  /* 0x0000000504027c10 */ /* 0x004fc4000a7ea405 */
[----:B------:R-:W2:Y:S01]  /*4750*/  LDC R8, c[0x0][0x268] ;  /* 0x00009a00ff087b82 */ /* 0x000ea20000000800 */
[----:B------:R3:W-:Y:S07]  /*4760*/  STL [R1+0x4], R7 ;  /* 0x0000040701007387 */ /* 0x0007ee0000100800 */
[----:B------:R-:W4:Y:S01]  /*4770*/  LDC R4, c[0x0][0x268] ;  /* 0x00009a00ff047b82 */ /* 0x000f220000000800 */
[----:B---3--:R-:W-:-:S05]  /*4780*/  LEA R7, R24, R7, 0x1 ;  /* 0x0000000718077211 */ /* 0x008fca00078e08ff */
[C---:B------:R-:W-:Y:S02]  /*4790*/  IMAD R29, R24.reuse, 0x2, R7 ;  /* 0x00000002181d7824 */ /* 0x040fe400078e0207 */
[----:B------:R-:W3:Y:S01]  /*47a0*/  LDC R5, c[0x0][0x268] ;  /* 0x00009a00ff057b82 */ /* 0x000ee20000000800 */
[----:B------:R1:W-:Y:S02]  /*47b0*/  STL [R1], R7 ;  /* 0x0000000701007387 */ /* 0x0003e40000100800 */
[C---:B------:R-:W-:Y:S02]  /*47c0*/  LEA R28, R24.reuse, R29, 0x1 ;  /* 0x0000001d181c7211 */ /* 0x040fe400078e08ff */
[----:B------:R1:W-:Y:S03]  /*47d0*/  STL [R1+0x1710], R29 ;  /* 0x0017101d01007387 */ /* 0x0003e60000100800 */
[----:B------:R-:W2:Y:S01]  /*47e0*/  LDC R9, c[0x0][0x268] ;  /* 0x00009a00ff097b82 */ /* 0x000ea20000000800 */
[----:B------:R-:W-:-:S05]  /*47f0*/  IMAD R27, R24, 0x2, R28 ;  /* 0x00000002181b7824 */ /* 0x000fca00078e021c */
[C---:B------:R-:W-:Y:S02]  /*4800*/  LEA R26, R24.reuse, R27, 0x1 ;  /* 0x0000001b181a7211 */ /* 0x040fe400078e08ff */
[----:B-1----:R-:W1:Y:S01]  /*4810*/  LDC R7, c[0x0][0x268] ;  /* 0x00009a00ff077b82 */ /* 0x002e620000000800 */
[----:B------:R-:W-:Y:S02]  /*4820*/  MOV R29, R11 ;  /* 0x0000000b001d7202 */ /* 0x000fe40000000f00 */
[C---:B------:R-:W-:Y:S01]  /*4830*/  IMAD R25, R24.reuse, 0x2, R26 ;  /* 0x0000000218197824 */ /* 0x040fe200078e021a */
[----:B------:R-:W-:Y:S04]  /*4840*/  STL.64 [R1+0x1708], R26 ;  /* 0x0017081a01007387 */ /* 0x000fe80000100a00 */
[----:B------:R-:W-:Y:S01]  /*4850*/  LEA R24, R24, R25, 0x1 ;  /* 0x0000001918187211 */ /* 0x000fe200078e08ff */
[----:B------:R-:W2:Y:S04]  /*4860*/  LDC R14, c[0x0][0x268] ;  /* 0x00009a00ff0e7b82 */ /* 0x000ea80000000800 */
[----:B------:R-:W-:Y:S01]  /*4870*/  IMAD R23, R23, 0x2, R24 ;  /* 0x0000000217177824 */ /* 0x000fe200078e0218 */
[----:B------:R-:W-:Y:S03]  /*4880*/  STL.64 [R1+0x1700], R24 ;  /* 0x0017001801007387 */ /* 0x000fe60000100a00 */
[----:B------:R-:W2:Y:S01]  /*4890*/  LDC R15, c[0x0][0x268] ;  /* 0x00009a00ff0f7b82 */ /* 0x000ea20000000800 */
[----:B------:R-:W-:-:S05]  /*48a0*/  LEA R22, R22, R23, 0x1 ;  /* 0x0000001716167211 */ /* 0x000fca00078e08ff */
[----:B----4-:R-:W-:Y:S01]  /*48b0*/  IMAD R4, R4, 0x2, R22 ;  /* 0x0000000204047824 */ /* 0x010fe200078e0216 */
[----:B------:R-:W-:Y:S01]  /*48c0*/  STL.64 [R1+0x1718], R22 ;  /* 0x0017181601007387 */ /* 0x000fe20000100a00 */
[----:B------:R-:W4:Y:S03]  /*48d0*/  LDC R16, c[0x0][0x268] ;  /* 0x00009a00ff107b82 */ /* 0x000f260000000800 */
[----:B---3--:R-:W-:-:S05]  /*48e0*/  LEA R5, R5, R4, 0x1 ;  /* 0x0000000405057211 */ /* 0x008fca00078e08ff */
[----:B0-----:R-:W-:Y:S01]  /*48f0*/  IMAD R6, R6, 0x2, R5 ;  /* 0x0000000206067824 */ /* 0x001fe200078e0205 */
[----:B------:R-:W0:Y:S01]  /*4900*/  LDC R17, c[0x0][0x268] ;  /* 0x00009a00ff117b82 */ /* 0x000e220000000800 */
[----:B------:R3:W-:Y:S02]  /*4910*/  STL.64 [R1+0x16e8], R4 ;  /* 0x0016e80401007387 */ /* 0x0007e40000100a00 */
[----:B-1----:R-:W-:-:S05]  /*4920*/  IMAD R7, R7, 0x2, R6 ;  /* 0x0000000207077824 */ /* 0x002fca00078e0206 */
[----:B--2---:R-:W-:Y:S01]  /*4930*/  LEA R8, R8, R7, 0x1 ;  /* 0x0000000708087211 */ /* 0x004fe200078e08ff */
[----:B------:R-:W1:Y:S01]  /*4940*/  LDC R18, c[0x0][0x268] ;  /* 0x00009a00ff127b82 */ /* 0x000e620000000800 */
[----:B------:R2:W-:Y:S03]  /*4950*/  STL.64 [R1+0x16e0], R6 ;  /* 0x0016e00601007387 */ /* 0x0005e60000100a00 */
[----:B------:R-:W-:-:S04]  /*4960*/  IMAD R9, R9, 0x2, R8 ;  /* 0x0000000209097824 */ /* 0x000fc800078e0208 */
[----:B------:R-:W1:Y:S01]  /*4970*/  LDC R19, c[0x0][0x268] ;  /* 0x00009a00ff137b82 */ /* 0x000e620000000800 */
[----:B------:R-:W-:Y:S01]  /*4980*/  LEA R10, R10, R9, 0x1 ;  /* 0x000000090a0a7211 */ /* 0x000fe200078e08ff */
[----:B------:R-:W-:Y:S04]  /*4990*/  STL.64 [R1+0x16f0], R8 ;  /* 0x0016f00801007387 */ /* 0x000fe80000100a00 */
[----:B------:R-:W-:Y:S02]  /*49a0*/  IMAD R12, R12, 0x2, R10 ;  /* 0x000000020c0c7824 */ /* 0x000fe400078e020a */
[----:B------:R-:W1:Y:S03]  /*49b0*/  LDC R20, c[0x0][0x268] ;  /* 0x00009a00ff147b82 */ /* 0x000e660000000800 */
[----:B------:R-:W-:-:S05]  /*49c0*/  LEA R13, R13, R12, 0x1 ;  /* 0x0000000c0d0d7211 */ /* 0x000fca00078e08ff */
[----:B------:R-:W-:Y:S01]  /*49d0*/  IMAD R14, R14, 0x2, R13 ;  /* 0x000000020e0e7824 */ /* 0x000fe200078e020d */
[----:B------:R-:W1:Y:S01]  /*49e0*/  LDC R21, c[0x0][0x268] ;  /* 0x00009a00ff157b82 */ /* 0x000e620000000800 */
[----:B------:R-:W-:Y:S03]  /*49f0*/  STL.64 [R1+0x16f8], R12 ;  /* 0x0016f80c01007387 */ /* 0x000fe60000100a00 */
[----:B------:R-:W-:-:S04]  /*4a00*/  LEA R15, R15, R14, 0x1 ;  /* 0x0000000e0f0f7211 */ /* 0x000fc800078e08ff */
[----:B---3--:R-:W3:Y:S01]  /*4a10*/  LDC R5, c[0x0][0x268] ;  /* 0x00009a00ff057b82 */ /* 0x008ee20000000800 */
[----:B----4-:R-:W-:Y:S01]  /*4a20*/  IMAD R16, R16, 0x2, R15 ;  /* 0x0000000210107824 */ /* 0x010fe200078e020f */
[----:B------:R-:W-:Y:S04]  /*4a30*/  STL.64 [R1+0x1720], R14 ;  /* 0x0017200e01007387 */ /* 0x000fe80000100a00 */
[----:B0-----:R-:W-:Y:S02]  /*4a40*/  LEA R17, R17, R16, 0x1 ;  /* 0x0000001011117211 */ /* 0x001fe400078e08ff */
[----:B--2---:R-:W0:Y:S03]  /*4a50*/  LDC R6, c[0x0][0x268] ;  /* 0x00009a00ff067b82 */ /* 0x004e260000000800 */
[----:B-1----:R-:W-:Y:S01]  /*4a60*/  IMAD R18, R18, 0x2, R17 ;  /* 0x0000000212127824 */ /* 0x002fe200078e0211 */
[----:B------:R1:W-:Y:S04]  /*4a70*/  STL.64 [R1+0x1728], R16 ;  /* 0x0017281001007387 */ /* 0x0003e80000100a00 */
[----:B------:R-:W-:Y:S01]  /*4a80*/  LEA R19, R19, R18, 0x1 ;  /* 0x0000001213137211 */ /* 0x000fe200078e08ff */
[----:B------:R-:W2:Y:S04]  /*4a90*/  LDC R11, c[0x0][0x268] ;  /* 0x00009a00ff0b7b82 */ /* 0x000ea80000000800 */
[----:B------:R-:W-:-:S04]  /*4aa0*/  IMAD R20, R20, 0x2, R19 ;  /* 0x0000000214147824 */ /* 0x000fc800078e0213 */
[----:B-1----:R-:W1:Y:S01]  /*4ab0*/  LDC R17, c[0x0][0x268] ;  /* 0x00009a00ff117b82 */ /* 0x002e620000000800 */
[----:B------:R-:W-:-:S05]  /*4ac0*/  LEA R21, R21, R20, 0x1 ;  /* 0x0000001415157211 */ /* 0x000fca00078e08ff */
[----:B---3--:R-:W-:Y:S02]  /*4ad0*/  IMAD R16, R5, 0x2, R21 ;  /* 0x0000000205107824 */ /* 0x008fe400078e0215 */
[----:B------:R-:W3:Y:S03]  /*4ae0*/  LDC R9, c[0x0][0x268] ;  /* 0x00009a00ff097b82 */ /* 0x000ee60000000800 */
[----:B------:R0:W-:Y:S05]  /*4af0*/  STL [R1+0x18], R16 ;  /* 0x0000181001007387 */ /* 0x0001ea0000100800 */
[----:B------:R-:W4:Y:S01]  /*4b00*/  LDC R22, c[0x0][0x268] ;  /* 0x00009a00ff167b82 */ /* 0x000f220000000800 */
[----:B0-----:R-:W-:-:S07]  /*4b10*/  LEA R16, R6, R16, 0x1 ;  /* 0x0000001006107211 */ /* 0x001fce00078e08ff */
[----:B------:R-:W0:Y:S01]  /*4b20*/  LDC R26, c[0x0][0x268] ;  /* 0x00009a00ff1a7b82 */ /* 0x000e220000000800 */
[----:B------:R1:W-:Y:S07]  /*4b30*/  STL [R1+0x14], R16 ;  /* 0x0000141001007387 */ /* 0x0003ee0000100800 */
[----:B------:R-:W0:Y:S01]  /*4b40*/  LDC R24, c[0x0][0x268] ;  /* 0x00009a00ff187b82 */ /* 0x000e220000000800 */
[----:B-1----:R-:W-:-:S07]  /*4b50*/  IMAD R16, R17, 0x2, R16 ;  /* 0x0000000211107824 */ /* 0x002fce00078e0210 */
[----:B------:R-:W1:Y:S01]  /*4b60*/  LDC R17, c[0x0][0x268] ;  /* 0x00009a00ff117b82 */ /* 0x000e620000000800 */
[----:B------:R1:W-:Y:S07]  /*4b70*/  STL [R1+0x10], R16 ;  /* 0x0000101001007387 */ /* 0x0003ee0000100800 */
[----:B------:R-:W0:Y:S08]  /*4b80*/  LDC R14, c[0x0][0x268] ;  /* 0x00009a00ff0e7b82 */ /* 0x000e300000000800 */
[----:B------:R-:W0:Y:S01]  /*4b90*/  LDC R15, c[0x0][0x268] ;  /* 0x00009a00ff0f7b82 */ /* 0x000e220000000800 */
[----:B-1----:R-:W-:-:S07]  /*4ba0*/  LEA R16, R17, R16, 0x1 ;  /* 0x0000001011107211 */ /* 0x002fce00078e08ff */
[----:B------:R-:W1:Y:S01]  /*4bb0*/  LDC R13, c[0x0][0x268] ;  /* 0x00009a00ff0d7b82 */ /* 0x000e620000000800 */
[----:B------:R2:W-:Y:S07]  /*4bc0*/  STL [R1+0x24], R16 ;  /* 0x0000241001007387 */ /* 0x0005ee0000100800 */
[----:B------:R-:W2:Y:S08]  /*4bd0*/  LDC R17, c[0x0][0x268] ;  /* 0x00009a00ff117b82 */ /* 0x000eb00000000800 */
[----:B------:R-:W1:Y:S08]  /*4be0*/  LDC R12, c[0x0][0x268] ;  /* 0x00009a00ff0c7b82 */ /* 0x000e700000000800 */
[----:B------:R-:W1:Y:S01]  /*4bf0*/  LDC R8, c[0x0][0x268] ;  /* 0x00009a00ff087b82 */ /* 0x000e620000000800 */
[----:B--2---:R-:W-:-:S07]  /*4c00*/  IMAD R16, R17, 0x2, R16 ;  /* 0x0000000211107824 */ /* 0x004fce00078e0210 */
[----:B------:R-:W2:Y:S01]  /*4c10*/  LDC R23, c[0x0][0x268] ;  /* 0x00009a00ff177b82 */ /* 0x000ea20000000800 */
[----:B------:R3:W-:Y:S07]  /*4c20*/  STL [R1+0x20], R16 ;  /* 0x0000201001007387 */ /* 0x0007ee0000100800 */
[----:B------:R-:W3:Y:S08]  /*4c30*/  LDC R17, c[0x0][0x268] ;  /* 0x00009a00ff117b82 */ /* 0x000ef00000000800 */
[----:B------:R-:W2:Y:S08]  /*4c40*/  LDC R27, c[0x0][0x268] ;  /* 0x00009a00ff1b7b82 */ /* 0x000eb00000000800 */
[----:B------:R-:W2:Y:S01]  /*4c50*/  LDC R25, c[0x0][0x268] ;  /* 0x00009a00ff197b82 */ /* 0x000ea20000000800 */
[----:B---3--:R-:W-:-:S07]  /*4c60*/  LEA R16, R17, R16, 0x1 ;  /* 0x0000001011107211 */ /* 0x008fce00078e08ff */
[----:B------:R-:W3:Y:S01]  /*4c70*/  LDC R5, c[0x0][0x268] ;  /* 0x00009a00ff057b82 */ /* 0x000ee20000000800 */
[----:B------:R4:W-:Y:S07]  /*4c80*/  STL [R1+0x1c], R16 ;  /* 0x00001c1001007387 */ /* 0x0009ee0000100800 */
[----:B------:R-:W4:Y:S08]  /*4c90*/  LDC R17, c[0x0][0x268] ;  /* 0x00009a00ff117b82 */ /* 0x000f300000000800 */
[----:B------:R-:W3:Y:S08]  /*4ca0*/  LDC R4, c[0x0][0x268] ;  /* 0x00009a00ff047b82 */ /* 0x000ef00000000800 */
[----:B------:R-:W3:Y:S01]  /*4cb0*/  LDC R7, c[0x0][0x268] ;  /* 0x00009a00ff077b82 */ /* 0x000ee20000000800 */
[----:B----4-:R-:W-:-:S07]  /*4cc0*/  IMAD R16, R17, 0x2, R16 ;  /* 0x0000000211107824 */ /* 0x010fce00078e0210 */
[----:B------:R-:W4:Y:S01]  /*4cd0*/  LDC R6, c[0x0][0x268] ;  /* 0x00009a00ff067b82 */ /* 0x000f220000000800 */
[----:B------:R0:W-:Y:S07]  /*4ce0*/  STL [R1+0x30], R16 ;  /* 0x0000301001007387 */ /* 0x0001ee0000100800 */
[----:B------:R-:W0:Y:S02]  /*4cf0*/  LDC R17, c[0x0][0x268] ;  /* 0x00009a00ff117b82 */ /* 0x000e240000000800 */
[----:B0-----:R-:W-:-:S06]  /*4d00*/  LEA R16, R17, R16, 0x1 ;  /* 0x0000001011107211 */ /* 0x001fcc00078e08ff */
[----:B------:R-:W0:Y:S01]  /*4d10*/  LDC R17, c[0x0][0x268] ;  /* 0x00009a00ff117b82 */ /* 0x000e220000000800 */
[----:B------:R0:W-:Y:S02]  /*4d20*/  STL [R1+0x2c], R16 ;  /* 0x00002c1001007387 */ /* 0x0001e40000100800 */
[----:B0-----:R-:W-:-:S05]  /*4d30*/  IMAD R16, R17, 0x2, R16 ;  /* 0x0000000211107824 */ /* 0x001fca00078e0210 */
[----:B------:R-:W0:Y:S01]  /*4d40*/  LDC R17, c[0x0][0x268] ;  /* 0x00009a00ff117b82 */ /* 0x000e220000000800 */
[----:B------:R0:W-:Y:S02]  /*4d50*/  STL [R1+0x28], R16 ;  /* 0x0000281001007387 */ /* 0x0001e40000100800 */
[----:B0-----:R-:W-:-:S05]  /*4d60*/  LEA R16, R17, R16, 0x1 ;  /* 0x0000001011107211 */ /* 0x001fca00078e08ff */
        /* <DEDUP_REMOVED lines=80> */
[----:B-1----:R-:W-:-:S05]  /*5270*/  IMAD R16, R11, 0x2, R16 ;  /* 0x000000020b107824 */ /* 0x002fca00078e0210 */
[----:B------:R-:W1:Y:S01]  /*5280*/  LDC R11, c[0x0][0x268] ;  /* 0x00009a00ff0b7b82 */ /* 0x000e620000000800 */
[----:B------:R0:W-:Y:S02]  /*5290*/  STL [R1+0xb0], R16 ;  /* 0x0000b01001007387 */ /* 0x0001e40000100800 */
[----:B0-----:R-:W-:-:S05]  /*52a0*/  LEA R16, R17, R16, 0x1 ;  /* 0x0000001011107211 */ /* 0x001fca00078e08ff */
[----:B------:R-:W0:Y:S01]  /*52b0*/  LDC R17, c[0x0][0x268] ;  /* 0x00009a00ff117b82 */ /* 0x000e220000000800 */
[----:B-1----:R0:W-:Y:S04]  /*52c0*/  STL [R1+0x1640], R11 ;  /* 0x0016400b01007387 */ /* 0x0021e80000100800 */
[----:B------:R-:W-:Y:S01]  /*52d0*/  STL [R1+0xac], R16 ;  /* 0x0000ac1001007387 */ /* 0x000fe20000100800 */
[----:B0-----:R-:W-:Y:S02]  /*52e0*/  IMAD R11, R17, 0x2, R16 ;  /* 0x00000002110b7824 */ /* 0x001fe400078e0210 */
[----:B------:R-:W0:Y:S03]  /*52f0*/  LDC R17, c[0x0][0x268] ;  /* 0x00009a00ff117b82 */ /* 0x000e260000000800 */
[----:B------:R0:W-:Y:S02]  /*5300*/  STL [R1+0xa8], R11 ;  /* 0x0000a80b01007387 */ /* 0x0001e40000100800 */
[----:B0-----:R-:W-:-:S03]  /*5310*/  LEA R11, R17, R11, 0x1 ;  /* 0x0000000b110b7211 */ /* 0x001fc600078e08ff */
[----:B------:R-:W0:Y:S02]  /*5320*/  LDC R17, c[0x0][0x268] ;  /* 0x00009a00ff117b82 */ /* 0x000e240000000800 */
[----:B------:R0:W-:Y:S02]  /*5330*/  STL [R1+0xc8], R11 ;  /* 0x0000c80b01007387 */ /* 0x0001e40000100800 */
[----:B0-----:R-:W-:-:S04]  /*5340*/  IMAD R11, R17, 0x2, R11 ;  /* 0x00000002110b7824 */ /* 0x001fc800078e020b */
        /* <DEDUP_REMOVED lines=18> */
[----:B------:R-:W-:Y:S01]  /*5470*/  LEA R9, R9, R11, 0x1 ;  /* 0x0000000b09097211 */ /* 0x000fe200078e08ff */
[----:B------:R-:W-:Y:S04]  /*5480*/  STL [R1+0xf4], R11 ;  /* 0x0000f40b01007387 */ /* 0x000fe80000100800 */
[----:B------:R0:W-:Y:S02]  /*5490*/  STL [R1+0xf0], R9 ;  /* 0x0000f00901007387 */ /* 0x0001e40000100800 */
[----:B0-----:R-:W-:Y:S02]  /*54a0*/  IMAD R9, R22, 0x2, R9 ;  /* 0x0000000216097824 */ /* 0x001fe400078e0209 */
[----:B------:R-:W3:Y:S03]  /*54b0*/  LDL.LU R22, [R1+0xa4] ;  /* 0x0000a40001167983 */ /* 0x000ee60000300800 */
[----:B------:R-:W-:Y:S01]  /*54c0*/  LEA R11, R26, R9, 0x1 ;  /* 0x000000091a0b7211 */ /* 0x000fe200078e08ff */
[----:B------:R0:W-:Y:S04]  /*54d0*/  STL [R1+0x108], R9 ;  /* 0x0001080901007387 */ /* 0x0001e80000100800 */
[----:B------:R1:W-:Y:S01]  /*54e0*/  STL [R1+0x104], R11 ;  /* 0x0001040b01007387 */ /* 0x0003e20000100800 */
[----:B0-----:R-:W-:-:S03]  /*54f0*/  IMAD.MOV.U32 R9, RZ, RZ, R29 ;  /* 0x000000ffff097224 */ /* 0x001fc600078e001d */
[----:B------:R-:W4:Y:S01]  /*5500*/  LDL.LU R29, [R1+0xb4] ;  /* 0x0000b400011d7983 */ /* 0x000f220000300800 */
[----:B------:R-:W-:-:S03]  /*5510*/  LEA R16, R24, R11, 0x1 ;  /* 0x0000000b18107211 */ /* 0x000fc600078e08ff */
[----:B------:R-:W4:Y:S02]  /*5520*/  LDL.LU R26, [R1+0x8] ;  /* 0x00000800011a7983 */ /* 0x000f240000300800 */
[----:B------:R-:W-:Y:S02]  /*5530*/  IMAD R14, R14, 0x2, R16 ;  /* 0x000000020e0e7824 */ /* 0x000fe400078e0210 */
[----:B------:R0:W-:Y:S04]  /*5540*/  STL [R1+0x100], R16 ;  /* 0x0001001001007387 */ /* 0x0001e80000100800 */
[----:B-1----:R-:W4:Y:S04]  /*5550*/  LDL.LU R11, [R1+0x4] ;  /* 0x00000400010b7983 */ /* 0x002f280000300800 */
[----:B------:R-:W4:Y:S01]  /*5560*/  LDL.LU R24, [R1] ;  /* 0x0000000001187983 */ /* 0x000f220000300800 */
[----:B0-----:R-:W-:-:S03]  /*5570*/  LEA R16, P1, R3, R0, 0x1 ;  /* 0x0000000003107211 */ /* 0x001fc600078208ff */
[----:B------:R0:W-:Y:S02]  /*5580*/  STL [R1+0x128], R14 ;  /* 0x0001280e01007387 */ /* 0x0001e40000100800 */
[----:B0-----:R-:W-:Y:S02]  /*5590*/  LEA R14, R15, R14, 0x1 ;  /* 0x0000000e0f0e7211 */ /* 0x001fe400078e08ff */
[----:B------:R-:W0:Y:S03]  /*55a0*/  LDC R15, c[0x0][0x268] ;  /* 0x00009a00ff0f7b82 */ /* 0x000e260000000800 */
[----:B------:R1:W-:Y:S02]  /*55b0*/  STL [R1+0x124], R14 ;  /* 0x0001240e01007387 */ /* 0x0003e40000100800 */
[----:B-1----:R-:W-:-:S03]  /*55c0*/  IMAD R14, R13, 0x2, R14 ;  /* 0x000000020d0e7824 */ /* 0x002fc600078e020e */
[----:B------:R-:W1:Y:S01]  /*55d0*/  LDC R13, c[0x0][0x268] ;  /* 0x00009a00ff0d7b82 */ /* 0x000e620000000800 */
[----:B------:R-:W-:Y:S01]  /*55e0*/  IMAD R12, R12, 0x2, R14 ;  /* 0x000000020c0c7824 */ /* 0x000fe200078e020e */
[----:B------:R2:W-:Y:S04]  /*55f0*/  STL [R1+0x120], R14 ;  /* 0x0001200e01007387 */ /* 0x0005e80000100800 */
[----:B------:R-:W-:Y:S01]  /*5600*/  MOV R17, R12 ;  /* 0x0000000c00117202 */ /* 0x000fe20000000f00 */
[----:B------:R-:W-:Y:S01]  /*5610*/  STL [R1+0x134], R12 ;  /* 0x0001340c01007387 */ /* 0x000fe20000100800 */
[----:B0-----:R-:W-:Y:S02]  /*5620*/  IMAD R15, R15, 0x2, R3 ;  /* 0x000000020f0f7824 */ /* 0x001fe400078e0203 */
[----:B------:R-:W-:-:S02]  /*5630*/  LEA R8, R8, R17, 0x1 ;  /* 0x0000001108087211 */ /* 0x000fc400078e08ff */
[----:B------:R-:W-:-:S05]  /*5640*/  LEA.HI.X.SX32 R17, R3, R2, 0x1, P1 ;  /* 0x0000000203117211 */ /* 0x000fca00008f0eff */
[----:B------:R0:W-:Y:S01]  /*5650*/  STL.64 [R1+0x14f8], R16 ;  /* 0x0014f81001007387 */ /* 0x0001e20000100a00 */
[----:B-1----:R-:W-:Y:S02]  /*5660*/  LEA R13, R13, R3, 0x1 ;  /* 0x000000030d0d7211 */ /* 0x002fe400078e08ff */
[----:B------:R-:W1:Y:S02]  /*5670*/  LDC R3, c[0x0][0x268] ;  /* 0x00009a00ff037b82 */ /* 0x000e640000000800 */
[----:B--2---:R-:W-:Y:S01]  /*5680*/  LEA R14, P2, R13, R0, 0x1 ;  /* 0x000000000d0e7211 */ /* 0x004fe200078408ff */
[----:B0-----:R-:W2:Y:S03]  /*5690*/  LDL.LU.64 R16, [R1+0x1728] ;  /* 0x0017280001107983 */ /* 0x001ea60000300a00 */
[----:B------:R-:W-:-:S05]  /*56a0*/  LEA.HI.X.SX32 R15, R15, R2, 0x1, P2 ;  /* 0x000000020f0f7211 */ /* 0x000fca00010f0eff */
[----:B------:R0:W-:Y:S04]  /*56b0*/  STL.64 [R1+0x14f0], R14 ;  /* 0x0014f00e01007387 */ /* 0x0001e80000100a00 */
[----:B0-----:R-:W2:Y:S04]  /*56c0*/  LDL.LU.64 R14, [R1+0x1720] ;  /* 0x00172000010e7983 */ /* 0x001ea80000300a00 */
[----:B------:R0:W-:Y:S02]  /*56d0*/  STL [R1+0x130], R8 ;  /* 0x0001300801007387 */ /* 0x0001e40000100800 */
[----:B0-----:R-:W-:Y:S01]  /*56e0*/  IMAD R8, R23, 0x2, R8 ;  /* 0x0000000217087824 */ /* 0x001fe200078e0208 */
[----:B------:R-:W-:-:S02]  /*56f0*/  MOV R23, R9 ;  /* 0x0000000900177202 */ /* 0x000fc40000000f00 */
[----:B---3--:R-:W-:-:S04]  /*5700*/  LEA R12, P3, R22, R0, 0x1 ;  /* 0x00000000160c7211 */ /* 0x008fc800078608ff */
[----:B------:R-:W-:Y:S02]  /*5710*/  LEA.HI.X.SX32 R13, R22, R2, 0x1, P3 ;  /* 0x00000002160d7211 */ /* 0x000fe400018f0eff */
[----:B------:R-:W-:-:S03]  /*5720*/  LEA R22, P1, R9, R0, 0x1 ;  /* 0x0000000009167211 */ /* 0x000fc600078208ff */
[----:B------:R0:W-:Y:S01]  /*5730*/  STL.64 [R1+0x14e8], R12 ;  /* 0x0014e80c01007387 */ /* 0x0001e20000100a00 */
[----:B------:R-:W-:-:S03]  /*5740*/  LEA.HI.X.SX32 R23, R23, R2, 0x1, P1 ;  /* 0x0000000217177211 */ /* 0x000fc600008f0eff */
[----:B------:R-:W-:Y:S01]  /*5750*/  STL [R1+0x11c], R8 ;  /* 0x00011c0801007387 */ /* 0x000fe20000100800 */
[----:B0-----:R-:W-:Y:S01]  /*5760*/  IMAD.MOV.U32 R13, RZ, RZ, R8 ;  /* 0x000000ffff0d7224 */ /* 0x001fe200078e0008 */
[----:B----4-:R-:W-:Y:S02]  /*5770*/  LEA R12, P2, R29, R0, 0x1 ;  /* 0x000000001d0c7211 */ /* 0x010fe400078408ff */
[----:B------:R0:W-:Y:S02]  /*5780*/  STL.64 [R1+0x14e0], R22 ;  /* 0x0014e01601007387 */ /* 0x0001e40000100a00 */
[----:B-1----:R-:W-:Y:S02]  /*5790*/  LEA R3, R3, R13, 0x1 ;  /* 0x0000000d03037211 */ /* 0x002fe400078e08ff */
[----:B------:R-:W-:Y:S01]  /*57a0*/  LEA.HI.X.SX32 R13, R29, R2, 0x1, P2 ;  /* 0x000000021d0d7211 */ /* 0x000fe200010f0eff */
[----:B0-----:R-:W3:Y:S04]  /*57b0*/  LDL.LU.64 R22, [R1+0x1718] ;  /* 0x0017180001167983 */ /* 0x001ee80000300a00 */
[----:B------:R-:W4:Y:S01]  /*57c0*/  LDL.LU R29, [R1+0x1710] ;  /* 0x00171000011d7983 */ /* 0x000f220000300800 */
[----:B------:R-:W-:-:S04]  /*57d0*/  LEA R8, P3, R26, R0, 0x1 ;  /* 0x000000001a087211 */ /* 0x000fc800078608ff */
[----:B------:R-:W-:Y:S01]  /*57e0*/  LEA.HI.X.SX32 R9, R26, R2, 0x1, P3 ;  /* 0x000000021a097211 */ /* 0x000fe200018f0eff */
[----:B------:R-:W-:Y:S04]  /*57f0*/  STL [R1+0x12c], R3 ;  /* 0x00012c0301007387 */ /* 0x000fe80000100800 */
[----:B------:R0:W-:Y:S02]  /*5800*/  STL.64 [R1+0x14d0], R8 ;  /* 0x0014d00801007387 */ /* 0x0001e40000100a00 */
[----:B0-----:R-:W-:Y:S02]  /*5810*/  IMAD R8, R27, 0x2, R3 ;  /* 0x000000021b087824 */ /* 0x001fe400078e0203 */
[----:B------:R-:W0:Y:S01]  /*5820*/  LDC R3, c[0x0][0x268] ;  /* 0x00009a00ff037b82 */ /* 0x000e220000000800 */
[----:B------:R-:W-:-:S02]  /*5830*/  LEA R26, P1, R11, R0, 0x1 ;  /* 0x000000000b1a7211 */ /* 0x000fc400078208ff */
[----:B------:R-:W-:Y:S01]  /*5840*/  MOV R27, R8 ;  /* 0x00000008001b7202 */ /* 0x000fe20000000f00 */
[----:B------:R1:W-:Y:S04]  /*5850*/  STL.64 [R1+0x14d8], R12 ;  /* 0x0014d80c01007387 */ /* 0x0003e80000100a00 */
[----:B------:R-:W-:Y:S01]  /*5860*/  STL [R1+0x118], R8 ;  /* 0x0001180801007387 */ /* 0x000fe20000100800 */
[C---:B-1----:R-:W-:Y:S01]  /*5870*/  LEA R12, P2, R24.reuse, R0, 0x1 ;  /* 0x00000000180c7211 */ /* 0x042fe200078408ff */
[----:B0-----:R-:W-:Y:S01]  /*5880*/  IMAD R3, R3, 0x2, R27 ;  /* 0x0000000203037824 */ /* 0x001fe200078e021b */
[-C--:B------:R-:W-:Y:S02]  /*5890*/  LEA.HI.X.SX32 R27, R11, R2.reuse, 0x1, P1 ;  /* 0x000000020b1b7211 */ /* 0x080fe400008f0eff */
[----:B------:R-:W-:-:S03]  /*58a0*/  LEA.HI.X.SX32 R13, R24, R2, 0x1, P2 ;  /* 0x00000002180d7211 */ /* 0x000fc600010f0eff */
[----:B------:R0:W-:Y:S01]  /*58b0*/  STL.64 [R1+0x14c8], R26 ;  /* 0x0014c81a01007387 */ /* 0x0001e20000100a00 */
[----:B------:R-:W-:-:S03]  /*58c0*/  LEA R24, P1, R28, R0, 0x1 ;  /* 0x000000001c187211 */ /* 0x000fc600078208ff */
[----:B0-----:R-:W2:Y:S04]  /*58d0*/  LDL.LU.64 R26, [R1+0x1708] ;  /* 0x00170800011a7983 */ /* 0x001ea80000300a00 */
[----:B------:R0:W-:Y:S04]  /*58e0*/  STL [R1+0x114], R3 ;  /* 0x0001140301007387 */ /* 0x0001e80000100800 */
[----:B------:R-:W-:Y:S01]  /*58f0*/  STL.64 [R1+0x14c0], R12 ;  /* 0x0014c00c01007387 */ /* 0x000fe20000100a00 */
[----:B0-----:R-:W-:Y:S02]  /*5900*/  LEA R3, R25, R3, 0x1 ;  /* 0x0000000319037211 */ /* 0x001fe400078e08ff */
[----:B------:R-:W-:-:S02]  /*5910*/  LEA.HI.X.SX32 R25, R28, R2, 0x1, P1 ;  /* 0x000000021c197211 */ /* 0x000fc400008f0eff */
[----:B----4-:R-:W-:-:S04]  /*5920*/  LEA R8, P3, R29, R0, 0x1 ;  /* 0x000000001d087211 */ /* 0x010fc800078608ff */
[----:B------:R-:W-:-:S05]  /*5930*/  LEA.HI.X.SX32 R9, R29, R2, 0x1, P3 ;  /* 0x000000021d097211 */ /* 0x000fca00018f0eff */
[----:B------:R-:W-:Y:S04]  /*5940*/  STL.64 [R1+0x14b8], R8 ;  /* 0x0014b80801007387 */ /* 0x000fe80000100a00 */
[----:B------:R0:W-:Y:S04]  /*5950*/  STL.64 [R1+0x14b0], R24 ;  /* 0x0014b01801007387 */ /* 0x0001e80000100a00 */
[----:B0-----:R-:W4:Y:S01]  /*5960*/  LDL.LU.64 R24, [R1+0x1700] ;  /* 0x0017000001187983 */ /* 0x001f220000300a00 */
[----:B------:R-:W-:-:S05]  /*5970*/  IMAD R5, R5, 0x2, R3 ;  /* 0x0000000205057824 */ /* 0x000fca00078e0203 */
[----:B------:R-:W-:Y:S02]  /*5980*/  LEA R11, R4, R5, 0x1 ;  /* 0x00000005040b7211 */ /* 0x000fe400078e08ff */
[CC--:B--2---:R-:W-:Y:S02]  /*5990*/  LEA R12, P2, R27.reuse, R0.reuse, 0x1 ;  /* 0x000000001b0c7211 */ /* 0x0c4fe400078408ff */
[C---:B------:R-:W-:Y:S02]  /*59a0*/  LEA R8, P3, R26.reuse, R0, 0x1 ;  /* 0x000000001a087211 */ /* 0x040fe400078608ff */
[-C--:B------:R-:W-:Y:S02]  /*59b0*/  LEA.HI.X.SX32 R13, R27, R2.reuse, 0x1, P2 ;  /* 0x000000021b0d7211 */ /* 0x080fe400010f0eff */
[----:B------:R-:W-:-:S03]  /*59c0*/  LEA.HI.X.SX32 R9, R26, R2, 0x1, P3 ;  /* 0x000000021a097211 */ /* 0x000fc600018f0eff */
[----:B------:R0:W-:Y:S04]  /*59d0*/  STL.64 [R1+0x14a8], R12 ;  /* 0x0014a80c01007387 */ /* 0x0001e80000100a00 */
[----:B0-----:R-:W2:Y:S04]  /*59e0*/  LDL.LU.64 R12, [R1+0x16f8] ;  /* 0x0016f800010c7983 */ /* 0x001ea80000300a00 */
[----:B------:R-:W-:Y:S04]  /*59f0*/  STL [R1+0x10c], R5 ;  /* 0x00010c0501007387 */ /* 0x000fe80000100800 */
[----:B------:R-:W-:Y:S04]  /*5a00*/  STL.64 [R1+0x14a0], R8 ;  /* 0x0014a00801007387 */ /* 0x000fe80000100a00 */
[----:B------:R0:W-:Y:S01]  /*5a10*/  STL [R1+0xec], R11 ;  /* 0x0000ec0b01007387 */ /* 0x0001e20000100800 */
[----:B------:R-:W-:Y:S01]  /*5a20*/  IMAD R26, R7, 0x2, R11 ;  /* 0x00000002071a7824 */ /* 0x000fe200078e020b */
[----:B---3--:R-:W-:-:S04]  /*5a30*/  LEA R28, P3, R23, R0, 0x1 ;  /* 0x00000000171c7211 */ /* 0x008fc800078608ff */
[----:B------:R-:W-:Y:S02]  /*5a40*/  LEA R27, R6, R26, 0x1 ;  /* 0x0000001a061b7211 */ /* 0x000fe400078e08ff */
[----:B------:R-:W-:Y:S01]  /*5a50*/  LEA.HI.X.SX32 R29, R23, R2, 0x1, P3 ;  /* 0x00000002171d7211 */ /* 0x000fe200018f0eff */
[----:B0-----:R-:W0:Y:S01]  /*5a60*/  LDC R11, c[0x0][0x268] ;  /* 0x00009a00ff0b7b82 */ /* 0x001e220000000800 */
[CC--:B----4-:R-:W-:Y:S02]  /*5a70*/  LEA R8, P1, R25.reuse, R0.reuse, 0x1 ;  /* 0x0000000019087211 */ /* 0x0d0fe400078208ff */
[C---:B------:R-:W-:Y:S02]  /*5a80*/  LEA R4, P2, R24.reuse, R0, 0x1 ;  /* 0x0000000018047211 */ /* 0x040fe400078408ff */
[-C--:B------:R-:W-:Y:S02]  /*5a90*/  LEA.HI.X.SX32 R9, R25, R2.reuse, 0x1, P1 ;  /* 0x0000000219097211 */ /* 0x080fe400008f0eff */
[----:B------:R-:W-:-:S03]  /*5aa0*/  LEA.HI.X.SX32 R5, R24, R2, 0x1, P2 ;  /* 0x0000000218057211 */ /* 0x000fc600010f0eff */
[----:B------:R1:W-:Y:S04]  /*5ab0*/  STL.64 [R1+0x1498], R8 ;  /* 0x0014980801007387 */ /* 0x0003e80000100a00 */
[----:B-1----:R-:W3:Y:S04]  /*5ac0*/  LDL.LU.64 R8, [R1+0x16f0] ;  /* 0x0016f00001087983 */ /* 0x002ee80000300a00 */
[----:B------:R1:W-:Y:S04]  /*5ad0*/  STL.64 [R1+0x1490], R4 ;  /* 0x0014900401007387 */ /* 0x0003e80000100a00 */
[----:B-1----:R-:W4:Y:S01]  /*5ae0*/  LDL.LU.64 R4, [R1+0x16e8] ;  /* 0x0016e80001047983 */ /* 0x002f220000300a00 */
[----:B------:R-:W-:-:S04]  /*5af0*/  LEA R6, P1, R22, R0, 0x1 ;  /* 0x0000000016067211 */ /* 0x000fc800078208ff */
[----:B------:R-:W-:Y:S01]  /*5b00*/  LEA.HI.X.SX32 R7, R22, R2, 0x1, P1 ;  /* 0x0000000216077211 */ /* 0x000fe200008f0eff */
[----:B------:R-:W-:Y:S04]  /*5b10*/  STL.64 [R1+0x1488], R28 ;  /* 0x0014881c01007387 */ /* 0x000fe80000100a00 */
[----:B------:R-:W-:Y:S04]  /*5b20*/  STL [R1+0xe8], R27 ;  /* 0x0000e81b01007387 */ /* 0x000fe80000100800 */
[----:B------:R1:W-:Y:S04]  /*5b30*/  STL.64 [R1+0x1480], R6 ;  /* 0x0014800601007387 */ /* 0x0003e80000100a00 */
[----:B-1----:R-:W2:Y:S01]  /*5b40*/  LDL.LU.64 R6, [R1+0x16e0] ;  /* 0x0016e00001067983 */ /* 0x002ea20000300a00 */
[----:B0-----:R-:W-:-:S02]  /*5b50*/  IMAD R23, R11, 0x2, R27 ;  /* 0x000000020b177824 */ /* 0x001fc400078e021b */
[----:B------:R-:W0:Y:S03]  /*5b60*/  LDC R11, c[0x0][0x268] ;  /* 0x00009a00ff0b7b82 */ /* 0x000e260000000800 */
[----:B------:R-:W-:Y:S01]  /*5b70*/  STL [R1+0xe4], R23 ;  /* 0x0000e41701007387 */ /* 0x000fe20000100800 */
[----:B------:R-:W-:Y:S02]  /*5b80*/  MOV R27, R3 ;  /* 0x00000003001b7202 */ /* 0x000fe40000000f00 */
[----:B----4-:R-:W-:-:S04]  /*5b90*/  LEA R28, P2, R4, R0, 0x1 ;  /* 0x00000000041c7211 */ /* 0x010fc800078408ff */
[----:B------:R-:W-:Y:S02]  /*5ba0*/  LEA.HI.X.SX32 R29, R4, R2, 0x1, P2 ;  /* 0x00000002041d7211 */ /* 0x000fe400010f0eff */
[----:B0-----:R-:W-:Y:S02]  /*5bb0*/  LEA R4, R11, R23, 0x1 ;  /* 0x000000170b047211 */ /* 0x001fe400078e08ff */
[----:B------:R-:W0:Y:S01]  /*5bc0*/  LDC R11, c[0x0][0x268] ;  /* 0x00009a00ff0b7b82 */ /* 0x000e220000000800 */
[----:B------:R-:W-:-:S04]  /*5bd0*/  LEA R24, P3, R5, R0, 0x1 ;  /* 0x0000000005187211 */ /* 0x000fc800078608ff */
[----:B------:R-:W-:Y:S01]  /*5be0*/  LEA.HI.X.SX32 R25, R5, R2, 0x1, P3 ;  /* 0x0000000205197211 */ /* 0x000fe200018f0eff */
[----:B------:R-:W-:Y:S04]  /*5bf0*/  STL.64 [R1+0x1478], R28 ;  /* 0x0014781c01007387 */ /* 0x000fe80000100a00 */
[----:B------:R-:W-:Y:S04]  /*5c00*/  STL.64 [R1+0x1470], R24 ;  /* 0x0014701801007387 */ /* 0x000fe80000100a00 */
[----:B------:R0:W-:Y:S02]  /*5c10*/  STL [R1+0xe0], R4 ;  /* 0x0000e00401007387 */ /* 0x0001e40000100800 */
[----:B0-----:R-:W-:-:S02]  /*5c20*/  IMAD R4, R11, 0x2, R4 ;  /* 0x000000020b047824 */ /* 0x001fc400078e0204 */
[----:B------:R-:W0:Y:S01]  /*5c30*/  LDC R11, c[0x0][0x268] ;  /* 0x00009a00ff0b7b82 */ /* 0x000e220000000800 */
[CC--:B--2---:R-:W-:Y:S02]  /*5c40*/  LEA R28, P1, R6.reuse, R0.reuse, 0x1 ;  /* 0x00000000061c7211 */ /* 0x0c4fe400078208ff */
[C---:B------:R-:W-:Y:S02]  /*5c50*/  LEA R24, P2, R7.reuse, R0, 0x1 ;  /* 0x0000000007187211 */ /* 0x040fe400078408ff */
[-C--:B------:R-:W-:Y:S02]  /*5c60*/  LEA.HI.X.SX32 R29, R6, R2.reuse, 0x1, P1 ;  /* 0x00000002061d7211 */ /* 0x080fe400008f0eff */
[----:B------:R-:W-:Y:S01]  /*5c70*/  LEA.HI.X.SX32 R25, R7, R2, 0x1, P2 ;  /* 0x0000000207197211 */ /* 0x000fe200010f0eff */
[----:B------:R-:W-:Y:S04]  /*5c80*/  STL [R1+0xdc], R4 ;  /* 0x0000dc0401007387 */ /* 0x000fe80000100800 */
[----:B------:R1:W-:Y:S04]  /*5c90*/  STL.64 [R1+0x1468], R28 ;  /* 0x0014681c01007387 */ /* 0x0003e80000100a00 */
[----:B------:R0:W-:Y:S01]  /*5ca0*/  STL.64 [R1+0x1460], R24 ;  /* 0x0014601801007387 */ /* 0x0001e20000100a00 */
[----:B---3--:R-:W-:Y:S01]  /*5cb0*/  LEA R22, P3, R8, R0, 0x1 ;  /* 0x0000000008167211 */ /* 0x008fe200078608ff */
[----:B-1----:R-:W1:Y:S01]  /*5cc0*/  LDC R29, c[0x0][0x268] ;  /* 0x00009a00ff1d7b82 */ /* 0x002e620000000800 */
[----:B0-----:R-:W-:-:S07]  /*5cd0*/  LEA R24, R11, R4, 0x1 ;  /* 0x000000040b187211 */ /* 0x001fce00078e08ff */
[----:B------:R-:W0:Y:S01]  /*5ce0*/  LDC R11, c[0x0][0x268] ;  /* 0x00009a00ff0b7b82 */ /* 0x000e220000000800 */
[----:B------:R-:W-:Y:S02]  /*5cf0*/  LEA.HI.X.SX32 R23, R8, R2, 0x1, P3 ;  /* 0x0000000208177211 */ /* 0x000fe400018f0eff */
[----:B------:R-:W-:Y:S01]  /*5d00*/  LEA R4, P3, R12, R0, 0x1 ;  /* 0x000000000c047211 */ /* 0x000fe200078608ff */
[----:B0-----:R-:W-:-:S04]  /*5d10*/  IMAD R28, R11, 0x2, R24 ;  /* 0x000000020b1c7824 */ /* 0x001fc800078e0218 */
[----:B------:R-:W0:Y:S01]  /*5d20*/  LDC R11, c[0x0][0x268] ;  /* 0x00009a00ff0b7b82 */ /* 0x000e220000000800 */
[----:B------:R-:W-:Y:S01]  /*5d30*/  LEA.HI.X.SX32 R5, R12, R2, 0x1, P3 ;  /* 0x000000020c057211 */ /* 0x000fe200018f0eff */
[----:B------:R2:W-:Y:S01]  /*5d40*/  STL.64 [R1+0x1458], R22 ;  /* 0x0014581601007387 */ /* 0x0005e20000100a00 */
[----:B------:R-:W-:-:S03]  /*5d50*/  LEA R6, P2, R10, R0, 0x1 ;  /* 0x000000000a067211 */ /* 0x000fc600078408ff */
[----:B------:R-:W-:Y:S01]  /*5d60*/  STL [R1+0xbc], R24 ;  /* 0x0000bc1801007387 */ /* 0x000fe20000100800 */
[----:B------:R-:W-:-:S03]  /*5d70*/  LEA.HI.X.SX32 R7, R10, R2, 0x1, P2 ;  /* 0x000000020a077211 */ /* 0x000fc600010f0eff */
[----:B------:R0:W-:Y:S01]  /*5d80*/  STL.64 [R1+0x1440], R4 ;  /* 0x0014400401007387 */ /* 0x0001e20000100a00 */
[----:B--2---:R-:W-:-:S04]  /*5d90*/  LEA R22, P1, R9, R0, 0x1 ;  /* 0x0000000009167211 */ /* 0x004fc800078208ff */
[----:B------:R-:W-:Y:S02]  /*5da0*/  LEA.HI.X.SX32 R23, R9, R2, 0x1, P1 ;  /* 0x0000000209177211 */ /* 0x000fe400008f0eff */
[----:B------:R-:W-:Y:S02]  /*5db0*/  LEA R10, P1, R13, R0, 0x1 ;  /* 0x000000000d0a7211 */ /* 0x000fe400078208ff */
[----:B0-----:R-:W-:Y:S01]  /*5dc0*/  LEA R4, R11, R28, 0x1 ;  /* 0x0000001c0b047211 */ /* 0x001fe200078e08ff */
[----:B------:R0:W-:Y:S01]  /*5dd0*/  STL.64 [R1+0x1450], R22 ;  /* 0x0014501601007387 */ /* 0x0001e20000100a00 */
[----:B------:R-:W-:-:S03]  /*5de0*/  LEA.HI.X.SX32 R11, R13, R2, 0x1, P1 ;  /* 0x000000020d0b7211 */ /* 0x000fc600008f0eff */
[----:B-1----:R-:W-:Y:S01]  /*5df0*/  IMAD R5, R29, 0x2, R4 ;  /* 0x000000021d057824 */ /* 0x002fe200078e0204 */
[----:B------:R1:W-:Y:S01]  /*5e00*/  STL.64 [R1+0x1448], R6 ;  /* 0x0014480601007387 */ /* 0x0003e20000100a00 */
[----:B------:R-:W2:Y:S03]  /*5e10*/  LDC R29, c[0x0][0x268] ;  /* 0x00009a00ff1d7b82 */ /* 0x000ea60000000800 */
[----:B------:R3:W-:Y:S04]  /*5e20*/  STL [R1+0xb8], R4 ;  /* 0x0000b80401007387 */ /* 0x0007e80000100800 */
[----:B------:R-:W-:Y:S01]  /*5e30*/  STL.64 [R1+0x16d8], R26 ;  /* 0x0016d81a01007387 */ /* 0x000fe20000100a00 */
[-C--:B------:R-:W-:Y:S01]  /*5e40*/  LEA R8, P2, R14, R0.reuse, 0x1 ;  /* 0x000000000e087211 */ /* 0x080fe200078408ff */
[----:B0-----:R-:W0:Y:S02]  /*5e50*/  LDC R23, c[0x0][0x268] ;  /* 0x00009a00ff177b82 */ /* 0x001e240000000800 */
[----:B------:R-:W-:Y:S04]  /*5e60*/  STL [R1+0xb4], R5 ;  /* 0x0000b40501007387 */ /* 0x000fe80000100800 */
[----:B------:R-:W4:Y:S02]  /*5e70*/  LDL.LU R3, [R1+0x18] ;  /* 0x0000180001037983 */ /* 0x000f240000300800 */
[----:B------:R-:W0:Y:S02]  /*5e80*/  LDC R22, c[0x0][0x268] ;  /* 0x00009a00ff167b82 */ /* 0x000e240000000800 */
[----:B------:R3:W-:Y:S01]  /*5e90*/  STL.64 [R1+0x1438], R10 ;  /* 0x0014380a01007387 */ /* 0x0007e20000100a00 */
[----:B-1----:R-:W-:-:S02]  /*5ea0*/  LEA R6, P3, R15, R0, 0x1 ;  /* 0x000000000f067211 */ /* 0x002fc400078608ff */
[-C--:B------:R-:W-:Y:S01]  /*5eb0*/  LEA.HI.X.SX32 R9, R14, R2.reuse, 0x1, P2 ;  /* 0x000000020e097211 */ /* 0x080fe200010f0eff */
[----:B---3--:R-:W3:Y:S02]  /*5ec0*/  LDL.LU R4, [R1+0x10] ;  /* 0x0000100001047983 */ /* 0x008ee40000300800 */
[----:B------:R-:W1:Y:S01]  /*5ed0*/  LDC R11, c[0x0][0x268] ;  /* 0x00009a00ff0b7b82 */ /* 0x000e620000000800 */
[----:B------:R-:W-:Y:S02]  /*5ee0*/  LEA.HI.X.SX32 R7, R15, R2, 0x1, P3 ;  /* 0x000000020f077211 */ /* 0x000fe400018f0eff */
[C---:B------:R-:W-:Y:S01]  /*5ef0*/  LEA R14, P1, R16.reuse, R0, 0x1 ;  /* 0x00000000100e7211 */ /* 0x040fe200078208ff */
[----:B------:R-:W-:Y:S03]  /*5f00*/  STL.64 [R1+0x1430], R8 ;  /* 0x0014300801007387 */ /* 0x000fe60000100a00 */
[----:B------:R-:W-:Y:S01]  /*5f10*/  LEA.HI.X.SX32 R15, R16, R2, 0x1, P1 ;  /* 0x00000002100f7211 */ /* 0x000fe200008f0eff */
[----:B------:R2:W-:Y:S04]  /*5f20*/  STL.64 [R1+0x1428], R6 ;  /* 0x0014280601007387 */ /* 0x0005e80000100a00 */
[----:B------:R-:W3:Y:S01]  /*5f30*/  LDL.LU R16, [R1+0x14] ;  /* 0x0000140001107983 */ /* 0x000ee20000300800 */
[----:B-1----:R-:W-:-:S05]  /*5f40*/  IMAD R11, R11, 0x2, R5 ;  /* 0x000000020b0b7824 */ /* 0x002fca00078e0205 */
[----:B--2---:R-:W-:Y:S02]  /*5f50*/  LEA R7, R29, R11, 0x1 ;  /* 0x0000000b1d077211 */ /* 0x004fe400078e08ff */
[----:B------:R-:W1:Y:S03]  /*5f60*/  LDC R29, c[0x0][0x268] ;  /* 0x00009a00ff1d7b82 */ /* 0x000e660000000800 */
[----:B------:R2:W-:Y:S04]  /*5f70*/  STL [R1+0xa0], R7 ;  /* 0x0000a00701007387 */ /* 0x0005e80000100800 */
[----:B------:R0:W-:Y:S04]  /*5f80*/  STL.64 [R1+0x1420], R14 ;  /* 0x0014200e01007387 */ /* 0x0001e80000100a00 */
[----:B------:R-:W3:Y:S01]  /*5f90*/  LDL.LU R5, [R1+0x24] ;  /* 0x0000240001057983 */ /* 0x000ee20000300800 */
[----:B------:R-:W-:-:S02]  /*5fa0*/  LEA R12, P2, R17, R0, 0x1 ;  /* 0x00000000110c7211 */ /* 0x000fc400078408ff */
[C---:B------:R-:W-:Y:S02]  /*5fb0*/  LEA R8, P3, R18.reuse, R0, 0x1 ;  /* 0x0000000012087211 */ /* 0x040fe400078608ff */
[-C--:B------:R-:W-:Y:S01]  /*5fc0*/  LEA.HI.X.SX32 R13, R17, R2.reuse, 0x1, P2 ;  /* 0x00000002110d7211 */ /* 0x080fe200010f0eff */
[----:B-1----:R-:W-:Y:S02]  /*5fd0*/  IMAD R24, R29, 0x2, R7 ;  /* 0x000000021d187824 */ /* 0x002fe400078e0207 */
[----:B------:R-:W1:Y:S02]  /*5fe0*/  LDC R29, c[0x0][0x268] ;  /* 0x00009a00ff1d7b82 */ /* 0x000e640000000800 */
[----:B------:R-:W-:Y:S01]  /*5ff0*/  STL.64 [R1+0x1418], R12 ;  /* 0x0014180c01007387 */ /* 0x000fe20000100a00 */
[----:B------:R-:W-:-:S03]  /*6000*/  LEA.HI.X.SX32 R9, R18, R2, 0x1, P3 ;  /* 0x0000000212097211 */ /* 0x000fc600018f0eff */
[----:B------:R-:W3:Y:S04]  /*6010*/  LDL.LU R6, [R1+0x1c] ;  /* 0x00001c0001067983 */ /* 0x000ee80000300800 */
[----:B------:R-:W3:Y:S04]  /*6020*/  LDL.LU R18, [R1+0x20] ;  /* 0x0000200001127983 */ /* 0x000ee80000300800 */
[----:B------:R0:W-:Y:S04]  /*6030*/  STL.64 [R1+0x1410], R8 ;  /* 0x0014100801007387 */ /* 0x0001e80000100a00 */
[----:B--2---:R-:W2:Y:S01]  /*6040*/  LDL.LU R7, [R1+0x30] ;  /* 0x0000300001077983 */ /* 0x004ea20000300800 */
[----:B-1----:R-:W-:-:S03]  /*6050*/  LEA R25, R29, R24, 0x1 ;  /* 0x000000181d197211 */ /* 0x002fc600078e08ff */
[----:B------:R-:W2:Y:S01]  /*6060*/  LDL.LU R29, [R1+0x2c] ;  /* 0x00002c00011d7983 */ /* 0x000ea20000300800 */
[-C--:B------:R-:W-:Y:S02]  /*6070*/  LEA R26, P1, R19, R0.reuse, 0x1 ;  /* 0x00000000131a7211 */ /* 0x080fe400078208ff */
[CC--:B0-----:R-:W-:Y:S01]  /*6080*/  LEA R14, P2, R20.reuse, R0.reuse, 0x1 ;  /* 0x00000000140e7211 */ /* 0x0c1fe200078408ff */
[----:B------:R-:W2:Y:S01]  /*6090*/  LDL.LU R8, [R1+0x28] ;  /* 0x0000280001087983 */ /* 0x000ea20000300800 */
[----:B------:R-:W-:Y:S02]  /*60a0*/  LEA R12, P3, R21, R0, 0x1 ;  /* 0x00000000150c7211 */ /* 0x000fe400078608ff */
[-C--:B------:R-:W-:Y:S02]  /*60b0*/  LEA.HI.X.SX32 R27, R19, R2.reuse, 0x1, P1 ;  /* 0x00000002131b7211 */ /* 0x080fe400008f0eff */
[-C--:B------:R-:W-:Y:S01]  /*60c0*/  LEA.HI.X.SX32 R15, R20, R2.reuse, 0x1, P2 ;  /* 0x00000002140f7211 */ /* 0x080fe200010f0eff */
[----:B------:R-:W-:Y:S01]  /*60d0*/  STL [R1+0x1690], R24 ;  /* 0x0016901801007387 */ /* 0x000fe20000100800 */
[----:B------:R-:W-:-:S03]  /*60e0*/  LEA.HI.X.SX32 R13, R21, R2, 0x1, P3 ;  /* 0x00000002150d7211 */ /* 0x000fc600018f0eff */
[----:B------:R0:W-:Y:S04]  /*60f0*/  STL.64 [R1+0x1408], R26 ;  /* 0x0014081a01007387 */ /* 0x0001e80000100a00 */
[----:B0-----:R-:W2:Y:S04]  /*6100*/  LDL.LU.64 R26, [R1+0x16d8] ;  /* 0x0016d800011a7983 */ /* 0x001ea80000300a00 */
[----:B------:R-:W-:Y:S04]  /*6110*/  STL.64 [R1+0x1400], R14 ;  /* 0x0014000e01007387 */ /* 0x000fe80000100a00 */
[----:B------:R-:W-:Y:S04]  /*6120*/  STL [R1+0x16b8], R25 ;  /* 0x0016b81901007387 */ /* 0x000fe80000100800 */
[----:B------:R3:W-:Y:S04]  /*6130*/  STL.64 [R1+0x13f8], R12 ;  /* 0x0013f80c01007387 */ /* 0x0007e80000100a00 */
[----:B------:R-:W2:Y:S04]  /*6140*/  LDL.LU R24, [R1+0x3c] ;  /* 0x00003c0001187983 */ /* 0x000ea80000300800 */
[----:B------:R-:W2:Y:S01]  /*6150*/  LDL.LU R9, [R1+0x38] ;  /* 0x0000380001097983 */ /* 0x000ea20000300800 */
[----:B------:R-:W-:-:S05]  /*6160*/  IMAD R23, R23, 0x2, R25 ;  /* 0x0000000217177824 */ /* 0x000fca00078e0219 */
[----:B------:R-:W-:Y:S02]  /*6170*/  LEA R22, R22, R23, 0x1 ;  /* 0x0000001716167211 */ /* 0x000fe400078e08ff */
[----:B----4-:R-:W-:-:S04]  /*6180*/  LEA R20, P1, R3, R0, 0x1 ;  /* 0x0000000003147211 */ /* 0x010fc800078208ff */
[----:B------:R-:W-:Y:S02]  /*6190*/  LEA.HI.X.SX32 R21, R3, R2, 0x1, P1 ;  /* 0x0000000203157211 */ /* 0x000fe400008f0eff */
[----:B------:R-:W0:Y:S01]  /*61a0*/  LDC R3, c[0x0][0x268] ;  /* 0x00009a00ff037b82 */ /* 0x000e220000000800 */
[C---:B---3--:R-:W-:Y:S02]  /*61b0*/  LEA R12, P3, R4.reuse, R0, 0x1 ;  /* 0x00000000040c7211 */ /* 0x048fe400078608ff */
[----:B------:R-:W-:Y:S02]  /*61c0*/  STL.64 [R1+0x13f0], R20 ;  /* 0x0013f01401007387 */ /* 0x000fe40000100a00 */
[----:B------:R-:W-:Y:S02]  /*61d0*/  LEA.HI.X.SX32 R13, R4, R2, 0x1, P3 ;  /* 0x00000002040d7211 */ /* 0x000fe400018f0eff */
[----:B------:R-:W3:Y:S01]  /*61e0*/  LDL.LU R10, [R1+0x34] ;  /* 0x00003400010a7983 */ /* 0x000ee20000300800 */
[----:B------:R-:W1:Y:S03]  /*61f0*/  LDC R4, c[0x0][0x268] ;  /* 0x00009a00ff047b82 */ /* 0x000e660000000800 */
[----:B------:R-:W-:Y:S01]  /*6200*/  STL.64 [R1+0x1698], R22 ;  /* 0x0016981601007387 */ /* 0x000fe20000100a00 */
[----:B------:R-:W-:-:S04]  /*6210*/  LEA R14, P2, R16, R0, 0x1 ;  /* 0x00000000100e7211 */ /* 0x000fc800078408ff */
[----:B------:R-:W-:-:S05]  /*6220*/  LEA.HI.X.SX32 R15, R16, R2, 0x1, P2 ;  /* 0x00000002100f7211 */ /* 0x000fca00010f0eff */
[----:B------:R-:W-:Y:S04]  /*6230*/  STL.64 [R1+0x13e8], R14 ;  /* 0x0013e80e01007387 */ /* 0x000fe80000100a00 */
[----:B------:R4:W-:Y:S02]  /*6240*/  STL.64 [R1+0x13e0], R12 ;  /* 0x0013e00c01007387 */ /* 0x0009e40000100a00 */
[----:B----4-:R-:W-:-:S04]  /*6250*/  LEA R12, P1, R5, R0, 0x1 ;  /* 0x00000000050c7211 */ /* 0x010fc800078208ff */
[----:B------:R-:W-:Y:S02]  /*6260*/  LEA.HI.X.SX32 R13, R5, R2, 0x1, P1 ;  /* 0x00000002050d7211 */ /* 0x000fe400008f0eff */
[----:B------:R-:W4:Y:S03]  /*6270*/  LDC R5, c[0x0][0x268] ;  /* 0x00009a00ff057b82 */ /* 0x000f260000000800 */
[----:B------:R0:W-:Y:S04]  /*6280*/  STL.64 [R1+0x13d8], R12 ;  /* 0x0013d80c01007387 */ /* 0x0001e80000100a00 */
[----:B0-----:R-:W3:Y:S01]  /*6290*/  LDL.LU R12, [R1+0x48] ;  /* 0x00004800010c7983 */ /* 0x001ee20000300800 */
[----:B------:R-:W-:-:S02]  /*62a0*/  LEA R14, P3, R6, R0, 0x1 ;  /* 0x00000000060e7211 */ /* 0x000fc400078608ff */
[----:B------:R-:W-:Y:S01]  /*62b0*/  LEA R16, P2, R18, R0, 0x1 ;  /* 0x0000000012107211 */ /* 0x000fe200078408ff */
[----:B------:R-:W-:Y:S01]  /*62c0*/  IMAD R3, R3, 0x2, R22 ;  /* 0x0000000203037824 */ /* 0x000fe200078e0216 */
[-C--:B------:R-:W-:Y:S01]  /*62d0*/  LEA.HI.X.SX32 R15, R6, R2.reuse, 0x1, P3 ;  /* 0x00000002060f7211 */ /* 0x080fe200018f0eff */
[----:B------:R-:W3:Y:S01]  /*62e0*/  LDL.LU R20, [R1+0x44] ;  /* 0x0000440001147983 */ /* 0x000ee20000300800 */
[----:B------:R-:W-:Y:S01]  /*62f0*/  LEA.HI.X.SX32 R17, R18, R2, 0x1, P2 ;  /* 0x0000000212117211 */ /* 0x000fe200010f0eff */
[----:B------:R-:W0:Y:S01]  /*6300*/  LDC R6, c[0x0][0x268] ;  /* 0x00009a00ff067b82 */ /* 0x000e220000000800 */
[----:B-1----:R-:W-:Y:S01]  /*6310*/  LEA R4, R4, R3, 0x1 ;  /* 0x0000000304047211 */ /* 0x002fe200078e08ff */
[----:B------:R-:W3:Y:S01]  /*6320*/  LDL.LU R13, [R1+0x40] ;  /* 0x00004000010d7983 */ /* 0x000ee20000300800 */
[----:B--2---:R-:W-:-:S03]  /*6330*/  LEA R18, P1, R7, R0, 0x1 ;  /* 0x0000000007127211 */ /* 0x004fc600078208ff */
[----:B------:R-:W-:Y:S04]  /*6340*/  STL.64 [R1+0x13d0], R16 ;  /* 0x0013d01001007387 */ /* 0x000fe80000100a00 */
[----:B------:R1:W-:Y:S01]  /*6350*/  STL.64 [R1+0x13c8], R14 ;  /* 0x0013c80e01007387 */ /* 0x0003e20000100a00 */
[----:B----4-:R-:W-:Y:S01]  /*6360*/  IMAD R5, R5, 0x2, R4 ;  /* 0x0000000205057824 */ /* 0x010fe200078e0204 */
[----:B------:R-:W-:Y:S02]  /*6370*/  LEA.HI.X.SX32 R19, R7, R2, 0x1, P1 ;  /* 0x0000000207137211 */ /* 0x000fe400008f0eff */
[----:B------:R-:W2:Y:S01]  /*6380*/  LDC R7, c[0x0][0x268] ;  /* 0x00009a00ff077b82 */ /* 0x000ea20000000800 */
[----:B-1----:R-:W-:-:S04]  /*6390*/  LEA R14, P2, R29, R0, 0x1 ;  /* 0x000000001d0e7211 */ /* 0x002fc800078408ff */
[----:B------:R-:W-:Y:S01]  /*63a0*/  LEA.HI.X.SX32 R15, R29, R2, 0x1, P2 ;  /* 0x000000021d0f7211 */ /* 0x000fe200010f0eff */
[----:B------:R-:W-:Y:S04]  /*63b0*/  STL.64 [R1+0x1688], R4 ;  /* 0x0016880401007387 */ /* 0x000fe80000100a00 */
[----:B------:R1:W-:Y:S04]  /*63c0*/  STL.64 [R1+0x13b8], R14 ;  /* 0x0013b80e01007387 */ /* 0x0003e80000100a00 */
[----:B------:R4:W-:Y:S04]  /*63d0*/  STL.64 [R1+0x13c0], R18 ;  /* 0x0013c01201007387 */ /* 0x0009e80000100a00 */
[----:B-1----:R-:W3:Y:S04]  /*63e0*/  LDL.LU R14, [R1+0x54] ;  /* 0x00005400010e7983 */ /* 0x002ee80000300800 */
[----:B------:R-:W3:Y:S01]  /*63f0*/  LDL.LU R29, [R1+0x50] ;  /* 0x00005000011d7983 */ /* 0x000ee20000300800 */
[----:B------:R-:W-:-:S02]  /*6400*/  LEA R16, P3, R8, R0, 0x1 ;  /* 0x0000000008107211 */ /* 0x000fc400078608ff */
[----:B0-----:R-:W-:Y:S01]  /*6410*/  LEA R6, R6, R5, 0x1 ;  /* 0x0000000506067211 */ /* 0x001fe200078e08ff */
[----:B------:R-:W3:Y:S01]  /*6420*/  LDL.LU R15, [R1+0x4c] ;  /* 0x00004c00010f7983 */ /* 0x000ee20000300800 */
[----:B------:R-:W-:Y:S02]  /*6430*/  LEA.HI.X.SX32 R17, R8, R2, 0x1, P3 ;  /* 0x0000000208117211 */ /* 0x000fe400018f0eff */
[C---:B----4-:R-:W-:Y:S01]  /*6440*/  LEA R18, P1, R24.reuse, R0, 0x1 ;  /* 0x0000000018127211 */ /* 0x050fe200078208ff */
[----:B--2---:R-:W-:Y:S01]  /*6450*/  IMAD R7, R7, 0x2, R6 ;  /* 0x0000000207077824 */ /* 0x004fe200078e0206 */
[----:B------:R-:W0:Y:S01]  /*6460*/  LDC R8, c[0x0][0x268] ;  /* 0x00009a00ff087b82 */ /* 0x000e220000000800 */
[----:B------:R1:W-:Y:S01]  /*6470*/  STL.64 [R1+0x13b0], R16 ;  /* 0x0013b01001007387 */ /* 0x0003e20000100a00 */
[----:B------:R-:W-:-:S03]  /*6480*/  LEA.HI.X.SX32 R19, R24, R2, 0x1, P1 ;  /* 0x0000000218137211 */ /* 0x000fc600008f0eff */
[----:B------:R-:W-:Y:S04]  /*6490*/  STL.64 [R1+0x1680], R6 ;  /* 0x0016800601007387 */ /* 0x000fe80000100a00 */
[----:B------:R-:W2:Y:S01]  /*64a0*/  LDL.LU R24, [R1+0x60] ;  /* 0x0000600001187983 */ /* 0x000ea20000300800 */
[----:B-1----:R-:W-:-:S04]  /*64b0*/  LEA R16, P2, R9, R0, 0x1 ;  /* 0x0000000009107211 */ /* 0x002fc800078408ff */
[----:B------:R-:W-:Y:S01]  /*64c0*/  LEA.HI.X.SX32 R17, R9, R2, 0x1, P2 ;  /* 0x0000000209117211 */ /* 0x000fe200010f0eff */
[----:B------:R-:W-:Y:S01]  /*64d0*/  STL.64 [R1+0x13a8], R18 ;  /* 0x0013a81201007387 */ /* 0x000fe20000100a00 */
[----:B------:R-:W1:Y:S03]  /*64e0*/  LDC R9, c[0x0][0x268] ;  /* 0x00009a00ff097b82 */ /* 0x000e660000000800 */
[----:B------:R4:W-:Y:S04]  /*64f0*/  STL.64 [R1+0x13a0], R16 ;  /* 0x0013a01001007387 */ /* 0x0009e80000100a00 */
[----:B----4-:R-:W4:Y:S01]  /*6500*/  LDL.LU R16, [R1+0x5c] ;  /* 0x00005c0001107983 */ /* 0x010f220000300800 */
[----:B0-----:R-:W-:-:S03]  /*6510*/  LEA R8, R8, R7, 0x1 ;  /* 0x0000000708087211 */ /* 0x001fc600078e08ff */
[----:B------:R-:W4:Y:S02]  /*6520*/  LDL.LU R17, [R1+0x58] ;  /* 0x0000580001117983 */ /* 0x000f240000300800 */
[----:B-1----:R-:W-:Y:S01]  /*6530*/  IMAD R9, R9, 0x2, R8 ;  /* 0x0000000209097824 */ /* 0x002fe200078e0208 */
[----:B---3--:R-:W-:-:S04]  /*6540*/  LEA R4, P3, R10, R0, 0x1 ;  /* 0x000000000a047211 */ /* 0x008fc800078608ff */
[----:B------:R-:W-:Y:S02]  /*6550*/  LEA.HI.X.SX32 R5, R10, R2, 0x1, P3 ;  /* 0x000000020a057211 */ /* 0x000fe400018f0eff */
[----:B------:R-:W0:Y:S03]  /*6560*/  LDC R10, c[0x0][0x268] ;  /* 0x00009a00ff0a7b82 */ /* 0x000e260000000800 */
[----:B------:R-:W-:Y:S04]  /*6570*/  STL.64 [R1+0x1398], R4 ;  /* 0x0013980401007387 */ /* 0x000fe80000100a00 */
[----:B------:R-:W-:Y:S04]  /*6580*/  STL.64 [R1+0x16a0], R8 ;  /* 0x0016a00801007387 */ /* 0x000fe80000100a00 */
[----:B------:R-:W3:Y:S01]  /*6590*/  LDL.LU R23, [R1+0x6c] ;  /* 0x00006c0001177983 */ /* 0x000ee20000300800 */
[----:B------:R-:W-:-:S04]  /*65a0*/  LEA R18, P1, R12, R0, 0x1 ;  /* 0x000000000c127211 */ /* 0x000fc800078208ff */
[----:B------:R-:W-:Y:S02]  /*65b0*/  LEA.HI.X.SX32 R19, R12, R2, 0x1, P1 ;  /* 0x000000020c137211 */ /* 0x000fe400008f0eff */
[C---:B------:R-:W-:Y:S01]  /*65c0*/  LEA R6, P2, R20.reuse, R0, 0x1 ;  /* 0x0000000014067211 */ /* 0x040fe200078408ff */
[----:B------:R-:W1:Y:S02]  /*65d0*/  LDC R12, c[0x0][0x268] ;  /* 0x00009a00ff0c7b82 */ /* 0x000e640000000800 */
[----:B------:R0:W-:Y:S04]  /*65e0*/  STL.64 [R1+0x1390], R18 ;  /* 0x0013901201007387 */ /* 0x0001e80000100a00 */
[----:B0-----:R-:W3:Y:S04]  /*65f0*/  LDL.LU R19, [R1+0x68] ;  /* 0x0000680001137983 */ /* 0x001ee80000300800 */
[----:B------:R-:W3:Y:S01]  /*6600*/  LDL.LU R18, [R1+0x64] ;  /* 0x0000640001127983 */ /* 0x000ee20000300800 */
[----:B------:R-:W-:-:S02]  /*6610*/  LEA.HI.X.SX32 R7, R20, R2, 0x1, P2 ;  /* 0x0000000214077211 */ /* 0x000fc400010f0eff */
[C---:B------:R-:W-:Y:S02]  /*6620*/  LEA R4, P3, R13.reuse, R0, 0x1 ;  /* 0x000000000d047211 */ /* 0x040fe400078608ff */
[----:B------:R-:W-:Y:S01]  /*6630*/  LEA R10, R10, R9, 0x1 ;  /* 0x000000090a0a7211 */ /* 0x000fe200078e08ff */
[----:B------:R0:W-:Y:S01]  /*6640*/  STL.64 [R1+0x1388], R6 ;  /* 0x0013880601007387 */ /* 0x0001e20000100a00 */
[----:B------:R-:W-:Y:S02]  /*6650*/  LEA.HI.X.SX32 R5, R13, R2, 0x1, P3 ;  /* 0x000000020d057211 */ /* 0x000fe400018f0eff */
[----:B------:R-:W2:Y:S01]  /*6660*/  LDC R13, c[0x0][0x268] ;  /* 0x00009a00ff0d7b82 */ /* 0x000ea20000000800 */
[----:B------:R-:W-:Y:S04]  /*6670*/  STL.64 [R1+0x16c8], R10 ;  /* 0x0016c80a01007387 */ /* 0x000fe80000100a00 */
[----:B------:R1:W-:Y:S04]  /*6680*/  STL.64 [R1+0x1380], R4 ;  /* 0x0013800401007387 */ /* 0x0003e80000100a00 */
[----:B------:R-:W3:Y:S01]  /*6690*/  LDL.LU R21, [R1+0x78] ;  /* 0x0000780001157983 */ /* 0x000ee20000300800 */
[----:B------:R-:W-:-:S02]  /*66a0*/  LEA R8, P1, R14, R0, 0x1 ;  /* 0x000000000e087211 */ /* 0x000fc400078208ff */
[C---:B0-----:R-:W-:Y:S02]  /*66b0*/  LEA R6, P2, R29.reuse, R0, 0x1 ;  /* 0x000000001d067211 */ /* 0x041fe400078408ff */
[-C--:B------:R-:W-:Y:S02]  /*66c0*/  LEA.HI.X.SX32 R9, R14, R2.reuse, 0x1, P1 ;  /* 0x000000020e097211 */ /* 0x080fe400008f0eff */
[----:B------:R-:W-:Y:S01]  /*66d0*/  LEA.HI.X.SX32 R7, R29, R2, 0x1, P2 ;  /* 0x000000021d077211 */ /* 0x000fe200010f0eff */
[----:B-1----:R-:W-:Y:S01]  /*66e0*/  IMAD R12, R12, 0x2, R10 ;  /* 0x000000020c0c7824 */ /* 0x002fe200078e020a */
[-C--:B------:R-:W-:Y:S01]  /*66f0*/  LEA R4, P3, R15, R0.reuse, 0x1 ;  /* 0x000000000f047211 */ /* 0x080fe200078608ff */
[----:B------:R2:W-:Y:S01]  /*6700*/  STL.64 [R1+0x1378], R8 ;  /* 0x0013780801007387 */ /* 0x0005e20000100a00 */
[----:B------:R-:W0:Y:S03]  /*6710*/  LDC R14, c[0x0][0x268] ;  /* 0x00009a00ff0e7b82 */ /* 0x000e260000000800 */
[----:B------:R-:W3:Y:S04]  /*6720*/  LDL.LU R20, [R1+0x74] ;  /* 0x0000740001147983 */ /* 0x000ee80000300800 */
[----:B------:R4:W-:Y:S04]  /*6730*/  STL.64 [R1+0x1370], R6 ;  /* 0x0013700601007387 */ /* 0x0009e80000100a00 */
[----:B------:R-:W3:Y:S01]  /*6740*/  LDL.LU R29, [R1+0x70] ;  /* 0x00007000011d7983 */ /* 0x000ee20000300800 */
[----:B--2---:R-:W-:-:S02]  /*6750*/  LEA R8, P1, R24, R0, 0x1 ;  /* 0x0000000018087211 */ /* 0x004fc400078208ff */
[----:B------:R-:W-:Y:S02]  /*6760*/  LEA R13, R13, R12, 0x1 ;  /* 0x0000000c0d0d7211 */ /* 0x000fe400078e08ff */
[-C--:B------:R-:W-:Y:S02]  /*6770*/  LEA.HI.X.SX32 R5, R15, R2.reuse, 0x1, P3 ;  /* 0x000000020f057211 */ /* 0x080fe400018f0eff */
[----:B------:R-:W-:Y:S01]  /*6780*/  LEA.HI.X.SX32 R9, R24, R2, 0x1, P1 ;  /* 0x0000000218097211 */ /* 0x000fe200008f0eff */
[----:B------:R-:W-:Y:S01]  /*6790*/  STL.64 [R1+0x1678], R12 ;  /* 0x0016780c01007387 */ /* 0x000fe20000100a00 */
[----:B------:R-:W1:Y:S03]  /*67a0*/  LDC R15, c[0x0][0x268] ;  /* 0x00009a00ff0f7b82 */ /* 0x000e660000000800 */
[----:B------:R2:W-:Y:S04]  /*67b0*/  STL.64 [R1+0x1368], R4 ;  /* 0x0013680401007387 */ /* 0x0005e80000100a00 */
[----:B------:R-:W3:Y:S04]  /*67c0*/  LDL.LU R11, [R1+0x84] ;  /* 0x00008400010b7983 */ /* 0x000ee80000300800 */
[----:B------:R3:W-:Y:S04]  /*67d0*/  STL.64 [R1+0x1360], R8 ;  /* 0x0013600801007387 */ /* 0x0007e80000100a00 */
[----:B------:R-:W3:Y:S01]  /*67e0*/  LDL.LU R24, [R1+0x80] ;  /* 0x0000800001187983 */ /* 0x000ee20000300800 */
[----:B----4-:R-:W-:-:S04]  /*67f0*/  LEA R6, P2, R16, R0, 0x1 ;  /* 0x0000000010067211 */ /* 0x010fc800078408ff */
[----:B------:R-:W-:Y:S01]  /*6800*/  LEA.HI.X.SX32 R7, R16, R2, 0x1, P2 ;  /* 0x0000000210077211 */ /* 0x000fe200010f0eff */
[----:B0-----:R-:W-:Y:S01]  /*6810*/  IMAD R14, R14, 0x2, R13 ;  /* 0x000000020e0e7824 */ /* 0x001fe200078e020d */
[----:B--2---:R-:W-:Y:S01]  /*6820*/  LEA R4, P3, R17, R0, 0x1 ;  /* 0x0000000011047211 */ /* 0x004fe200078608ff */
[----:B------:R-:W0:Y:S02]  /*6830*/  LDC R16, c[0x0][0x268] ;  /* 0x00009a00ff107b82 */ /* 0x000e240000000800 */
[----:B------:R2:W-:Y:S04]  /*6840*/  STL.64 [R1+0x1358], R6 ;  /* 0x0013580601007387 */ /* 0x0005e80000100a00 */
[----:B------:R-:W4:Y:S01]  /*6850*/  LDL.LU R25, [R1+0x7c] ;  /* 0x00007c0001197983 */ /* 0x000f220000300800 */
[----:B-1----:R-:W-:-:S02]  /*6860*/  LEA R15, R15, R14, 0x1 ;  /* 0x0000000e0f0f7211 */ /* 0x002fc400078e08ff */
[----:B------:R-:W-:Y:S02]  /*6870*/  LEA.HI.X.SX32 R5, R17, R2, 0x1, P3 ;  /* 0x0000000211057211 */ /* 0x000fe400018f0eff */
[----:B------:R-:W1:Y:S01]  /*6880*/  LDC R17, c[0x0][0x268] ;  /* 0x00009a00ff117b82 */ /* 0x000e620000000800 */
[----:B------:R-:W-:Y:S04]  /*6890*/  STL.64 [R1+0x1670], R14 ;  /* 0x0016700e01007387 */ /* 0x000fe80000100a00 */
[----:B------:R2:W-:Y:S01]  /*68a0*/  STL.64 [R1+0x1350], R4 ;  /* 0x0013500401007387 */ /* 0x0005e20000100a00 */
[----:B0-----:R-:W-:-:S05]  /*68b0*/  IMAD R16, R16, 0x2, R15 ;  /* 0x0000000210107824 */ /* 0x001fca00078e020f */
[----:B-1----:R-:W-:Y:S02]  /*68c0*/  LEA R17, R17, R16, 0x1 ;  /* 0x0000001011117211 */ /* 0x002fe400078e08ff */
[----:B---3--:R-:W-:-:S04]  /*68d0*/  LEA R8, P1, R23, R0, 0x1 ;  /* 0x0000000017087211 */ /* 0x008fc800078208ff */
[----:B------:R-:W-:-:S05]  /*68e0*/  LEA.HI.X.SX32 R9, R23, R2, 0x1, P1 ;  /* 0x0000000217097211 */ /* 0x000fca00008f0eff */
[----:B------:R-:W-:Y:S01]  /*68f0*/  STL.64 [R1+0x1348], R8 ;  /* 0x0013480801007387 */ /* 0x000fe20000100a00 */
[CC--:B--2---:R-:W-:Y:S02]  /*6900*/  LEA R6, P2, R19.reuse, R0.reuse, 0x1 ;  /* 0x0000000013067211 */ /* 0x0c4fe400078408ff */
[C---:B------:R-:W-:Y:S02]  /*6910*/  LEA R4, P3, R18.reuse, R0, 0x1 ;  /* 0x0000000012047211 */ /* 0x040fe400078608ff */
[-C--:B------:R-:W-:Y:S02]  /*6920*/  LEA.HI.X.SX32 R7, R19, R2.reuse, 0x1, P2 ;  /* 0x0000000213077211 */ /* 0x080fe400010f0eff */
[----:B------:R-:W-:Y:S01]  /*6930*/  LEA.HI.X.SX32 R5, R18, R2, 0x1, P3 ;  /* 0x0000000212057211 */ /* 0x000fe200018f0eff */
[----:B------:R-:W0:Y:S02]  /*6940*/  LDC R19, c[0x0][0x268] ;  /* 0x00009a00ff137b82 */ /* 0x000e240000000800 */
[----:B------:R-:W-:Y:S04]  /*6950*/  STL.64 [R1+0x1340], R6 ;  /* 0x0013400601007387 */ /* 0x000fe80000100a00 */
[----:B------:R1:W-:Y:S02]  /*6960*/  STL.64 [R1+0x1338], R4 ;  /* 0x0013380401007387 */ /* 0x0003e40000100a00 */
[----:B------:R-:W2:Y:S02]  /*6970*/  LDC R18, c[0x0][0x268] ;  /* 0x00009a00ff127b82 */ /* 0x000ea40000000800 */
[----:B-1----:R-:W3:Y:S04]  /*6980*/  LDL.LU R4, [R1+0x90] ;  /* 0x0000900001047983 */ /* 0x002ee80000300800 */
[----:B------:R-:W3:Y:S04]  /*6990*/  LDL.LU R23, [R1+0x8c] ;  /* 0x00008c0001177983 */ /* 0x000ee80000300800 */
[----:B------:R-:W3:Y:S01]  /*69a0*/  LDL.LU R22, [R1+0x88] ;  /* 0x0000880001167983 */ /* 0x000ee20000300800 */
[----:B------:R-:W-:-:S04]  /*69b0*/  LEA R12, P1, R21, R0, 0x1 ;  /* 0x00000000150c7211 */ /* 0x000fc800078208ff */
[----:B------:R-:W-:Y:S01]  /*69c0*/  LEA.HI.X.SX32 R13, R21, R2, 0x1, P1 ;  /* 0x00000002150d7211 */ /* 0x000fe200008f0eff */
[----:B------:R-:W-:Y:S01]  /*69d0*/  STL.64 [R1+0x16a8], R16 ;  /* 0x0016a81001007387 */ /* 0x000fe20000100a00 */
[----:B------:R-:W-:-:S03]  /*69e0*/  LEA R6, P3, R29, R0, 0x1 ;  /* 0x000000001d067211 */ /* 0x000fc600078608ff */
[----:B------:R-:W-:Y:S01]  /*69f0*/  STL.64 [R1+0x1330], R12 ;  /* 0x0013300c01007387 */ /* 0x000fe20000100a00 */
[----:B------:R-:W-:Y:S01]  /*6a00*/  LEA R8, P2, R20, R0, 0x1 ;  /* 0x0000000014087211 */ /* 0x000fe200078408ff */
[----:B--2---:R-:W-:Y:S01]  /*6a10*/  IMAD R18, R18, 0x2, R17 ;  /* 0x0000000212127824 */ /* 0x004fe200078e0211 */
[-C--:B------:R-:W-:Y:S01]  /*6a20*/  LEA.HI.X.SX32 R7, R29, R2.reuse, 0x1, P3 ;  /* 0x000000021d077211 */ /* 0x080fe200018f0eff */
[----:B------:R-:W1:Y:S01]  /*6a30*/  LDC R21, c[0x0][0x268] ;  /* 0x00009a00ff157b82 */ /* 0x000e620000000800 */
[----:B------:R-:W2:Y:S01]  /*6a40*/  LDL.LU R29, [R1+0x9c] ;  /* 0x00009c00011d7983 */ /* 0x000ea20000300800 */
[----:B------:R-:W-:-:S05]  /*6a50*/  LEA.HI.X.SX32 R9, R20, R2, 0x1, P2 ;  /* 0x0000000214097211 */ /* 0x000fca00010f0eff */
[----:B------:R0:W-:Y:S02]  /*6a60*/  STL.64 [R1+0x1328], R8 ;  /* 0x0013280801007387 */ /* 0x0001e40000100a00 */
[----:B0-----:R-:W-:Y:S01]  /*6a70*/  LEA R19, R19, R18, 0x1 ;  /* 0x0000001213137211 */ /* 0x001fe200078e08ff */
[----:B------:R-:W0:Y:S01]  /*6a80*/  LDC R20, c[0x0][0x268] ;  /* 0x00009a00ff147b82 */ /* 0x000e220000000800 */
[----:B------:R-:W2:Y:S04]  /*6a90*/  LDL.LU R10, [R1+0x98] ;  /* 0x00009800010a7983 */ /* 0x000ea80000300800 */
[----:B------:R1:W-:Y:S01]  /*6aa0*/  STL.64 [R1+0x1320], R6 ;  /* 0x0013200601007387 */ /* 0x0003e20000100a00 */
[----:B------:R-:W-:-:S03]  /*6ab0*/  LEA R8, P1, R11, R0, 0x1 ;  /* 0x000000000b087211 */ /* 0x000fc600078208ff */
[----:B------:R-:W2:Y:S01]  /*6ac0*/  LDL.LU R5, [R1+0x94] ;  /* 0x0000940001057983 */ /* 0x000ea20000300800 */
[----:B------:R-:W-:Y:S02]  /*6ad0*/  LEA.HI.X.SX32 R9, R11, R2, 0x1, P1 ;  /* 0x000000020b097211 */ /* 0x000fe400008f0eff */
[C---:B-1----:R-:W-:Y:S01]  /*6ae0*/  LEA R6, P2, R24.reuse, R0, 0x1 ;  /* 0x0000000018067211 */ /* 0x042fe200078408ff */
[----:B------:R-:W-:Y:S03]  /*6af0*/  STL.64 [R1+0x16b0], R18 ;  /* 0x0016b01201007387 */ /* 0x000fe60000100a00 */
[----:B------:R-:W-:Y:S01]  /*6b00*/  LEA.HI.X.SX32 R7, R24, R2, 0x1, P2 ;  /* 0x0000000218077211 */ /* 0x000fe200010f0eff */
[----:B------:R1:W-:Y:S04]  /*6b10*/  STL.64 [R1+0x1318], R8 ;  /* 0x0013180801007387 */ /* 0x0003e80000100a00 */
[----:B-1----:R-:W2:Y:S04]  /*6b20*/  LDL.LU R9, [R1+0xb0] ;  /* 0x0000b00001097983 */ /* 0x002ea80000300800 */
[----:B------:R1:W-:Y:S04]  /*6b30*/  STL.64 [R1+0x1310], R6 ;  /* 0x0013100601007387 */ /* 0x0003e80000100a00 */
[----:B-1----:R-:W2:Y:S04]  /*6b40*/  LDL.LU R6, [R1+0xac] ;  /* 0x0000ac0001067983 */ /* 0x002ea80000300800 */
[----:B------:R-:W2:Y:S01]  /*6b50*/  LDL.LU R7, [R1+0xa8] ;  /* 0x0000a80001077983 */ /* 0x000ea20000300800 */
[----:B0-----:R-:W-:Y:S01]  /*6b60*/  IMAD R20, R20, 0x2, R19 ;  /* 0x0000000214147824 */ /* 0x001fe200078e0213 */
[----:B----4-:R-:W-:-:S04]  /*6b70*/  LEA R12, P3, R25, R0, 0x1 ;  /* 0x00000000190c7211 */ /* 0x010fc800078608ff */
[----:B------:R-:W-:Y:S02]  /*6b80*/  LEA R21, R21, R20, 0x1 ;  /* 0x0000001415157211 */ /* 0x000fe400078e08ff */
[----:B------:R-:W-:-:S03]  /*6b90*/  LEA.HI.X.SX32 R13, R25, R2, 0x1, P3 ;  /* 0x00000002190d7211 */ /* 0x000fc600018f0eff */
[----:B------:R-:W-:Y:S04]  /*6ba0*/  STL.64 [R1+0x16c0], R20 ;  /* 0x0016c01401007387 */ /* 0x000fe80000100a00 */
[----:B------:R0:W-:Y:S04]  /*6bb0*/  STL.64 [R1+0x1308], R12 ;  /* 0x0013080c01007387 */ /* 0x0001e80000100a00 */
[----:B------:R-:W4:Y:S01]  /*6bc0*/  LDL.LU R11, [R1+0xc8] ;  /* 0x0000c800010b7983 */ /* 0x000f220000300800 */
[----:B------:R-:W-:Y:S02]  /*6bd0*/  IMAD.MOV.U32 R24, RZ, RZ, R28 ;  /* 0x000000ffff187224 */ /* 0x000fe400078e001c */
[----:B------:R-:W1:Y:S01]  /*6be0*/  LDC R28, c[0x0][0x268] ;  /* 0x00009a00ff1c7b82 */ /* 0x000e620000000800 */
[----:B------:R-:W-:-:S07]  /*6bf0*/  IMAD.MOV.U32 R25, RZ, RZ, R27 ;  /* 0x000000ffff197224 */ /* 0x000fce00078e001b */
[----:B------:R-:W0:Y:S01]  /*6c00*/  LDC R27, c[0x0][0x268] ;  /* 0x00009a00ff1b7b82 */ /* 0x000e220000000800 */
[----:B-1----:R-:W-:-:S04]  /*6c10*/  LEA R28, R28, R21, 0x1 ;  /* 0x000000151c1c7211 */ /* 0x002fc800078e08ff */
[----:B0-----:R-:W-:Y:S02]  /*6c20*/  LEA R27, R27, R28, 0x1 ;  /* 0x0000001c1b1b7211 */ /* 0x001fe400078e08ff */
[----:B---3--:R-:W-:-:S04]  /*6c30*/  LEA R14, P2, R23, R0, 0x1 ;  /* 0x00000000170e7211 */ /* 0x008fc800078408ff */
[----:B------:R-:W-:Y:S01]  /*6c40*/  LEA.HI.X.SX32 R15, R23, R2, 0x1, P2 ;  /* 0x00000002170f7211 */ /* 0x000fe200010f0eff */
[----:B------:R-:W-:Y:S01]  /*6c50*/  IMAD.MOV.U32 R23, RZ, RZ, R26 ;  /* 0x000000ffff177224 */ /* 0x000fe200078e001a */
[C---:B------:R-:W-:Y:S01]  /*6c60*/  LEA R12, P3, R22.reuse, R0, 0x1 ;  /* 0x00000000160c7211 */ /* 0x040fe200078608ff */
[----:B------:R-:W0:Y:S03]  /*6c70*/  LDC R26, c[0x0][0x268] ;  /* 0x00009a00ff1a7b82 */ /* 0x000e260000000800 */
[----:B------:R-:W-:-:S05]  /*6c80*/  LEA.HI.X.SX32 R13, R22, R2, 0x1, P3 ;  /* 0x00000002160d7211 */ /* 0x000fca00018f0eff */
[----:B------:R-:W1:Y:S01]  /*6c90*/  LDC R22, c[0x0][0x268] ;  /* 0x00009a00ff167b82 */ /* 0x000e620000000800 */
[----:B------:R-:W-:-:S04]  /*6ca0*/  LEA R16, P1, R4, R0, 0x1 ;  /* 0x0000000004107211 */ /* 0x000fc800078208ff */
[----:B------:R-:W-:-:S05]  /*6cb0*/  LEA.HI.X.SX32 R17, R4, R2, 0x1, P1 ;  /* 0x0000000204117211 */ /* 0x000fca00008f0eff */
[----:B------:R3:W-:Y:S04]  /*6cc0*/  STL.64 [R1+0x1300], R16 ;  /* 0x0013001001007387 */ /* 0x0007e80000100a00 */
[----:B------:R3:W-:Y:S04]  /*6cd0*/  STL.64 [R1+0x12f8], R14 ;  /* 0x0012f80e01007387 */ /* 0x0007e80000100a00 */
[----:B------:R-:W4:Y:S01]  /*6ce0*/  LDL.LU R18, [R1+0xc4] ;  /* 0x0000c40001127983 */ /* 0x000f220000300800 */
[----:B0-----:R-:W-:-:S03]  /*6cf0*/  LEA R26, R26, R27, 0x1 ;  /* 0x0000001b1a1a7211 */ /* 0x001fc600078e08ff */
[----:B------:R-:W4:Y:S02]  /*6d00*/  LDL.LU R8, [R1+0xc0] ;  /* 0x0000c00001087983 */ /* 0x000f240000300800 */
[----:B-1----:R-:W-:Y:S02]  /*6d10*/  IMAD R4, R22, 0x2, R26 ;  /* 0x0000000216047824 */ /* 0x002fe400078e021a */
[----:B------:R0:W-:Y:S04]  /*6d20*/  STL.64 [R1+0x12f0], R12 ;  /* 0x0012f00c01007387 */ /* 0x0001e80000100a00 */
[----:B------:R-:W4:Y:S01]  /*6d30*/  LDL.LU R22, [R1+0xd8] ;  /* 0x0000d80001167983 */ /* 0x000f220000300800 */
[CC--:B--2---:R-:W-:Y:S02]  /*6d40*/  LEA R20, P1, R29.reuse, R0.reuse, 0x1 ;  /* 0x000000001d147211 */ /* 0x0c4fe400078208ff */
[----:B---3--:R-:W-:Y:S01]  /*6d50*/  LEA R16, P2, R10, R0, 0x1 ;  /* 0x000000000a107211 */ /* 0x008fe200078408ff */
[----:B------:R-:W2:Y:S01]  /*6d60*/  LDL.LU R14, [R1+0xd4] ;  /* 0x0000d400010e7983 */ /* 0x000ea20000300800 */
[----:B------:R-:W-:-:S02]  /*6d70*/  LEA.HI.X.SX32 R21, R29, R2, 0x1, P1 ;  /* 0x000000021d157211 */ /* 0x000fc400008f0eff */
[----:B------:R-:W1:Y:S01]  /*6d80*/  LDC R29, c[0x0][0x268] ;  /* 0x00009a00ff1d7b82 */ /* 0x000e620000000800 */
[C---:B0-----:R-:W-:Y:S01]  /*6d90*/  LEA R12, P3, R5.reuse, R0, 0x1 ;  /* 0x00000000050c7211 */ /* 0x041fe200078608ff */
[----:B------:R-:W3:Y:S01]  /*6da0*/  LDL.LU R15, [R1+0xd0] ;  /* 0x0000d000010f7983 */ /* 0x000ee20000300800 */
[-C--:B------:R-:W-:Y:S02]  /*6db0*/  LEA.HI.X.SX32 R17, R10, R2.reuse, 0x1, P2 ;  /* 0x000000020a117211 */ /* 0x080fe400010f0eff */
[----:B------:R-:W-:Y:S01]  /*6dc0*/  LEA.HI.X.SX32 R13, R5, R2, 0x1, P3 ;  /* 0x00000002050d7211 */ /* 0x000fe200018f0eff */
[----:B------:R-:W-:Y:S04]  /*6dd0*/  STL [R1+0x4], R4 ;  /* 0x0000040401007387 */ /* 0x000fe80000100800 */
[----:B------:R-:W-:Y:S04]  /*6de0*/  STL.64 [R1+0x16d0], R26 ;  /* 0x0016d01a01007387 */ /* 0x000fe80000100a00 */
[----:B------:R-:W-:Y:S04]  /*6df0*/  STL.64 [R1+0x12e8], R20 ;  /* 0x0012e81401007387 */ /* 0x000fe80000100a00 */
[----:B------:R0:W-:Y:S04]  /*6e00*/  STL.64 [R1+0x12e0], R16 ;  /* 0x0012e01001007387 */ /* 0x0001e80000100a00 */
[----:B------:R0:W-:Y:S01]  /*6e10*/  STL.64 [R1+0x12d8], R12 ;  /* 0x0012d80c01007387 */ /* 0x0001e20000100a00 */
[----:B-1----:R-:W-:-:S02]  /*6e20*/  LEA R10, R29, R4, 0x1 ;  /* 0x000000041d0a7211 */ /* 0x002fc400078e08ff */
[----:B------:R-:W1:Y:S01]  /*6e30*/  LDC R29, c[0x0][0x268] ;  /* 0x00009a00ff1d7b82 */ /* 0x000e620000000800 */
[-C--:B0-----:R-:W-:Y:S02]  /*6e40*/  LEA R16, P1, R9, R0.reuse, 0x1 ;  /* 0x0000000009107211 */ /* 0x081fe400078208ff */
[CC--:B------:R-:W-:Y:S02]  /*6e50*/  LEA R12, P2, R6.reuse, R0.reuse, 0x1 ;  /* 0x00000000060c7211 */ /* 0x0c0fe400078408ff */
[----:B------:R-:W-:Y:S02]  /*6e60*/  LEA R4, P3, R7, R0, 0x1 ;  /* 0x0000000007047211 */ /* 0x000fe400078608ff */
[-C--:B------:R-:W-:Y:S02]  /*6e70*/  LEA.HI.X.SX32 R17, R9, R2.reuse, 0x1, P1 ;  /* 0x0000000209117211 */ /* 0x080fe400008f0eff */
[-C--:B------:R-:W-:Y:S02]  /*6e80*/  LEA.HI.X.SX32 R5, R7, R2.reuse, 0x1, P3 ;  /* 0x0000000207057211 */ /* 0x080fe400018f0eff */
[----:B------:R-:W-:Y:S01]  /*6e90*/  LEA.HI.X.SX32 R13, R6, R2, 0x1, P2 ;  /* 0x00000002060d7211 */ /* 0x000fe200010f0eff */
[----:B------:R-:W-:Y:S01]  /*6ea0*/  STL [R1], R10 ;  /* 0x0000000a01007387 */ /* 0x000fe20000100800 */
[----:B------:R-:W0:Y:S03]  /*6eb0*/  LDC R6, c[0x0][0x268] ;  /* 0x00009a00ff067b82 */ /* 0x000e260000000800 */
[----:B------:R-:W-:Y:S04]  /*6ec0*/  STL.64 [R1+0x12d0], R16 ;  /* 0x0012d01001007387 */ /* 0x000fe80000100a00 */
[----:B------:R1:W-:Y:S04]  /*6ed0*/  STL.64 [R1+0x12c0], R4 ;  /* 0x0012c00401007387 */ /* 0x0003e80000100a00 */
[----:B------:R-:W-:Y:S04]  /*6ee0*/  STL.64 [R1+0x12c8], R12 ;  /* 0x0012c80c01007387 */ /* 0x000fe80000100a00 */
[----:B------:R-:W3:Y:S01]  /*6ef0*/  LDL.LU R7, [R1+0xf8] ;  /* 0x0000f80001077983 */ /* 0x000ee20000300800 */
[----:B-1----:R-:W1:Y:S01]  /*6f00*/  LDC R5, c[0x0][0x268] ;  /* 0x00009a00ff057b82 */ /* 0x002e620000000800 */
[----:B------:R-:W-:Y:S01]  /*6f10*/  IMAD R29, R29, 0x2, R10 ;  /* 0x000000021d1d7824 */ /* 0x000fe200078e020a */
[----:B----4-:R-:W-:Y:S01]  /*6f20*/  LEA R4, P1, R11, R0, 0x1 ;  /* 0x000000000b047211 */ /* 0x010fe200078208ff */
[----:B------:R-:W4:Y:S04]  /*6f30*/  LDL.LU R10, [R1+0xf4] ;  /* 0x0000f400010a7983 */ /* 0x000f280000300800 */
[----:B------:R-:W4:Y:S01]  /*6f40*/  LDL.LU R9, [R1+0xf0] ;  /* 0x0000f00001097983 */ /* 0x000f220000300800 */
[----:B-1----:R-:W-:-:S02]  /*6f50*/  LEA R19, R5, R29, 0x1 ;  /* 0x0000001d05137211 */ /* 0x002fc400078e08ff */
[----:B------:R-:W-:-:S03]  /*6f60*/  LEA.HI.X.SX32 R5, R11, R2, 0x1, P1 ;  /* 0x000000020b057211 */ /* 0x000fc600008f0eff */
[----:B------:R-:W-:Y:S04]  /*6f70*/  STL [R1+0x10], R19 ;  /* 0x0000101301007387 */ /* 0x000fe80000100800 */
[----:B------:R1:W-:Y:S04]  /*6f80*/  STL.64 [R1+0x12b8], R4 ;  /* 0x0012b80401007387 */ /* 0x0003e80000100a00 */
[----:B-1----:R-:W4:Y:S01]  /*6f90*/  LDL.LU R5, [R1+0x108] ;  /* 0x0001080001057983 */ /* 0x002f220000300800 */
[----:B------:R-:W1:Y:S01]  /*6fa0*/  LDC R4, c[0x0][0x268] ;  /* 0x00009a00ff047b82 */ /* 0x000e620000000800 */
[----:B0-----:R-:W-:-:S02]  /*6fb0*/  IMAD R6, R6, 0x2, R19 ;  /* 0x0000000206067824 */ /* 0x001fc400078e0213 */
[----:B------:R-:W4:Y:S04]  /*6fc0*/  LDL.LU R19, [R1+0x104] ;  /* 0x0001040001137983 */ /* 0x000f280000300800 */
[----:B------:R1:W-:Y:S04]  /*6fd0*/  STL [R1+0xc], R6 ;  /* 0x00000c0601007387 */ /* 0x0003e80000100800 */
[----:B------:R-:W4:Y:S01]  /*6fe0*/  LDL.LU R11, [R1+0x100] ;  /* 0x00010000010b7983 */ /* 0x000f220000300800 */
[----:B-1----:R-:W-:Y:S02]  /*6ff0*/  LEA R6, R4, R6, 0x1 ;  /* 0x0000000604067211 */ /* 0x002fe400078e08ff */
[----:B------:R-:W0:Y:S01]  /*7000*/  LDC R4, c[0x0][0x268] ;  /* 0x00009a00ff047b82 */ /* 0x000e220000000800 */
[----:B------:R-:W-:-:S04]  /*7010*/  LEA R16, P2, R18, R0, 0x1 ;  /* 0x0000000012107211 */ /* 0x000fc800078408ff */
[----:B------:R-:W-:Y:S02]  /*7020*/  LEA.HI.X.SX32 R17, R18, R2, 0x1, P2 ;  /* 0x0000000212117211 */ /* 0x000fe400010f0eff */
[----:B------:R-:W-:-:S03]  /*7030*/  LEA R12, P3, R8, R0, 0x1 ;  /* 0x00000000080c7211 */ /* 0x000fc600078608ff */
[----:B------:R1:W-:Y:S01]  /*7040*/  STL.64 [R1+0x12b0], R16 ;  /* 0x0012b01001007387 */ /* 0x0003e20000100a00 */
[----:B------:R-:W-:-:S05]  /*7050*/  LEA.HI.X.SX32 R13, R8, R2, 0x1, P3 ;  /* 0x00000002080d7211 */ /* 0x000fca00018f0eff */
[----:B------:R-:W-:Y:S01]  /*7060*/  STL.64 [R1+0x12a8], R12 ;  /* 0x0012a80c01007387 */ /* 0x000fe20000100a00 */
[----:B-1----:R-:W-:-:S03]  /*7070*/  LEA R16, P1, R22, R0, 0x1 ;  /* 0x0000000016107211 */ /* 0x002fc600078208ff */
[----:B------:R0:W-:Y:S01]  /*7080*/  STL [R1+0x8], R6 ;  /* 0x0000080601007387 */ /* 0x0001e20000100800 */
[----:B------:R-:W-:Y:S02]  /*7090*/  LEA.HI.X.SX32 R17, R22, R2, 0x1, P1 ;  /* 0x0000000216117211 */ /* 0x000fe400008f0eff */
[----:B------:R-:W1:Y:S01]  /*70a0*/  LDC R22, c[0x0][0x268] ;  /* 0x00009a00ff167b82 */ /* 0x000e620000000800 */
[----:B0-----:R-:W-:Y:S02]  /*70b0*/  IMAD R6, R4, 0x2, R6 ;  /* 0x0000000204067824 */ /* 0x001fe400078e0206 */
[----:B------:R0:W-:Y:S04]  /*70c0*/  STL.64 [R1+0x12a0], R16 ;  /* 0x0012a01001007387 */ /* 0x0001e80000100a00 */
[----:B0-----:R-:W4:Y:S04]  /*70d0*/  LDL.LU R17, [R1+0x128] ;  /* 0x0001280001117983 */ /* 0x001f280000300800 */
[----:B------:R0:W-:Y:S04]  /*70e0*/  STL [R1+0x1c], R6 ;  /* 0x00001c0601007387 */ /* 0x0001e80000100800 */
[----:B------:R-:W4:Y:S04]  /*70f0*/  LDL.LU R8, [R1+0x124] ;  /* 0x0001240001087983 */ /* 0x000f280000300800 */
[----:B------:R-:W4:Y:S01]  /*7100*/  LDL.LU R4, [R1+0x120] ;  /* 0x0001200001047983 */ /* 0x000f220000300800 */
[----:B-1----:R-:W-:-:S02]  /*7110*/  LEA R18, R22, R6, 0x1 ;  /* 0x0000000616127211 */ /* 0x002fc400078e08ff */
[----:B0-----:R-:W0:Y:S01]  /*7120*/  LDC R6, c[0x0][0x268] ;  /* 0x00009a00ff067b82 */ /* 0x001e220000000800 */
[CC--:B--2---:R-:W-:Y:S02]  /*7130*/  LEA R20, P2, R14.reuse, R0.reuse, 0x1 ;  /* 0x000000000e147211 */ /* 0x0c4fe400078408ff */
[----:B---3--:R-:W-:Y:S02]  /*7140*/  LEA R12, P3, R15, R0, 0x1 ;  /* 0x000000000f0c7211 */ /* 0x008fe400078608ff */
[----:B------:R-:W-:Y:S02]  /*7150*/  LEA.HI.X.SX32 R21, R14, R2, 0x1, P2 ;  /* 0x000000020e157211 */ /* 0x000fe400010f0eff */
[----:B------:R-:W-:-:S04]  /*7160*/  LEA R26, P1, R7, R0, 0x1 ;  /* 0x00000000071a7211 */ /* 0x000fc800078208ff */
[-C--:B------:R-:W-:Y:S02]  /*7170*/  LEA.HI.X.SX32 R27, R7, R2.reuse, 0x1, P1 ;  /* 0x00000002071b7211 */ /* 0x080fe400008f0eff */
[----:B------:R-:W1:Y:S01]  /*7180*/  LDC R7, c[0x0][0x268] ;  /* 0x00009a00ff077b82 */ /* 0x000e620000000800 */
[----:B------:R-:W-:Y:S01]  /*7190*/  LEA.HI.X.SX32 R13, R15, R2, 0x1, P3 ;  /* 0x000000020f0d7211 */ /* 0x000fe200018f0eff */
[----:B------:R2:W-:Y:S01]  /*71a0*/  STL.64 [R1+0x1298], R20 ;  /* 0x0012981401007387 */ /* 0x0005e20000100a00 */
[----:B----4-:R-:W-:Y:S01]  /*71b0*/  LEA R14, P2, R10, R0, 0x1 ;  /* 0x000000000a0e7211 */ /* 0x010fe200078408ff */
[----:B0-----:R-:W-:-:S03]  /*71c0*/  IMAD R6, R6, 0x2, R18 ;  /* 0x0000000206067824 */ /* 0x001fc600078e0212 */
[----:B------:R-:W-:Y:S01]  /*71d0*/  LEA.HI.X.SX32 R15, R10, R2, 0x1, P2 ;  /* 0x000000020a0f7211 */ /* 0x000fe200010f0eff */
[----:B--2---:R-:W2:Y:S04]  /*71e0*/  LDL.LU R21, [R1+0x134] ;  /* 0x0001340001157983 */ /* 0x004ea80000300800 */
[----:B------:R0:W-:Y:S04]  /*71f0*/  STL.64 [R1+0x1290], R12 ;  /* 0x0012900c01007387 */ /* 0x0001e80000100a00 */
[----:B------:R-:W3:Y:S04]  /*7200*/  LDL.LU R16, [R1+0x130] ;  /* 0x0001300001107983 */ /* 0x000ee80000300800 */
[----:B------:R-:W-:Y:S01]  /*7210*/  STL [R1+0x18], R18 ;  /* 0x0000181201007387 */ /* 0x000fe20000100800 */
[----:B-1----:R-:W-:-:S03]  /*7220*/  LEA R10, R7, R6, 0x1 ;  /* 0x00000006070a7211 */ /* 0x002fc600078e08ff */
[----:B------:R-:W4:Y:S01]  /*7230*/  LDL.LU R22, [R1+0x11c] ;  /* 0x00011c0001167983 */ /* 0x000f220000300800 */
[----:B0-----:R-:W-:-:S03]  /*7240*/  LEA R12, P3, R9, R0, 0x1 ;  /* 0x00000000090c7211 */ /* 0x001fc600078608ff */
[----:B------:R0:W-:Y:S01]  /*7250*/  STL.64 [R1+0x1288], R26 ;  /* 0x0012881a01007387 */ /* 0x0001e20000100a00 */
[----:B------:R-:W-:Y:S02]  /*7260*/  LEA.HI.X.SX32 R13, R9, R2, 0x1, P3 ;  /* 0x00000002090d7211 */ /* 0x000fe400018f0eff */
[----:B------:R-:W1:Y:S01]  /*7270*/  LDC R9, c[0x0][0x268] ;  /* 0x00009a00ff097b82 */ /* 0x000e620000000800 */
[----:B0-----:R-:W4:Y:S04]  /*7280*/  LDL.LU.64 R26, [R1+0x16d0] ;  /* 0x0016d000011a7983 */ /* 0x001f280000300a00 */
[----:B------:R0:W-:Y:S04]  /*7290*/  STL [R1+0x14], R6 ;  /* 0x0000140601007387 */ /* 0x0001e80000100800 */
[----:B------:R-:W-:Y:S01]  /*72a0*/  STL.64 [R1+0x1280], R14 ;  /* 0x0012800e01007387 */ /* 0x000fe20000100a00 */
[----:B0-----:R-:W-:-:S03]  /*72b0*/  LEA R6, P1, R5, R0, 0x1 ;  /* 0x0000000005067211 */ /* 0x001fc600078208ff */
[----:B------:R-:W-:Y:S01]  /*72c0*/  STL.64 [R1+0x1278], R12 ;  /* 0x0012780c01007387 */ /* 0x000fe20000100a00 */
[----:B------:R-:W-:-:S03]  /*72d0*/  LEA.HI.X.SX32 R7, R5, R2, 0x1, P1 ;  /* 0x0000000205077211 */ /* 0x000fc600008f0eff */
[----:B------:R-:W-:Y:S04]  /*72e0*/  STL [R1+0x28], R10 ;  /* 0x0000280a01007387 */ /* 0x000fe80000100800 */
[----:B------:R0:W-:Y:S04]  /*72f0*/  STL.64 [R1+0x1270], R6 ;  /* 0x0012700601007387 */ /* 0x0001e80000100a00 */
[----:B0-----:R-:W4:Y:S04]  /*7300*/  LDL.LU R6, [R1+0x12c] ;  /* 0x00012c0001067983 */ /* 0x001f280000300800 */
[----:B------:R-:W4:Y:S01]  /*7310*/  LDL.LU R5, [R1+0x118] ;  /* 0x0001180001057983 */ /* 0x000f220000300800 */
[----:B-1----:R-:W-:-:S02]  /*7320*/  IMAD R10, R9, 0x2, R10 ;  /* 0x00000002090a7824 */ /* 0x002fc400078e020a */
[----:B------:R-:W0:Y:S01]  /*7330*/  LDC R9, c[0x0][0x268] ;  /* 0x00009a00ff097b82 */ /* 0x000e220000000800 */
[C---:B------:R-:W-:Y:S02]  /*7340*/  LEA R12, P3, R11.reuse, R0, 0x1 ;  /* 0x000000000b0c7211 */ /* 0x040fe400078608ff */
[----:B------:R1:W-:Y:S02]  /*7350*/  STL [R1+0x24], R10 ;  /* 0x0000240a01007387 */ /* 0x0003e40000100800 */
[----:B------:R-:W-:Y:S02]  /*7360*/  LEA.HI.X.SX32 R13, R11, R2, 0x1, P3 ;  /* 0x000000020b0d7211 */ /* 0x000fe400018f0eff */
[----:B------:R-:W-:Y:S01]  /*7370*/  LEA R14, P2, R19, R0, 0x1 ;  /* 0x00000000130e7211 */ /* 0x000fe200078408ff */
[----:B------:R-:W4:Y:S01]  /*7380*/  LDL.LU R7, [R1+0x114] ;  /* 0x0001140001077983 */ /* 0x000f220000300800 */
[----:B0-----:R-:W-:Y:S02]  /*7390*/  LEA R18, R9, R10, 0x1 ;  /* 0x0000000a09127211 */ /* 0x001fe400078e08ff */
[----:B------:R-:W0:Y:S01]  /*73a0*/  LDC R9, c[0x0][0x268] ;  /* 0x00009a00ff097b82 */ /* 0x000e220000000800 */
[----:B------:R-:W-:-:S05]  /*73b0*/  LEA.HI.X.SX32 R15, R19, R2, 0x1, P2 ;  /* 0x00000002130f7211 */ /* 0x000fca00010f0eff */
[----:B------:R1:W-:Y:S04]  /*73c0*/  STL.64 [R1+0x1268], R14 ;  /* 0x0012680e01007387 */ /* 0x0003e80000100a00 */
[----:B------:R1:W-:Y:S04]  /*73d0*/  STL.64 [R1+0x1260], R12 ;  /* 0x0012600c01007387 */ /* 0x0003e80000100a00 */
[----:B------:R-:W-:Y:S01]  /*73e0*/  STL [R1+0x20], R18 ;  /* 0x0000201201007387 */ /* 0x000fe20000100800 */
[----:B0-----:R-:W-:-:S05]  /*73f0*/  IMAD R9, R9, 0x2, R18 ;  /* 0x0000000209097824 */ /* 0x001fca00078e0212 */
[----:B------:R0:W-:Y:S01]  /*7400*/  STL [R1+0x34], R9 ;  /* 0x0000340901007387 */ /* 0x0001e20000100800 */
[----:B-1----:R-:W-:-:S04]  /*7410*/  LEA R10, P3, R4, R0, 0x1 ;  /* 0x00000000040a7211 */ /* 0x002fc800078608ff */
[----:B------:R-:W-:Y:S02]  /*7420*/  LEA.HI.X.SX32 R11, R4, R2, 0x1, P3 ;  /* 0x00000002040b7211 */ /* 0x000fe400018f0eff */
[----:B------:R-:W0:Y:S01]  /*7430*/  LDC R4, c[0x0][0x268] ;  /* 0x00009a00ff047b82 */ /* 0x000e220000000800 */
[CC--:B------:R-:W-:Y:S02]  /*7440*/  LEA R14, P1, R17.reuse, R0.reuse, 0x1 ;  /* 0x00000000110e7211 */ /* 0x0c0fe400078208ff */
[C---:B------:R-:W-:Y:S02]  /*7450*/  LEA R12, P2, R8.reuse, R0, 0x1 ;  /* 0x00000000080c7211 */ /* 0x040fe400078408ff */
[-C--:B------:R-:W-:Y:S02]  /*7460*/  LEA.HI.X.SX32 R15, R17, R2.reuse, 0x1, P1 ;  /* 0x00000002110f7211 */ /* 0x080fe400008f0eff */
[----:B------:R-:W-:Y:S01]  /*7470*/  LEA.HI.X.SX32 R13, R8, R2, 0x1, P2 ;  /* 0x00000002080d7211 */ /* 0x000fe200010f0eff */
[----:B0-----:R-:W-:-:S02]  /*7480*/  IMAD R9, R4, 0x2, R9 ;  /* 0x0000000204097824 */ /* 0x001fc400078e0209 */
[----:B------:R-:W0:Y:S01]  /*7490*/  LDC R4, c[0x0][0x268] ;  /* 0x00009a00ff047b82 */ /* 0x000e220000000800 */
[----:B------:R1:W-:Y:S01]  /*74a0*/  STL.64 [R1+0x1258], R14 ;  /* 0x0012580e01007387 */ /* 0x0003e20000100a00 */
[----:B------:R-:W-:-:S03]  /*74b0*/  MOV R17, R25 ;  /* 0x0000001900117202 */ /* 0x000fc60000000f00 */
[----:B------:R3:W-:Y:S04]  /*74c0*/  STL.64 [R1+0x1250], R12 ;  /* 0x0012500c01007387 */ /* 0x0007e80000100a00 */
[----:B------:R-:W-:Y:S04]  /*74d0*/  STL.64 [R1+0x1248], R10 ;  /* 0x0012480a01007387 */ /* 0x000fe80000100a00 */
[----:B------:R-:W4:Y:S04]  /*74e0*/  LDL.LU R25, [R1+0x10c] ;  /* 0x00010c0001197983 */ /* 0x000f280000300800 */
[----:B------:R-:W4:Y:S04]  /*74f0*/  LDL.LU R8, [R1+0xec] ;  /* 0x0000ec0001087983 */ /* 0x000f280000300800 */
[----:B------:R2:W-:Y:S01]  /*7500*/  STL [R1+0x30], R9 ;  /* 0x0000300901007387 */ /* 0x0005e20000100800 */
[----:B0-----:R-:W-:-:S03]  /*7510*/  LEA R4, R4, R9, 0x1 ;  /* 0x0000000904047211 */ /* 0x001fc600078e08ff */
[----:B-1----:R-:W4:Y:S01]  /*7520*/  LDL.LU R14, [R1+0xe8] ;  /* 0x0000e800010e7983 */ /* 0x002f220000300800 */
[-C--:B---3--:R-:W-:Y:S02]  /*7530*/  LEA R12, P2, R16, R0.reuse, 0x1 ;  /* 0x00000000100c7211 */ /* 0x088fe400078408ff */
[-C--:B--2---:R-:W-:Y:S01]  /*7540*/  LEA R18, P1, R21, R0.reuse, 0x1 ;  /* 0x0000000015127211 */ /* 0x084fe200078208ff */
[----:B------:R-:W2:Y:S01]  /*7550*/  LDL.LU R15, [R1+0xe4] ;  /* 0x0000e400010f7983 */ /* 0x000ea20000300800 */
[----:B------:R-:W-:Y:S02]  /*7560*/  IMAD.MOV.U32 R9, RZ, RZ, R23 ;  /* 0x000000ffff097224 */ /* 0x000fe400078e0017 */
[----:B------:R-:W0:Y:S01]  /*7570*/  LDC R23, c[0x0][0x268] ;  /* 0x00009a00ff177b82 */ /* 0x000e220000000800 */
[----:B----4-:R-:W-:Y:S02]  /*7580*/  LEA R10, P3, R22, R0, 0x1 ;  /* 0x00000000160a7211 */ /* 0x010fe400078608ff */
[----:B------:R-:W-:-:S02]  /*7590*/  LEA.HI.X.SX32 R13, R16, R2, 0x1, P2 ;  /* 0x00000002100d7211 */ /* 0x000fc400010f0eff */
[-C--:B------:R-:W-:Y:S01]  /*75a0*/  LEA.HI.X.SX32 R19, R21, R2.reuse, 0x1, P1 ;  /* 0x0000000215137211 */ /* 0x080fe200008f0eff */
[----:B------:R-:W-:Y:S01]  /*75b0*/  STL [R1+0x2c], R4 ;  /* 0x00002c0401007387 */ /* 0x000fe20000100800 */
[----:B------:R-:W-:-:S03]  /*75c0*/  LEA.HI.X.SX32 R11, R22, R2, 0x1, P3 ;  /* 0x00000002160b7211 */ /* 0x000fc600018f0eff */
[----:B------:R1:W-:Y:S04]  /*75d0*/  STL.64 [R1+0x1238], R12 ;  /* 0x0012380c01007387 */ /* 0x0003e80000100a00 */
[----:B------:R-:W-:Y:S04]  /*75e0*/  STL.64 [R1+0x1240], R18 ;  /* 0x0012401201007387 */ /* 0x000fe80000100a00 */
[----:B-1----:R-:W3:Y:S04]  /*75f0*/  LDL.LU R12, [R1+0xe0] ;  /* 0x0000e000010c7983 */ /* 0x002ee80000300800 */
[----:B------:R-:W4:Y:S04]  /*7600*/  LDL.LU R22, [R1+0xdc] ;  /* 0x0000dc0001167983 */ /* 0x000f280000300800 */
[----:B------:R1:W-:Y:S01]  /*7610*/  STL.64 [R1+0x1230], R10 ;  /* 0x0012300a01007387 */ /* 0x0003e20000100a00 */
[----:B0-----:R-:W-:-:S02]  /*7620*/  LEA R13, R23, R4, 0x1 ;  /* 0x00000004170d7211 */ /* 0x001fc400078e08ff */
[----:B------:R-:W0:Y:S01]  /*7630*/  LDC R4, c[0x0][0x268] ;  /* 0x00009a00ff047b82 */ /* 0x000e220000000800 */
[----:B------:R-:W4:Y:S04]  /*7640*/  LDL.LU R23, [R1+0xbc] ;  /* 0x0000bc0001177983 */ /* 0x000f280000300800 */
[----:B------:R-:W-:Y:S01]  /*7650*/  STL [R1+0x50], R13 ;  /* 0x0000500d01007387 */ /* 0x000fe20000100800 */
[----:B-1----:R-:W-:-:S04]  /*7660*/  LEA R10, P1, R6, R0, 0x1 ;  /* 0x00000000060a7211 */ /* 0x002fc800078208ff */
[----:B------:R-:W-:-:S05]  /*7670*/  LEA.HI.X.SX32 R11, R6, R2, 0x1, P1 ;  /* 0x00000002060b7211 */ /* 0x000fca00008f0eff */
[----:B------:R1:W-:Y:S04]  /*7680*/  STL.64 [R1+0x1228], R10 ;  /* 0x0012280a01007387 */ /* 0x0003e80000100a00 */
[----:B-1----:R-:W2:Y:S01]  /*7690*/  LDL.LU.64 R10, [R1+0x16c8] ;  /* 0x0016c800010a7983 */ /* 0x002ea20000300a00 */
[----:B------:R-:W-:Y:S01]  /*76a0*/  LEA R20, P2, R5, R0, 0x1 ;  /* 0x0000000005147211 */ /* 0x000fe200078408ff */
[----:B0-----:R-:W-:-:S03]  /*76b0*/  IMAD R4, R4, 0x2, R13 ;  /* 0x0000000204047824 */ /* 0x001fc600078e020d */
[----:B------:R-:W-:Y:S02]  /*76c0*/  LEA.HI.X.SX32 R21, R5, R2, 0x1, P2 ;  /* 0x0000000205157211 */ /* 0x000fe400010f0eff */
[----:B------:R0:W-:Y:S01]  /*76d0*/  STL [R1+0x4c], R4 ;  /* 0x00004c0401007387 */ /* 0x0001e20000100800 */
[----:B------:R-:W-:Y:S01]  /*76e0*/  MOV R13, R24 ;  /* 0x00000018000d7202 */ /* 0x000fe20000000f00 */
[----:B------:R-:W0:Y:S02]  /*76f0*/  LDC R5, c[0x0][0x268] ;  /* 0x00009a00ff057b82 */ /* 0x000e240000000800 */
[----:B------:R1:W-:Y:S04]  /*7700*/  STL.64 [R1+0x1220], R20 ;  /* 0x0012201401007387 */ /* 0x0003e80000100a00 */
[----:B------:R-:W4:Y:S01]  /*7710*/  LDL.LU R24, [R1+0xb8] ;  /* 0x0000b80001187983 */ /* 0x000f220000300800 */
[----:B------:R-:W-:-:S03]  /*7720*/  LEA R18, P3, R7, R0, 0x1 ;  /* 0x0000000007127211 */ /* 0x000fc600078608ff */
[----:B------:R-:W4:Y:S01]  /*7730*/  LDL.LU R6, [R1+0xb4] ;  /* 0x0000b40001067983 */ /* 0x000f220000300800 */
[----:B------:R-:W-:Y:S01]  /*7740*/  LEA.HI.X.SX32 R19, R7, R2, 0x1, P3 ;  /* 0x0000000207137211 */ /* 0x000fe200018f0eff */
[----:B0-----:R-:W-:Y:S02]  /*7750*/  IMAD R4, R5, 0x2, R4 ;  /* 0x0000000205047824 */ /* 0x001fe400078e0204 */
[----:B------:R-:W4:Y:S04]  /*7760*/  LDL.LU R5, [R1+0xa0] ;  /* 0x0000a00001057983 */ /* 0x000f280000300800 */
[----:B------:R-:W-:Y:S04]  /*7770*/  STL.64 [R1+0x1218], R18 ;  /* 0x0012181201007387 */ /* 0x000fe80000100a00 */
[----:B------:R-:W-:Y:S01]  /*7780*/  STL [R1+0x48], R4 ;  /* 0x0000480401007387 */ /* 0x000fe20000100800 */
[----:B-1----:R-:W-:Y:S01]  /*7790*/  IMAD.MOV.U32 R21, RZ, RZ, R17 ;  /* 0x000000ffff157224 */ /* 0x002fe200078e0011 */
[----:B------:R-:W-:-:S04]  /*77a0*/  LEA R20, P1, R17, R0, 0x1 ;  /* 0x0000000011147211 */ /* 0x000fc800078208ff */
[----:B------:R-:W-:-:S05]  /*77b0*/  LEA.HI.X.SX32 R21, R21, R2, 0x1, P1 ;  /* 0x0000000215157211 */ /* 0x000fca00008f0eff */
[----:B------:R0:W-:Y:S04]  /*77c0*/  STL.64 [R1+0x1210], R20 ;  /* 0x0012101401007387 */ /* 0x0001e80000100a00 */
[----:B0-----:R-:W4:Y:S01]  /*77d0*/  LDL.LU.64 R20, [R1+0x16c0] ;  /* 0x0016c00001147983 */ /* 0x001f220000300a00 */
[----:B------:R-:W-:-:S04]  /*77e0*/  LEA R18, P2, R25, R0, 0x1 ;  /* 0x0000000019127211 */ /* 0x000fc800078408ff */
[----:B------:R-:W-:Y:S02]  /*77f0*/  LEA.HI.X.SX32 R19, R25, R2, 0x1, P2 ;  /* 0x0000000219137211 */ /* 0x000fe400010f0eff */
[----:B------:R-:W4:Y:S01]  /*7800*/  LDL.LU R25, [R1+0x16b8] ;  /* 0x0016b80001197983 */ /* 0x000f220000300800 */
[----:B------:R-:W-:-:S04]  /*7810*/  LEA R16, P3, R8, R0, 0x1 ;  /* 0x0000000008107211 */ /* 0x000fc800078608ff */
[----:B------:R-:W-:Y:S02]  /*7820*/  LEA.HI.X.SX32 R17, R8, R2, 0x1, P3 ;  /* 0x0000000208117211 */ /* 0x000fe400018f0eff */
[----:B--2---:R-:W-:Y:S02]  /*7830*/  MOV R7, R11 ;  /* 0x0000000b00077202 */ /* 0x004fe40000000f00 */
[----:B------:R-:W0:Y:S02]  /*7840*/  LDC R11, c[0x0][0x268] ;  /* 0x00009a00ff0b7b82 */ /* 0x000e240000000800 */
[----:B0-----:R-:W-:-:S06]  /*7850*/  LEA R4, R11, R4, 0x1 ;  /* 0x000000040b047211 */ /* 0x001fcc00078e08ff */
[----:B------:R-:W0:Y:S01]  /*7860*/  LDC R11, c[0x0][0x268] ;  /* 0x00009a00ff0b7b82 */ /* 0x000e220000000800 */
[----:B------:R0:W-:Y:S02]  /*7870*/  STL [R1+0x60], R4 ;  /* 0x0000600401007387 */ /* 0x0001e40000100800 */
[----:B0-----:R-:W-:-:S05]  /*7880*/  IMAD R4, R11, 0x2, R4 ;  /* 0x000000020b047824 */ /* 0x001fca00078e0204 */
[----:B------:R-:W0:Y:S01]  /*7890*/  LDC R11, c[0x0][0x268] ;  /* 0x00009a00ff0b7b82 */ /* 0x000e220000000800 */
[----:B------:R-:W-:Y:S04]  /*78a0*/  STL.64 [R1+0x1208], R18 ;  /* 0x0012081201007387 */ /* 0x000fe80000100a00 */
[----:B------:R-:W-:Y:S04]  /*78b0*/  STL.64 [R1+0x1200], R16 ;  /* 0x0012001001007387 */ /* 0x000fe80000100a00 */
[----:B------:R0:W-:Y:S02]  /*78c0*/  STL [R1+0x5c], R4 ;  /* 0x00005c0401007387 */ /* 0x0001e40000100800 */
[----:B0-----:R-:W-:-:S02]  /*78d0*/  IMAD R4, R11, 0x2, R4 ;  /* 0x000000020b047824 */ /* 0x001fc400078e0204 */
[----:B------:R-:W0:Y:S01]  /*78e0*/  LDC R11, c[0x0][0x268] ;  /* 0x00009a00ff0b7b82 */ /* 0x000e220000000800 */
[----:B------:R-:W-:Y:S02]  /*78f0*/  LEA R18, P1, R9, R0, 0x1 ;  /* 0x0000000009127211 */ /* 0x000fe400078208ff */
[----:B------:R-:W-:-:S04]  /*7900*/  MOV R19, R9 ;  /* 0x0000000900137202 */ /* 0x000fc80000000f00 */
[----:B------:R-:W-:-:S05]  /*7910*/  LEA.HI.X.SX32 R19, R19, R2, 0x1, P1 ;  /* 0x0000000213137211 */ /* 0x000fca00008f0eff */
[----:B------:R1:W-:Y:S04]  /*7920*/  STL.64 [R1+0x11f8], R18 ;  /* 0x0011f81201007387 */ /* 0x0003e80000100a00 */
[----:B-1----:R-:W2:Y:S04]  /*7930*/  LDL.LU.64 R18, [R1+0x16b0] ;  /* 0x0016b00001127983 */ /* 0x002ea80000300a00 */
[----:B------:R0:W-:Y:S02]  /*7940*/  STL [R1+0x58], R4 ;  /* 0x0000580401007387 */ /* 0x0001e40000100800 */
[----:B0-----:R-:W-:-:S02]  /*7950*/  LEA R4, R11, R4, 0x1 ;  /* 0x000000040b047211 */ /* 0x001fc400078e08ff */
[----:B------:R-:W0:Y:S01]  /*7960*/  LDC R11, c[0x0][0x268] ;  /* 0x00009a00ff0b7b82 */ /* 0x000e220000000800 */
[CC--:B------:R-:W-:Y:S02]  /*7970*/  LEA R16, P2, R14.reuse, R0.reuse, 0x1 ;  /* 0x000000000e107211 */ /* 0x0c0fe400078408ff */
[C---:B------:R-:W-:Y:S02]  /*7980*/  LEA R8, P3, R15.reuse, R0, 0x1 ;  /* 0x000000000f087211 */ /* 0x040fe400078608ff */
[-C--:B------:R-:W-:Y:S02]  /*7990*/  LEA.HI.X.SX32 R17, R14, R2.reuse, 0x1, P2 ;  /* 0x000000020e117211 */ /* 0x080fe400010f0eff */
[----:B------:R-:W-:-:S03]  /*79a0*/  LEA.HI.X.SX32 R9, R15, R2, 0x1, P3 ;  /* 0x000000020f097211 */ /* 0x000fc600018f0eff */
[----:B------:R-:W-:Y:S04]  /*79b0*/  STL.64 [R1+0x11f0], R16 ;  /* 0x0011f01001007387 */ /* 0x000fe80000100a00 */
[----:B------:R-:W-:Y:S04]  /*79c0*/  STL.64 [R1+0x11e8], R8 ;  /* 0x0011e80801007387 */ /* 0x000fe80000100a00 */
[----:B------:R0:W-:Y:S02]  /*79d0*/  STL [R1+0x78], R4 ;  /* 0x0000780401007387 */ /* 0x0001e40000100800 */
[----:B0-----:R-:W-:-:S02]  /*79e0*/  IMAD R4, R11, 0x2, R4 ;  /* 0x000000020b047824 */ /* 0x001fc400078e0204 */
[----:B------:R-:W0:Y:S01]  /*79f0*/  LDC R11, c[0x0][0x268] ;  /* 0x00009a00ff0b7b82 */ /* 0x000e220000000800 */
[-C--:B---3--:R-:W-:Y:S02]  /*7a00*/  LEA R16, P1, R12, R0.reuse, 0x1 ;  /* 0x000000000c107211 */ /* 0x088fe400078208ff */
[----:B----4-:R-:W-:Y:S02]  /*7a10*/  LEA R8, P2, R22, R0, 0x1 ;  /* 0x0000000016087211 */ /* 0x010fe400078408ff */
[----:B------:R-:W-:Y:S02]  /*7a20*/  LEA.HI.X.SX32 R17, R12, R2, 0x1, P1 ;  /* 0x000000020c117211 */ /* 0x000fe400008f0eff */
[C---:B------:R-:W-:Y:S02]  /*7a30*/  LEA R14, P3, R23.reuse, R0, 0x1 ;  /* 0x00000000170e7211 */ /* 0x040fe400078608ff */
[-C--:B------:R-:W-:Y:S01]  /*7a40*/  LEA.HI.X.SX32 R9, R22, R2.reuse, 0x1, P2 ;  /* 0x0000000216097211 */ /* 0x080fe200010f0eff */
[----:B------:R1:W-:Y:S01]  /*7a50*/  STL.64 [R1+0x11e0], R16 ;  /* 0x0011e01001007387 */ /* 0x0003e20000100a00 */
[----:B------:R-:W-:Y:S01]  /*7a60*/  LEA.HI.X.SX32 R15, R23, R2, 0x1, P3 ;  /* 0x00000002170f7211 */ /* 0x000fe200018f0eff */
[----:B------:R-:W-:Y:S01]  /*7a70*/  IMAD.MOV.U32 R23, RZ, RZ, R13 ;  /* 0x000000ffff177224 */ /* 0x000fe200078e000d */
[----:B------:R-:W-:-:S04]  /*7a80*/  LEA R22, P1, R13, R0, 0x1 ;  /* 0x000000000d167211 */ /* 0x000fc800078208ff */
[----:B------:R-:W-:Y:S01]  /*7a90*/  LEA.HI.X.SX32 R23, R23, R2, 0x1, P1 ;  /* 0x0000000217177211 */ /* 0x000fe200008f0eff */
[----:B-1----:R-:W3:Y:S04]  /*7aa0*/  LDL.LU.64 R16, [R1+0x16a8] ;  /* 0x0016a80001107983 */ /* 0x002ee80000300a00 */
[----:B------:R1:W-:Y:S04]  /*7ab0*/  STL.64 [R1+0x11d8], R8 ;  /* 0x0011d80801007387 */ /* 0x0003e80000100a00 */
[----:B-1----:R-:W4:Y:S04]  /*7ac0*/  LDL.LU.64 R8, [R1+0x16a0] ;  /* 0x0016a00001087983 */ /* 0x002f280000300a00 */
[----:B------:R0:W-:Y:S04]  /*7ad0*/  STL [R1+0x74], R4 ;  /* 0x0000740401007387 */ /* 0x0001e80000100800 */
[----:B------:R1:W-:Y:S01]  /*7ae0*/  STL.64 [R1+0x11d0], R14 ;  /* 0x0011d00e01007387 */ /* 0x0003e20000100a00 */
[----:B0-----:R-:W-:-:S02]  /*7af0*/  LEA R4, R11, R4, 0x1 ;  /* 0x000000040b047211 */ /* 0x001fc400078e08ff */
[----:B------:R-:W0:Y:S01]  /*7b00*/  LDC R11, c[0x0][0x268] ;  /* 0x00009a00ff0b7b82 */ /* 0x000e220000000800 */
[C---:B-1----:R-:W-:Y:S02]  /*7b10*/  LEA R14, P2, R24.reuse, R0, 0x1 ;  /* 0x00000000180e7211 */ /* 0x042fe400078408ff */
[----:B------:R-:W-:Y:S02]  /*7b20*/  STL [R1+0x70], R4 ;  /* 0x0000700401007387 */ /* 0x000fe40000100800 */
[----:B------:R-:W-:Y:S02]  /*7b30*/  LEA.HI.X.SX32 R15, R24, R2, 0x1, P2 ;  /* 0x00000002180f7211 */ /* 0x000fe400010f0eff */
[----:B------:R1:W-:Y:S04]  /*7b40*/  STL.64 [R1+0x11c8], R22 ;  /* 0x0011c81601007387 */ /* 0x0003e80000100a00 */
[----:B-1----:R-:W2:Y:S04]  /*7b50*/  LDL.LU.64 R22, [R1+0x1698] ;  /* 0x0016980001167983 */ /* 0x002ea80000300a00 */
[----:B------:R-:W3:Y:S01]  /*7b60*/  LDL.LU R24, [R1+0x1690] ;  /* 0x0016900001187983 */ /* 0x000ee20000300800 */
[----:B0-----:R-:W-:-:S02]  /*7b70*/  LEA R4, R11, R4, 0x1 ;  /* 0x000000040b047211 */ /* 0x001fc400078e08ff */
[----:B------:R-:W0:Y:S03]  /*7b80*/  LDC R11, c[0x0][0x268] ;  /* 0x00009a00ff0b7b82 */ /* 0x000e260000000800 */
[----:B------:R0:W-:Y:S01]  /*7b90*/  STL [R1+0x90], R4 ;  /* 0x0000900401007387 */ /* 0x0001e20000100800 */
[----:B------:R-:W-:Y:S01]  /*7ba0*/  LEA R12, P3, R6, R0, 0x1 ;  /* 0x00000000060c7211 */ /* 0x000fe200078608ff */
[----:B0-----:R-:W-:-:S03]  /*7bb0*/  IMAD R4, R11, 0x2, R4 ;  /* 0x000000020b047824 */ /* 0x001fc600078e0204 */
[----:B------:R-:W0:Y:S01]  /*7bc0*/  LDC R11, c[0x0][0x268] ;  /* 0x00009a00ff0b7b82 */ /* 0x000e220000000800 */
[----:B------:R-:W-:Y:S01]  /*7bd0*/  LEA.HI.X.SX32 R13, R6, R2, 0x1, P3 ;  /* 0x00000002060d7211 */ /* 0x000fe200018f0eff */
[----:B------:R-:W-:Y:S04]  /*7be0*/  STL.64 [R1+0x11c0], R14 ;  /* 0x0011c00e01007387 */ /* 0x000fe80000100a00 */
[----:B------:R-:W-:Y:S04]  /*7bf0*/  STL.64 [R1+0x11b8], R12 ;  /* 0x0011b80c01007387 */ /* 0x000fe80000100a00 */
[----:B------:R0:W-:Y:S02]  /*7c00*/  STL [R1+0x8c], R4 ;  /* 0x00008c0401007387 */ /* 0x0001e40000100800 */
[----:B0-----:R-:W-:-:S02]  /*7c10*/  IMAD R4, R11, 0x2, R4 ;  /* 0x000000020b047824 */ /* 0x001fc400078e0204 */
[----:B------:R-:W0:Y:S01]  /*7c20*/  LDC R11, c[0x0][0x268] ;  /* 0x00009a00ff0b7b82 */ /* 0x000e220000000800 */
[-C--:B------:R-:W-:Y:S02]  /*7c30*/  LEA R14, P1, R7, R0.reuse, 0x1 ;  /* 0x00000000070e7211 */ /* 0x080fe400078208ff */
[----:B------:R-:W-:Y:S02]  /*7c40*/  MOV R15, R7 ;  /* 0x00000007000f7202 */ /* 0x000fe40000000f00 */
[----:B------:R-:W-:Y:S02]  /*7c50*/  LEA R12, P2, R5, R0, 0x1 ;  /* 0x00000000050c7211 */ /* 0x000fe400078408ff */
[-C--:B------:R-:W-:Y:S02]  /*7c60*/  LEA.HI.X.SX32 R15, R15, R2.reuse, 0x1, P1 ;  /* 0x000000020f0f7211 */ /* 0x080fe400008f0eff */
[----:B------:R-:W-:Y:S01]  /*7c70*/  LEA.HI.X.SX32 R13, R5, R2, 0x1, P2 ;  /* 0x00000002050d7211 */ /* 0x000fe200010f0eff */
[----:B------:R1:W-:Y:S04]  /*7c80*/  STL [R1+0x88], R4 ;  /* 0x0000880401007387 */ /* 0x0003e80000100800 */
[----:B------:R2:W-:Y:S04]  /*7c90*/  STL.64 [R1+0x11b0], R14 ;  /* 0x0011b00e01007387 */ /* 0x0005e80000100a00 */
[----:B------:R-:W-:Y:S01]  /*7ca0*/  STL.64 [R1+0x11a8], R12 ;  /* 0x0011a80c01007387 */ /* 0x000fe20000100a00 */
[----:B---3--:R-:W-:-:S04]  /*7cb0*/  LEA R6, P3, R24, R0, 0x1 ;  /* 0x0000000018067211 */ /* 0x008fc800078608ff */
[----:B------:R-:W-:Y:S02]  /*7cc0*/  LEA.HI.X.SX32 R7, R24, R2, 0x1, P3 ;  /* 0x0000000218077211 */ /* 0x000fe400018f0eff */
[----:B0-----:R-:W-:Y:S02]  /*7cd0*/  LEA R24, R11, R4, 0x1 ;  /* 0x000000040b187211 */ /* 0x001fe400078e08ff */
[----:B------:R-:W0:Y:S01]  /*7ce0*/  LDC R11, c[0x0][0x268] ;  /* 0x00009a00ff0b7b82 */ /* 0x000e220000000800 */
[----:B------:R0:W-:Y:S01]  /*7cf0*/  STL.64 [R1+0x11a0], R6 ;  /* 0x0011a00601007387 */ /* 0x0001e20000100a00 */
[-C--:B-1----:R-:W-:Y:S02]  /*7d00*/  LEA R4, P1, R25, R0.reuse, 0x1 ;  /* 0x0000000019047211 */ /* 0x082fe400078208ff */
[----:B--2---:R-:W-:Y:S02]  /*7d10*/  LEA R14, P2, R23, R0, 0x1 ;  /* 0x00000000170e7211 */ /* 0x004fe400078408ff */
[----:B------:R-:W-:Y:S01]  /*7d20*/  LEA.HI.X.SX32 R5, R25, R2, 0x1, P1 ;  /* 0x0000000219057211 */ /* 0x000fe200008f0eff */
[----:B0-----:R-:W-:Y:S01]  /*7d30*/  IMAD R6, R11, 0x2, R24 ;  /* 0x000000020b067824 */ /* 0x001fe200078e0218 */
[----:B------:R-:W-:Y:S01]  /*7d40*/  LEA R12, P3, R22, R0, 0x1 ;  /* 0x00000000160c7211 */ /* 0x000fe200078608ff */
[----:B------:R-:W0:Y:S02]  /*7d50*/  LDC R11, c[0x0][0x268] ;  /* 0x00009a00ff0b7b82 */ /* 0x000e240000000800 */
[----:B------:R1:W-:Y:S01]  /*7d60*/  STL.64 [R1+0x1198], R4 ;  /* 0x0011980401007387 */ /* 0x0003e20000100a00 */
[----:B------:R-:W-:-:S02]  /*7d70*/  LEA.HI.X.SX32 R15, R23, R2, 0x1, P2 ;  /* 0x00000002170f7211 */ /* 0x000fc400010f0eff */
[----:B------:R-:W-:-:S03]  /*7d80*/  LEA.HI.X.SX32 R13, R22, R2, 0x1, P3 ;  /* 0x00000002160d7211 */ /* 0x000fc600018f0eff */
[----:B------:R-:W2:Y:S01]  /*7d90*/  LDC R25, c[0x0][0x268] ;  /* 0x00009a00ff197b82 */ /* 0x000ea20000000800 */
[----:B-1----:R-:W3:Y:S04]  /*7da0*/  LDL.LU.64 R4, [R1+0x1688] ;  /* 0x0016880001047983 */ /* 0x002ee80000300a00 */
[----:B------:R1:W-:Y:S01]  /*7db0*/  STL [R1+0x98], R6 ;  /* 0x0000980601007387 */ /* 0x0003e20000100800 */
[----:B0-----:R-:W-:-:S03]  /*7dc0*/  LEA R23, R11, R6, 0x1 ;  /* 0x000000060b177211 */ /* 0x001fc600078e08ff */
[----:B------:R-:W-:Y:S01]  /*7dd0*/  STL.64 [R1+0x1190], R14 ;  /* 0x0011900e01007387 */ /* 0x000fe20000100a00 */
[----:B------:R-:W0:Y:S01]  /*7de0*/  LDC R11, c[0x0][0x268] ;  /* 0x00009a00ff0b7b82 */ /* 0x000e220000000800 */
[----:B-1----:R-:W-:-:S04]  /*7df0*/  LEA R6, P1, R3, R0, 0x1 ;  /* 0x0000000003067211 */ /* 0x002fc800078208ff */
[----:B------:R-:W-:Y:S01]  /*7e00*/  LEA.HI.X.SX32 R7, R3, R2, 0x1, P1 ;  /* 0x0000000203077211 */ /* 0x000fe200008f0eff */
[----:B------:R-:W-:Y:S04]  /*7e10*/  STL.64 [R1+0x1188], R12 ;  /* 0x0011880c01007387 */ /* 0x000fe80000100a00 */
[----:B------:R-:W-:Y:S04]  /*7e20*/  STL [R1+0x84], R23 ;  /* 0x0000841701007387 */ /* 0x000fe80000100800 */
[----:B------:R1:W-:Y:S04]  /*7e30*/  STL.64 [R1+0x1180], R6 ;  /* 0x0011800601007387 */ /* 0x0003e80000100a00 */
[----:B-1----:R-:W4:Y:S01]  /*7e40*/  LDL.LU.64 R6, [R1+0x1680] ;  /* 0x0016800001067983 */ /* 0x002f220000300a00 */
[----:B0-----:R-:W-:-:S02]  /*7e50*/  IMAD R22, R11, 0x2, R23 ;  /* 0x000000020b167824 */ /* 0x001fc400078e0217 */
[----:B------:R-:W0:Y:S08]  /*7e60*/  LDC R11, c[0x0][0x268] ;  /* 0x00009a00ff0b7b82 */ /* 0x000e300000000800 */
[----:B------:R-:W1:Y:S01]  /*7e70*/  LDC R23, c[0x0][0x268] ;  /* 0x00009a00ff177b82 */ /* 0x000e620000000800 */
[----:B0-----:R-:W-:-:S07]  /*7e80*/  LEA R3, R11, R22, 0x1 ;  /* 0x000000160b037211 */ /* 0x001fce00078e08ff */
[----:B------:R-:W0:Y:S01]  /*7e90*/  LDC R11, c[0x0][0x268] ;  /* 0x00009a00ff0b7b82 */ /* 0x000e220000000800 */
[CC--:B---3--:R-:W-:Y:S02]  /*7ea0*/  LEA R14, P2, R4.reuse, R0.reuse, 0x1 ;  /* 0x00000000040e7211 */ /* 0x0c8fe400078408ff */
        /* <DEDUP_REMOVED lines=8> */
[----:B----4-:R-:W-:-:S04]  /*7f30*/  LEA R12, P1, R6, R0, 0x1 ;  /* 0x00000000060c7211 */ /* 0x010fc800078208ff */
[----:B------:R-:W-:-:S05]  /*7f40*/  LEA.HI.X.SX32 R13, R6, R2, 0x1, P1 ;  /* 0x00000002060d7211 */ /* 0x000fca00008f0eff */
[----:B------:R3:W-:Y:S01]  /*7f50*/  STL.64 [R1+0x1070], R12 ;  /* 0x0010700c01007387 */ /* 0x0007e20000100a00 */
[----:B------:R-:W-:-:S03]  /*7f60*/  LEA R14, P2, R7, R0, 0x1 ;  /* 0x00000000070e7211 */ /* 0x000fc600078408ff */
[----:B---3--:R-:W3:Y:S01]  /*7f70*/  LDL.LU.64 R12, [R1+0x1678] ;  /* 0x00167800010c7983 */ /* 0x008ee20000300a00 */
[----:B------:R-:W-:Y:S02]  /*7f80*/  LEA.HI.X.SX32 R15, R7, R2, 0x1, P2 ;  /* 0x00000002070f7211 */ /* 0x000fe400010f0eff */
[C---:B------:R-:W-:Y:S01]  /*7f90*/  LEA R4, P3, R8.reuse, R0, 0x1 ;  /* 0x0000000008047211 */ /* 0x040fe200078608ff */
[----:B------:R0:W-:Y:S04]  /*7fa0*/  STL [R1+0x7c], R3 ;  /* 0x00007c0301007387 */ /* 0x0001e80000100800 */
[----:B------:R4:W-:Y:S01]  /*7fb0*/  STL.64 [R1+0x1068], R14 ;  /* 0x0010680e01007387 */ /* 0x0009e20000100a00 */
[----:B------:R-:W-:Y:S02]  /*7fc0*/  LEA.HI.X.SX32 R5, R8, R2, 0x1, P3 ;  /* 0x0000000208057211 */ /* 0x000fe400018f0eff */
[----:B0-----:R-:W-:-:S02]  /*7fd0*/  LEA R3, R11, R3, 0x1 ;  /* 0x000000030b037211 */ /* 0x001fc400078e08ff */
[C---:B----4-:R-:W-:Y:S01]  /*7fe0*/  LEA R14, P1, R9.reuse, R0, 0x1 ;  /* 0x00000000090e7211 */ /* 0x050fe200078208ff */
[----:B------:R-:W-:Y:S01]  /*7ff0*/  STL.64 [R1+0x1060], R4 ;  /* 0x0010600401007387 */ /* 0x000fe20000100a00 */
[----:B------:R-:W0:Y:S02]  /*8000*/  LDC R11, c[0x0][0x268] ;  /* 0x00009a00ff0b7b82 */ /* 0x000e240000000800 */
[----:B------:R-:W-:Y:S01]  /*8010*/  LEA.HI.X.SX32 R15, R9, R2, 0x1, P1 ;  /* 0x00000002090f7211 */ /* 0x000fe200008f0eff */
[----:B------:R-:W-:Y:S04]  /*8020*/  STL [R1+0x6c], R3 ;  /* 0x00006c0301007387 */ /* 0x000fe80000100800 */
[----:B------:R4:W-:Y:S04]  /*8030*/  STL.64 [R1+0xf00], R14 ;  /* 0x000f000e01007387 */ /* 0x0009e80000100a00 */
[----:B----4-:R-:W4:Y:S01]  /*8040*/  LDL.LU.64 R14, [R1+0x1670] ;  /* 0x00167000010e7983 */ /* 0x010f220000300a00 */
[----:B0-----:R-:W-:-:S02]  /*8050*/  IMAD R3, R11, 0x2, R3 ;  /* 0x000000020b037824 */ /* 0x001fc400078e0203 */
[----:B------:R-:W0:Y:S03]  /*8060*/  LDC R11, c[0x0][0x268] ;  /* 0x00009a00ff0b7b82 */ /* 0x000e260000000800 */
[----:B------:R0:W-:Y:S01]  /*8070*/  STL [R1+0x68], R3 ;  /* 0x0000680301007387 */ /* 0x0001e20000100800 */
[C---:B------:R-:W-:Y:S02]  /*8080*/  LEA R6, P2, R10.reuse, R0, 0x1 ;  /* 0x000000000a067211 */ /* 0x040fe400078408ff */
[----:B0-----:R-:W-:Y:S02]  /*8090*/  LEA R3, R11, R3, 0x1 ;  /* 0x000000030b037211 */ /* 0x001fe400078e08ff */
[----:B------:R-:W0:Y:S01]  /*80a0*/  LDC R11, c[0x0][0x268] ;  /* 0x00009a00ff0b7b82 */ /* 0x000e220000000800 */
[----:B------:R-:W-:-:S05]  /*80b0*/  LEA.HI.X.SX32 R7, R10, R2, 0x1, P2 ;  /* 0x000000020a077211 */ /* 0x000fca00010f0eff */
[----:B------:R-:W-:Y:S01]  /*80c0*/  STL.64 [R1+0xef0], R6 ;  /* 0x000ef00601007387 */ /* 0x000fe20000100a00 */
[----:B---3--:R-:W-:-:S04]  /*80d0*/  LEA R4, P3, R12, R0, 0x1 ;  /* 0x000000000c047211 */ /* 0x008fc800078608ff */
[----:B------:R-:W-:-:S05]  /*80e0*/  LEA.HI.X.SX32 R5, R12, R2, 0x1, P3 ;  /* 0x000000020c057211 */ /* 0x000fca00018f0eff */
[----:B------:R-:W-:Y:S04]  /*80f0*/  STL.64 [R1+0xee0], R4 ;  /* 0x000ee00401007387 */ /* 0x000fe80000100a00 */
[----:B------:R0:W-:Y:S02]  /*8100*/  STL [R1+0x54], R3 ;  /* 0x0000540301007387 */ /* 0x0001e40000100800 */
[----:B0-----:R-:W-:Y:S02]  /*8110*/  IMAD R3, R11, 0x2, R3 ;  /* 0x000000020b037824 */ /* 0x001fe400078e0203 */
[----:B------:R-:W0:Y:S01]  /*8120*/  LDC R11, c[0x0][0x268] ;  /* 0x00009a00ff0b7b82 */ /* 0x000e220000000800 */
[----:B----4-:R-:W-:-:S04]  /*8130*/  LEA R4, P3, R15, R0, 0x1 ;  /* 0x000000000f047211 */ /* 0x010fc800078608ff */
[----:B------:R-:W-:Y:S02]  /*8140*/  LEA.HI.X.SX32 R5, R15, R2, 0x1, P3 ;  /* 0x000000020f057211 */ /* 0x000fe400018f0eff */
[----:B------:R-:W-:-:S05]  /*8150*/  MOV R15, R3 ;  /* 0x00000003000f7202 */ /* 0x000fca0000000f00 */
[----:B0-----:R-:W-:Y:S02]  /*8160*/  IMAD R3, R11, 0x2, R15 ;  /* 0x000000020b037824 */ /* 0x001fe400078e020f */
[----:B------:R-:W0:Y:S01]  /*8170*/  LDC R11, c[0x0][0x268] ;  /* 0x00009a00ff0b7b82 */ /* 0x000e220000000800 */
[CC--:B------:R-:W-:Y:S02]  /*8180*/  LEA R8, P1, R13.reuse, R0.reuse, 0x1 ;  /* 0x000000000d087211 */ /* 0x0c0fe400078208ff */
[C---:B------:R-:W-:Y:S02]  /*8190*/  LEA R6, P2, R14.reuse, R0, 0x1 ;  /* 0x000000000e067211 */ /* 0x040fe400078408ff */
[-C--:B------:R-:W-:Y:S02]  /*81a0*/  LEA.HI.X.SX32 R9, R13, R2.reuse, 0x1, P1 ;  /* 0x000000020d097211 */ /* 0x080fe400008f0eff */
[----:B------:R-:W-:-:S03]  /*81b0*/  LEA.HI.X.SX32 R7, R14, R2, 0x1, P2 ;  /* 0x000000020e077211 */ /* 0x000fc600010f0eff */
[----:B------:R-:W-:Y:S04]  /*81c0*/  STL.64 [R1+0xd40], R8 ;  /* 0x000d400801007387 */ /* 0x000fe80000100a00 */
[----:B------:R-:W-:Y:S04]  /*81d0*/  STL.64 [R1+0xd38], R6 ;  /* 0x000d380601007387 */ /* 0x000fe80000100a00 */
[----:B------:R3:W-:Y:S04]  /*81e0*/  STL.64 [R1+0xd30], R4 ;  /* 0x000d300401007387 */ /* 0x0007e80000100a00 */
[----:B------:R4:W-:Y:S01]  /*81f0*/  STL [R1+0x44], R3 ;  /* 0x0000440301007387 */ /* 0x0009e20000100800 */
[----:B0-----:R-:W-:-:S03]  /*8200*/  LEA R11, R11, R3, 0x1 ;  /* 0x000000030b0b7211 */ /* 0x001fc600078e08ff */
[----:B---3--:R-:W3:Y:S04]  /*8210*/  LDL.LU R4, [R1+0x4] ;  /* 0x0000040001047983 */ /* 0x008ee80000300800 */
[----:B----4-:R-:W4:Y:S01]  /*8220*/  LDL.LU R3, [R1] ;  /* 0x0000000001037983 */ /* 0x010f220000300800 */
[-C--:B------:R-:W-:Y:S01]  /*8230*/  LEA R12, P1, R16, R0.reuse, 0x1 ;  /* 0x00000000100c7211 */ /* 0x080fe200078208ff */
[----:B--2---:R-:W-:Y:S01]  /*8240*/  IMAD R5, R25, 0x2, R11 ;  /* 0x0000000219057824 */ /* 0x004fe200078e020b */
[-C--:B------:R-:W-:Y:S01]  /*8250*/  LEA R8, P2, R17, R0.reuse, 0x1 ;  /* 0x0000000011087211 */ /* 0x080fe200078408ff */
[----:B------:R-:W0:Y:S01]  /*8260*/  LDC R25, c[0x0][0x268] ;  /* 0x00009a00ff197b82 */ /* 0x000e220000000800 */
[----:B------:R-:W-:Y:S02]  /*8270*/  LEA R6, P3, R18, R0, 0x1 ;  /* 0x0000000012067211 */ /* 0x000fe400078608ff */
[----:B------:R-:W-:-:S02]  /*8280*/  LEA.HI.X.SX32 R13, R16, R2, 0x1, P1 ;  /* 0x00000002100d7211 */ /* 0x000fc400008f0eff */
[-C--:B------:R-:W-:Y:S02]  /*8290*/  LEA.HI.X.SX32 R9, R17, R2.reuse, 0x1, P2 ;  /* 0x0000000211097211 */ /* 0x080fe400010f0eff */
[----:B------:R-:W-:Y:S01]  /*82a0*/  LEA.HI.X.SX32 R7, R18, R2, 0x1, P3 ;  /* 0x0000000212077211 */ /* 0x000fe200018f0eff */
[----:B------:R2:W-:Y:S04]  /*82b0*/  STL.64 [R1+0xbd0], R12 ;  /* 0x000bd00c01007387 */ /* 0x0005e80000100a00 */
[----:B------:R-:W-:Y:S04]  /*82c0*/  STL.64 [R1+0xbc0], R8 ;  /* 0x000bc00801007387 */ /* 0x000fe80000100a00 */
[----:B------:R1:W-:Y:S04]  /*82d0*/  STL.64 [R1+0xbb0], R6 ;  /* 0x000bb00601007387 */ /* 0x0003e80000100a00 */
[----:B--2---:R-:W2:Y:S04]  /*82e0*/  LDL.LU R12, [R1+0x10] ;  /* 0x00001000010c7983 */ /* 0x004ea80000300800 */
[----:B------:R-:W2:Y:S01]  /*82f0*/  LDL.LU R10, [R1+0xc] ;  /* 0x00000c00010a7983 */ /* 0x000ea20000300800 */
[----:B0-----:R-:W-:-:S02]  /*8300*/  LEA R5, R25, R5, 0x1 ;  /* 0x0000000519057211 */ /* 0x001fc400078e08ff */
[-C--:B------:R-:W-:Y:S01]  /*8310*/  LEA R16, P2, R20, R0.reuse, 0x1 ;  /* 0x0000000014107211 */ /* 0x080fe200078408ff */
[----:B------:R-:W0:Y:S01]  /*8320*/  LDC R25, c[0x0][0x268] ;  /* 0x00009a00ff197b82 */ /* 0x000e220000000800 */
[----:B-1----:R-:W-:-:S04]  /*8330*/  LEA R6, P1, R19, R0, 0x1 ;  /* 0x0000000013067211 */ /* 0x002fc800078208ff */
[----:B------:R-:W-:Y:S01]  /*8340*/  LEA.HI.X.SX32 R7, R19, R2, 0x1, P1 ;  /* 0x0000000213077211 */ /* 0x000fe200008f0eff */
[----:B------:R-:W-:Y:S01]  /*8350*/  STL [R1+0x38], R5 ;  /* 0x0000380501007387 */ /* 0x000fe20000100800 */
[CC--:B------:R-:W-:Y:S02]  /*8360*/  LEA R8, P3, R21.reuse, R0.reuse, 0x1 ;  /* 0x0000000015087211 */ /* 0x0c0fe400078608ff */
[----:B------:R-:W-:Y:S01]  /*8370*/  LEA R18, P1, R28, R0, 0x1 ;  /* 0x000000001c127211 */ /* 0x000fe200078208ff */
[----:B------:R1:W-:Y:S01]  /*8380*/  STL.64 [R1+0xa48], R6 ;  /* 0x000a480601007387 */ /* 0x0003e20000100a00 */
[-C--:B------:R-:W-:Y:S02]  /*8390*/  LEA.HI.X.SX32 R17, R20, R2.reuse, 0x1, P2 ;  /* 0x0000000214117211 */ /* 0x080fe400010f0eff */
[-C--:B------:R-:W-:Y:S02]  /*83a0*/  LEA.HI.X.SX32 R9, R21, R2.reuse, 0x1, P3 ;  /* 0x0000000215097211 */ /* 0x080fe400018f0eff */
[----:B------:R-:W-:Y:S01]  /*83b0*/  LEA.HI.X.SX32 R19, R28, R2, 0x1, P1 ;  /* 0x000000021c137211 */ /* 0x000fe200008f0eff */
[----:B-1----:R-:W2:Y:S04]  /*83c0*/  LDL.LU R6, [R1+0x8] ;  /* 0x0000080001067983 */ /* 0x002ea80000300800 */
[----:B------:R-:W-:Y:S04]  /*83d0*/  STL.64 [R1+0xa40], R16 ;  /* 0x000a401001007387 */ /* 0x000fe80000100a00 */
[----:B------:R1:W-:Y:S04]  /*83e0*/  STL.64 [R1+0xa38], R8 ;  /* 0x000a380801007387 */ /* 0x0003e80000100a00 */
[----:B------:R-:W2:Y:S04]  /*83f0*/  LDL.LU R14, [R1+0x1c] ;  /* 0x00001c00010e7983 */ /* 0x000ea80000300800 */
[----:B------:R-:W-:Y:S04]  /*8400*/  STL.64 [R1+0xa30], R18 ;  /* 0x000a301201007387 */ /* 0x000fe80000100a00 */
[----:B------:R-:W2:Y:S01]  /*8410*/  LDL.LU R13, [R1+0x18] ;  /* 0x00001800010d7983 */ /* 0x000ea20000300800 */
[----:B0-----:R-:W-:Y:S01]  /*8420*/  IMAD R25, R25, 0x2, R5 ;  /* 0x0000000219197824 */ /* 0x001fe200078e0205 */
[----:B------:R-:W-:-:S02]  /*8430*/  MOV R5, R24 ;  /* 0x0000001800057202 */ /* 0x000fc40000000f00 */
[----:B------:R-:W0:Y:S01]  /*8440*/  LDC R24, c[0x0][0x268] ;  /* 0x00009a00ff187b82 */ /* 0x000e220000000800 */
[CC--:B-1----:R-:W-:Y:S02]  /*8450*/  LEA R8, P2, R27.reuse, R0.reuse, 0x1 ;  /* 0x000000001b087211 */ /* 0x0c2fe400078408ff */
[C---:B------:R-:W-:Y:S02]  /*8460*/  LEA R16, P3, R26.reuse, R0, 0x1 ;  /* 0x000000001a107211 */ /* 0x040fe400078608ff */
[-C--:B------:R-:W-:Y:S02]  /*8470*/  LEA.HI.X.SX32 R9, R27, R2.reuse, 0x1, P2 ;  /* 0x000000021b097211 */ /* 0x080fe400010f0eff */
[----:B------:R-:W-:-:S03]  /*8480*/  LEA.HI.X.SX32 R17, R26, R2, 0x1, P3 ;  /* 0x000000021a117211 */ /* 0x000fc600018f0eff */
[----:B------:R1:W-:Y:S04]  /*8490*/  STL.64 [R1+0xa28], R8 ;  /* 0x000a280801007387 */ /* 0x0003e80000100a00 */
[----:B-1----:R-:W2:Y:S01]  /*84a0*/  LDL.LU R8, [R1+0x14] ;  /* 0x0000140001087983 */ /* 0x002ea20000300800 */
[----:B0-----:R-:W-:-:S05]  /*84b0*/  IMAD R24, R24, 0x2, R25 ;  /* 0x0000000218187824 */ /* 0x001fca00078e0219 */
[----:B------:R-:W-:Y:S04]  /*84c0*/  STL.64 [R1+0x1648], R24 ;  /* 0x0016481801007387 */ /* 0x000fe80000100a00 */
[----:B------:R0:W-:Y:S02]  /*84d0*/  STL.64 [R1+0xa20], R16 ;  /* 0x000a201001007387 */ /* 0x0001e40000100a00 */
[----:B0-----:R-:W-:-:S04]  /*84e0*/  LEA R16, P3, R29, R0, 0x1 ;  /* 0x000000001d107211 */ /* 0x001fc800078608ff */
[----:B------:R-:W-:Y:S01]  /*84f0*/  LEA.HI.X.SX32 R17, R29, R2, 0x1, P3 ;  /* 0x000000021d117211 */ /* 0x000fe200018f0eff */
[----:B------:R-:W-:Y:S02]  /*8500*/  IMAD.MOV.U32 R7, RZ, RZ, R22 ;  /* 0x000000ffff077224 */ /* 0x000fe400078e0016 */
[----:B------:R-:W0:Y:S01]  /*8510*/  LDC R22, c[0x0][0x268] ;  /* 0x00009a00ff167b82 */ /* 0x000e220000000800 */
[----:B------:R-:W-:-:S04]  /*8520*/  LEA R23, R23, R24, 0x1 ;  /* 0x0000001817177211 */ /* 0x000fc800078e08ff */
[----:B0-----:R-:W-:Y:S02]  /*8530*/  LEA R22, R22, R23, 0x1 ;  /* 0x0000001716167211 */ /* 0x001fe400078e08ff */
[CC--:B---3--:R-:W-:Y:S02]  /*8540*/  LEA R20, P1, R4.reuse, R0.reuse, 0x1 ;  /* 0x0000000004147211 */ /* 0x0c8fe400078208ff */
[C---:B----4-:R-:W-:Y:S02]  /*8550*/  LEA R18, P2, R3.reuse, R0, 0x1 ;  /* 0x0000000003127211 */ /* 0x050fe400078408ff */
[-C--:B------:R-:W-:Y:S02]  /*8560*/  LEA.HI.X.SX32 R21, R4, R2.reuse, 0x1, P1 ;  /* 0x0000000204157211 */ /* 0x080fe400008f0eff */
[----:B------:R-:W-:Y:S01]  /*8570*/  LEA.HI.X.SX32 R19, R3, R2, 0x1, P2 ;  /* 0x0000000203137211 */ /* 0x000fe200010f0eff */
[----:B------:R-:W0:Y:S02]  /*8580*/  LDC R4, c[0x0][0x268] ;  /* 0x00009a00ff047b82 */ /* 0x000e240000000800 */
[----:B------:R-:W-:Y:S04]  /*8590*/  STL.64 [R1+0xa18], R20 ;  /* 0x000a181401007387 */ /* 0x000fe80000100a00 */
[----:B------:R1:W-:Y:S02]  /*85a0*/  STL.64 [R1+0xa08], R16 ;  /* 0x000a081001007387 */ /* 0x0003e40000100a00 */
[----:B------:R-:W3:Y:S02]  /*85b0*/  LDC R3, c[0x0][0x268] ;  /* 0x00009a00ff037b82 */ /* 0x000ee40000000800 */
[----:B------:R2:W-:Y:S04]  /*85c0*/  STL.64 [R1+0xa10], R18 ;  /* 0x000a101201007387 */ /* 0x0005e80000100a00 */
[----:B-1----:R-:W4:Y:S04]  /*85d0*/  LDL.LU R17, [R1+0x28] ;  /* 0x0000280001117983 */ /* 0x002f280000300800 */
[----:B------:R-:W4:Y:S01]  /*85e0*/  LDL.LU R9, [R1+0x24] ;  /* 0x0000240001097983 */ /* 0x000f220000300800 */
[----:B--2---:R-:W-:-:S02]  /*85f0*/  LEA R18, P2, R10, R0, 0x1 ;  /* 0x000000000a127211 */ /* 0x004fc400078408ff */
[----:B------:R-:W-:Y:S01]  /*8600*/  LEA R24, P1, R12, R0, 0x1 ;  /* 0x000000000c187211 */ /* 0x000fe200078208ff */
[----:B------:R-:W2:Y:S01]  /*8610*/  LDL.LU R16, [R1+0x20] ;  /* 0x0000200001107983 */ /* 0x000ea20000300800 */
[-C--:B------:R-:W-:Y:S01]  /*8620*/  LEA.HI.X.SX32 R19, R10, R2.reuse, 0x1, P2 ;  /* 0x000000020a137211 */ /* 0x080fe200010f0eff */
[----:B------:R-:W-:Y:S02]  /*8630*/  IMAD.MOV.U32 R10, RZ, RZ, R5 ;  /* 0x000000ffff0a7224 */ /* 0x000fe400078e0005 */
[----:B------:R-:W1:Y:S01]  /*8640*/  LDC R5, c[0x0][0x268] ;  /* 0x00009a00ff057b82 */ /* 0x000e620000000800 */
[----:B---3--:R-:W-:Y:S01]  /*8650*/  IMAD R3, R3, 0x2, R22 ;  /* 0x0000000203037824 */ /* 0x008fe200078e0216 */
[----:B------:R-:W-:Y:S01]  /*8660*/  LEA.HI.X.SX32 R25, R12, R2, 0x1, P1 ;  /* 0x000000020c197211 */ /* 0x000fe200008f0eff */
[----:B------:R-:W-:Y:S04]  /*8670*/  STL.64 [R1+0x1638], R22 ;  /* 0x0016381601007387 */ /* 0x000fe80000100a00 */
[----:B------:R-:W-:Y:S01]  /*8680*/  STL [R1+0x1660], R3 ;  /* 0x0016600301007387 */ /* 0x000fe20000100800 */
[----:B0-----:R-:W-:-:S03]  /*8690*/  LEA R4, R4, R3, 0x1 ;  /* 0x0000000304047211 */ /* 0x001fc600078e08ff */
[----:B------:R-:W3:Y:S01]  /*86a0*/  LDL.LU R12, [R1+0x34] ;  /* 0x00003400010c7983 */ /* 0x000ee20000300800 */
[----:B------:R-:W-:-:S03]  /*86b0*/  LEA R20, P3, R6, R0, 0x1 ;  /* 0x0000000006147211 */ /* 0x000fc600078608ff */
[----:B------:R0:W-:Y:S01]  /*86c0*/  STL.64 [R1+0xa00], R24 ;  /* 0x000a001801007387 */ /* 0x0001e20000100a00 */
[----:B------:R-:W-:-:S03]  /*86d0*/  LEA.HI.X.SX32 R21, R6, R2, 0x1, P3 ;  /* 0x0000000206157211 */ /* 0x000fc600018f0eff */
[----:B------:R0:W-:Y:S01]  /*86e0*/  STL.64 [R1+0x9f8], R18 ;  /* 0x0009f81201007387 */ /* 0x0001e20000100a00 */
[----:B-1----:R-:W-:Y:S01]  /*86f0*/  LEA R5, R5, R4, 0x1 ;  /* 0x0000000405057211 */ /* 0x002fe200078e08ff */
[----:B------:R-:W1:Y:S02]  /*8700*/  LDC R6, c[0x0][0x268] ;  /* 0x00009a00ff067b82 */ /* 0x000e640000000800 */
[----:B------:R-:W3:Y:S01]  /*8710*/  LDL.LU R27, [R1+0x30] ;  /* 0x00003000011b7983 */ /* 0x000ee20000300800 */
[----:B0-----:R-:W-:-:S03]  /*8720*/  LEA R24, P1, R14, R0, 0x1 ;  /* 0x000000000e187211 */ /* 0x001fc600078208ff */
[----:B------:R-:W3:Y:S04]  /*8730*/  LDL.LU R18, [R1+0x2c] ;  /* 0x00002c0001127983 */ /* 0x000ee80000300800 */
[----:B------:R0:W-:Y:S01]  /*8740*/  STL.64 [R1+0x9f0], R20 ;  /* 0x0009f01401007387 */ /* 0x0001e20000100a00 */
[----:B------:R-:W-:-:S03]  /*8750*/  LEA.HI.X.SX32 R25, R14, R2, 0x1, P1 ;  /* 0x000000020e197211 */ /* 0x000fc600008f0eff */
[----:B------:R-:W-:Y:S04]  /*8760*/  STL.64 [R1+0x1650], R4 ;  /* 0x0016500401007387 */ /* 0x000fe80000100a00 */
[----:B------:R-:W3:Y:S01]  /*8770*/  LDL.LU R28, [R1+0x50] ;  /* 0x00005000011c7983 */ /* 0x000ee20000300800 */
[----:B0-----:R-:W-:-:S04]  /*8780*/  LEA R20, P2, R13, R0, 0x1 ;  /* 0x000000000d147211 */ /* 0x001fc800078408ff */
[----:B------:R-:W-:Y:S01]  /*8790*/  LEA.HI.X.SX32 R21, R13, R2, 0x1, P2 ;  /* 0x000000020d157211 */ /* 0x000fe200010f0eff */
[----:B------:R-:W-:Y:S04]  /*87a0*/  STL.64 [R1+0x9e8], R24 ;  /* 0x0009e81801007387 */ /* 0x000fe80000100a00 */
[----:B------:R0:W-:Y:S04]  /*87b0*/  STL.64 [R1+0x9e0], R20 ;  /* 0x0009e01401007387 */ /* 0x0001e80000100a00 */
[----:B------:R-:W3:Y:S04]  /*87c0*/  LDL.LU R14, [R1+0x4c] ;  /* 0x00004c00010e7983 */ /* 0x000ee80000300800 */
[----:B0-----:R-:W3:Y:S01]  /*87d0*/  LDL.LU R20, [R1+0x48] ;  /* 0x0000480001147983 */ /* 0x001ee20000300800 */
[----:B------:R-:W-:-:S02]  /*87e0*/  MOV R13, R7 ;  /* 0x00000007000d7202 */ /* 0x000fc40000000f00 */
[----:B------:R-:W0:Y:S01]  /*87f0*/  LDC R7, c[0x0][0x268] ;  /* 0x00009a00ff077b82 */ /* 0x000e220000000800 */
[----:B------:R-:W-:Y:S01]  /*8800*/  LEA R22, P3, R8, R0, 0x1 ;  /* 0x0000000008167211 */ /* 0x000fe200078608ff */
[----:B-1----:R-:W-:-:S03]  /*8810*/  IMAD R6, R6, 0x2, R5 ;  /* 0x0000000206067824 */ /* 0x002fc600078e0205 */
[----:B------:R-:W-:-:S03]  /*8820*/  LEA.HI.X.SX32 R23, R8, R2, 0x1, P3 ;  /* 0x0000000208177211 */ /* 0x000fc600018f0eff */
[----:B------:R-:W1:Y:S02]  /*8830*/  LDC R8, c[0x0][0x268] ;  /* 0x00009a00ff087b82 */ /* 0x000e640000000800 */
[----:B------:R4:W-:Y:S01]  /*8840*/  STL.64 [R1+0x9d8], R22 ;  /* 0x0009d81601007387 */ /* 0x0009e20000100a00 */
[----:B0-----:R-:W-:-:S05]  /*8850*/  IMAD R7, R7, 0x2, R6 ;  /* 0x0000000207077824 */ /* 0x001fca00078e0206 */
[----:B------:R-:W-:Y:S04]  /*8860*/  STL.64 [R1+0x1658], R6 ;  /* 0x0016580601007387 */ /* 0x000fe80000100a00 */
[----:B------:R-:W3:Y:S01]  /*8870*/  LDL.LU R21, [R1+0x60] ;  /* 0x0000600001157983 */ /* 0x000ee20000300800 */
[----:B-1----:R-:W-:Y:S02]  /*8880*/  LEA R8, R8, R7, 0x1 ;  /* 0x0000000708087211 */ /* 0x002fe400078e08ff */
[-C--:B----4-:R-:W-:Y:S02]  /*8890*/  LEA R24, P1, R17, R0.reuse, 0x1 ;  /* 0x0000000011187211 */ /* 0x090fe400078208ff */
[----:B------:R-:W-:Y:S02]  /*88a0*/  LEA R22, P2, R9, R0, 0x1 ;  /* 0x0000000009167211 */ /* 0x000fe400078408ff */
[----:B------:R-:W-:-:S02]  /*88b0*/  LEA.HI.X.SX32 R25, R17, R2, 0x1, P1 ;  /* 0x0000000211197211 */ /* 0x000fc400008f0eff */
[----:B------:R-:W-:Y:S02]  /*88c0*/  LEA.HI.X.SX32 R23, R9, R2, 0x1, P2 ;  /* 0x0000000209177211 */ /* 0x000fe400010f0eff */
[----:B------:R-:W0:Y:S01]  /*88d0*/  LDC R9, c[0x0][0x268] ;  /* 0x00009a00ff097b82 */ /* 0x000e220000000800 */
[----:B------:R-:W-:Y:S04]  /*88e0*/  STL.64 [R1+0x9d0], R24 ;  /* 0x0009d01801007387 */ /* 0x000fe80000100a00 */
[----:B------:R-:W4:Y:S04]  /*88f0*/  LDL.LU R26, [R1+0x5c] ;  /* 0x00005c00011a7983 */ /* 0x000f280000300800 */
[----:B------:R3:W-:Y:S04]  /*8900*/  STL.64 [R1+0x9c8], R22 ;  /* 0x0009c81601007387 */ /* 0x0007e80000100a00 */
[----:B------:R-:W4:Y:S01]  /*8910*/  LDL.LU R17, [R1+0x58] ;  /* 0x0000580001117983 */ /* 0x000f220000300800 */
[----:B--2---:R-:W-:-:S04]  /*8920*/  LEA R4, P3, R16, R0, 0x1 ;  /* 0x0000000010047211 */ /* 0x004fc800078608ff */
[----:B------:R-:W-:Y:S01]  /*8930*/  LEA.HI.X.SX32 R5, R16, R2, 0x1, P3 ;  /* 0x0000000210057211 */ /* 0x000fe200018f0eff */
[----:B0-----:R-:W-:-:S04]  /*8940*/  IMAD R9, R9, 0x2, R8 ;  /* 0x0000000209097824 */ /* 0x001fc800078e0208 */
[----:B------:R0:W-:Y:S01]  /*8950*/  STL.64 [R1+0x9c0], R4 ;  /* 0x0009c00401007387 */ /* 0x0001e20000100a00 */
[----:B---3--:R-:W-:-:S03]  /*8960*/  LEA R22, P1, R12, R0, 0x1 ;  /* 0x000000000c167211 */ /* 0x008fc600078208ff */
[----:B------:R1:W-:Y:S01]  /*8970*/  STL.64 [R1+0x1668], R8 ;  /* 0x0016680801007387 */ /* 0x0003e20000100a00 */
[----:B------:R-:W-:Y:S02]  /*8980*/  MOV R16, R10 ;  /* 0x0000000a00107202 */ /* 0x000fe40000000f00 */
[C---:B------:R-:W-:Y:S01]  /*8990*/  LEA R6, P2, R27.reuse, R0, 0x1 ;  /* 0x000000001b067211 */ /* 0x040fe200078408ff */
[----:B------:R-:W2:Y:S01]  /*89a0*/  LDL.LU R29, [R1+0x78] ;  /* 0x00007800011d7983 */ /* 0x000ea20000300800 */
[----:B------:R-:W3:Y:S03]  /*89b0*/  LDC R10, c[0x0][0x268] ;  /* 0x00009a00ff0a7b82 */ /* 0x000ee60000000800 */
[----:B------:R-:W2:Y:S01]  /*89c0*/  LDL.LU R24, [R1+0x74] ;  /* 0x0000740001187983 */ /* 0x000ea20000300800 */
[----:B------:R-:W-:Y:S02]  /*89d0*/  LEA.HI.X.SX32 R23, R12, R2, 0x1, P1 ;  /* 0x000000020c177211 */ /* 0x000fe400008f0eff */
[C---:B0-----:R-:W-:Y:S01]  /*89e0*/  LEA R4, P3, R18.reuse, R0, 0x1 ;  /* 0x0000000012047211 */ /* 0x041fe200078608ff */
[----:B------:R-:W2:Y:S01]  /*89f0*/  LDL.LU R19, [R1+0x70] ;  /* 0x0000700001137983 */ /* 0x000ea20000300800 */
[-C--:B------:R-:W-:Y:S01]  /*8a00*/  LEA.HI.X.SX32 R7, R27, R2.reuse, 0x1, P2 ;  /* 0x000000021b077211 */ /* 0x080fe200010f0eff */
[----:B------:R-:W0:Y:S01]  /*8a10*/  LDC R12, c[0x0][0x268] ;  /* 0x00009a00ff0c7b82 */ /* 0x000e220000000800 */
[----:B------:R-:W-:Y:S01]  /*8a20*/  LEA.HI.X.SX32 R5, R18, R2, 0x1, P3 ;  /* 0x0000000212057211 */ /* 0x000fe200018f0eff */
[----:B------:R-:W-:Y:S01]  /*8a30*/  STL.64 [R1+0x9b8], R22 ;  /* 0x0009b81601007387 */ /* 0x000fe20000100a00 */
[----:B------:R-:W-:-:S03]  /*8a40*/  MOV R18, R13 ;  /* 0x0000000d00127202 */ /* 0x000fc60000000f00 */
[----:B------:R1:W-:Y:S02]  /*8a50*/  STL.64 [R1+0x9b0], R6 ;  /* 0x0009b00601007387 */ /* 0x0003e40000100a00 */
[----:B------:R-:W0:Y:S01]  /*8a60*/  LDC R13, c[0x0][0x268] ;  /* 0x00009a00ff0d7b82 */ /* 0x000e220000000800 */
[-C--:B-1----:R-:W-:Y:S02]  /*8a70*/  LEA R8, P1, R28, R0.reuse, 0x1 ;  /* 0x000000001c087211 */ /* 0x082fe400078208ff */
[----:B------:R-:W-:-:S04]  /*8a80*/  LEA R6, P2, R14, R0, 0x1 ;  /* 0x000000000e067211 */ /* 0x000fc800078408ff */
[-C--:B------:R-:W-:Y:S02]  /*8a90*/  LEA.HI.X.SX32 R7, R14, R2.reuse, 0x1, P2 ;  /* 0x000000020e077211 */ /* 0x080fe400010f0eff */
[----:B------:R-:W1:Y:S01]  /*8aa0*/  LDC R14, c[0x0][0x268] ;  /* 0x00009a00ff0e7b82 */ /* 0x000e620000000800 */
[----:B---3--:R-:W-:Y:S01]  /*8ab0*/  IMAD R10, R10, 0x2, R9 ;  /* 0x000000020a0a7824 */ /* 0x008fe200078e0209 */
[----:B------:R3:W-:Y:S01]  /*8ac0*/  STL.64 [R1+0x9a8], R4 ;  /* 0x0009a80401007387 */ /* 0x0007e20000100a00 */
[----:B------:R-:W-:Y:S02]  /*8ad0*/  LEA.HI.X.SX32 R9, R28, R2, 0x1, P1 ;  /* 0x000000021c097211 */ /* 0x000fe400008f0eff */
[----:B0-----:R-:W-:-:S03]  /*8ae0*/  IMAD R12, R12, 0x2, R10 ;  /* 0x000000020c0c7824 */ /* 0x001fc600078e020a */
[----:B------:R-:W-:Y:S01]  /*8af0*/  STL.64 [R1+0x9a0], R8 ;  /* 0x0009a00801007387 */ /* 0x000fe20000100a00 */
[C---:B---3--:R-:W-:Y:S02]  /*8b00*/  LEA R4, P3, R20.reuse, R0, 0x1 ;  /* 0x0000000014047211 */ /* 0x048fe400078608ff */
[----:B------:R-:W-:Y:S02]  /*8b10*/  LEA R13, R13, R12, 0x1 ;  /* 0x0000000c0d0d7211 */ /* 0x000fe400078e08ff */
[----:B------:R-:W-:Y:S02]  /*8b20*/  LEA.HI.X.SX32 R5, R20, R2, 0x1, P3 ;  /* 0x0000000214057211 */ /* 0x000fe400018f0eff */
[----:B------:R-:W3:Y:S04]  /*8b30*/  LDL.LU R20, [R1+0x8c] ;  /* 0x00008c0001147983 */ /* 0x000ee80000300800 */
[----:B------:R-:W-:Y:S01]  /*8b40*/  STL.64 [R1+0x998], R6 ;  /* 0x0009980601007387 */ /* 0x000fe20000100a00 */
[----:B-1----:R-:W-:-:S03]  /*8b50*/  IMAD R14, R14, 0x2, R13 ;  /* 0x000000020e0e7824 */ /* 0x002fc600078e020d */
[----:B------:R-:W3:Y:S04]  /*8b60*/  LDL.LU R28, [R1+0x88] ;  /* 0x00008800011c7983 */ /* 0x000ee80000300800 */
[----:B------:R-:W-:Y:S04]  /*8b70*/  STL.64 [R1+0x990], R4 ;  /* 0x0009900401007387 */ /* 0x000fe80000100a00 */
[----:B------:R0:W-:Y:S04]  /*8b80*/  STL.64 [R1+0x1630], R12 ;  /* 0x0016300c01007387 */ /* 0x0001e80000100a00 */
[----:B0-----:R-:W3:Y:S01]  /*8b90*/  LDL.LU R13, [R1+0x90] ;  /* 0x00009000010d7983 */ /* 0x001ee20000300800 */
[----:B------:R-:W-:-:S02]  /*8ba0*/  MOV R23, R15 ;  /* 0x0000000f00177202 */ /* 0x000fc40000000f00 */
[----:B------:R-:W0:Y:S01]  /*8bb0*/  LDC R15, c[0x0][0x268] ;  /* 0x00009a00ff0f7b82 */ /* 0x000e220000000800 */
[C---:B------:R-:W-:Y:S01]  /*8bc0*/  LEA R8, P1, R21.reuse, R0, 0x1 ;  /* 0x0000000015087211 */ /* 0x040fe200078208ff */
[----:B------:R-:W3:Y:S03]  /*8bd0*/  LDL.LU R3, [R1+0x98] ;  /* 0x0000980001037983 */ /* 0x000ee60000300800 */
[----:B------:R-:W-:-:S05]  /*8be0*/  LEA.HI.X.SX32 R9, R21, R2, 0x1, P1 ;  /* 0x0000000215097211 */ /* 0x000fca00008f0eff */
[----:B------:R2:W-:Y:S04]  /*8bf0*/  STL.64 [R1+0x988], R8 ;  /* 0x0009880801007387 */ /* 0x0005e80000100a00 */
[----:B------:R-:W3:Y:S01]  /*8c00*/  LDL.LU R27, [R1+0x84] ;  /* 0x00008400011b7983 */ /* 0x000ee20000300800 */
[----:B0-----:R-:W-:-:S05]  /*8c10*/  IMAD R15, R15, 0x2, R14 ;  /* 0x000000020f0f7824 */ /* 0x001fca00078e020e */
[----:B------:R-:W-:Y:S01]  /*8c20*/  STL.64 [R1+0x1628], R14 ;  /* 0x0016280e01007387 */ /* 0x000fe20000100a00 */
[----:B----4-:R-:W-:-:S04]  /*8c30*/  LEA R6, P2, R26, R0, 0x1 ;  /* 0x000000001a067211 */ /* 0x010fc800078408ff */
[----:B------:R-:W-:Y:S02]  /*8c40*/  LEA.HI.X.SX32 R7, R26, R2, 0x1, P2 ;  /* 0x000000021a077211 */ /* 0x000fe400010f0eff */
[----:B------:R-:W-:-:S04]  /*8c50*/  LEA R4, P3, R17, R0, 0x1 ;  /* 0x0000000011047211 */ /* 0x000fc800078608ff */
[----:B------:R-:W-:Y:S01]  /*8c60*/  LEA.HI.X.SX32 R5, R17, R2, 0x1, P3 ;  /* 0x0000000211057211 */ /* 0x000fe200018f0eff */
[----:B------:R0:W-:Y:S01]  /*8c70*/  STL.64 [R1+0x980], R6 ;  /* 0x0009800601007387 */ /* 0x0001e20000100a00 */
[----:B------:R-:W-:Y:S01]  /*8c80*/  MOV R21, R16 ;  /* 0x0000001000157202 */ /* 0x000fe20000000f00 */
[----:B------:R-:W1:Y:S02]  /*8c90*/  LDC R17, c[0x0][0x268] ;  /* 0x00009a00ff117b82 */ /* 0x000e640000000800 */
[----:B------:R4:W-:Y:S04]  /*8ca0*/  STL.64 [R1+0x978], R4 ;  /* 0x0009780401007387 */ /* 0x0009e80000100a00 */
[----:B------:R-:W3:Y:S02]  /*8cb0*/  LDL.LU R12, [R1+0x80] ;  /* 0x00008000010c7983 */ /* 0x000ee40000300800 */
[----:B------:R-:W1:Y:S02]  /*8cc0*/  LDC R16, c[0x0][0x268] ;  /* 0x00009a00ff107b82 */ /* 0x000e640000000800 */
[----:B------:R-:W3:Y:S01]  /*8cd0*/  LDL.LU R25, [R1+0x7c] ;  /* 0x00007c0001197983 */ /* 0x000ee20000300800 */
[----:B--2---:R-:W-:-:S02]  /*8ce0*/  LEA R8, P1, R29, R0, 0x1 ;  /* 0x000000001d087211 */ /* 0x004fc400078208ff */
[C---:B0-----:R-:W-:Y:S02]  /*8cf0*/  LEA R6, P2, R24.reuse, R0, 0x1 ;  /* 0x0000000018067211 */ /* 0x041fe400078408ff */
[-C--:B------:R-:W-:Y:S02]  /*8d00*/  LEA.HI.X.SX32 R9, R29, R2.reuse, 0x1, P1 ;  /* 0x000000021d097211 */ /* 0x080fe400008f0eff */
[----:B------:R-:W-:-:S03]  /*8d10*/  LEA.HI.X.SX32 R7, R24, R2, 0x1, P2 ;  /* 0x0000000218077211 */ /* 0x000fc600010f0eff */
[----:B------:R3:W-:Y:S04]  /*8d20*/  STL.64 [R1+0x970], R8 ;  /* 0x0009700801007387 */ /* 0x0007e80000100a00 */
[----:B------:R-:W2:Y:S04]  /*8d30*/  LDL.LU R22, [R1+0x6c] ;  /* 0x00006c0001167983 */ /* 0x000ea80000300800 */
[----:B------:R-:W-:Y:S04]  /*8d40*/  STL.64 [R1+0x968], R6 ;  /* 0x0009680601007387 */ /* 0x000fe80000100a00 */
[----:B------:R-:W2:Y:S01]  /*8d50*/  LDL.LU R29, [R1+0x68] ;  /* 0x00006800011d7983 */ /* 0x000ea20000300800 */
[----:B----4-:R-:W-:-:S04]  /*8d60*/  LEA R4, P3, R19, R0, 0x1 ;  /* 0x0000000013047211 */ /* 0x010fc800078608ff */
[----:B------:R-:W-:Y:S01]  /*8d70*/  LEA.HI.X.SX32 R5, R19, R2, 0x1, P3 ;  /* 0x0000000213057211 */ /* 0x000fe200018f0eff */
[----:B------:R-:W-:Y:S01]  /*8d80*/  IMAD.MOV.U32 R26, RZ, RZ, R18 ;  /* 0x000000ffff1a7224 */ /* 0x000fe200078e0012 */
[----:B------:R-:W0:Y:S03]  /*8d90*/  LDC R19, c[0x0][0x268] ;  /* 0x00009a00ff137b82 */ /* 0x000e260000000800 */
[----:B------:R4:W-:Y:S04]  /*8da0*/  STL.64 [R1+0x960], R4 ;  /* 0x0009600401007387 */ /* 0x0009e80000100a00 */
[----:B------:R-:W2:Y:S01]  /*8db0*/  LDL.LU R24, [R1+0x54] ;  /* 0x0000540001187983 */ /* 0x000ea20000300800 */
[----:B------:R-:W0:Y:S01]  /*8dc0*/  LDC R18, c[0x0][0x268] ;  /* 0x00009a00ff127b82 */ /* 0x000e220000000800 */
[----:B---3--:R-:W-:-:S04]  /*8dd0*/  LEA R8, P1, R13, R0, 0x1 ;  /* 0x000000000d087211 */ /* 0x008fc800078208ff */
[----:B------:R-:W-:-:S05]  /*8de0*/  LEA.HI.X.SX32 R9, R13, R2, 0x1, P1 ;  /* 0x000000020d097211 */ /* 0x000fca00008f0eff */
[----:B------:R3:W-:Y:S04]  /*8df0*/  STL.64 [R1+0x958], R8 ;  /* 0x0009580801007387 */ /* 0x0007e80000100a00 */
[----:B------:R-:W2:Y:S01]  /*8e00*/  LDL.LU R14, [R1+0x44] ;  /* 0x00004400010e7983 */ /* 0x000ea20000300800 */
[----:B----4-:R-:W-:-:S04]  /*8e10*/  LEA R4, P3, R28, R0, 0x1 ;  /* 0x000000001c047211 */ /* 0x010fc800078608ff */
[----:B------:R-:W-:Y:S02]  /*8e20*/  LEA.HI.X.SX32 R5, R28, R2, 0x1, P3 ;  /* 0x000000021c057211 */ /* 0x000fe400018f0eff */
[----:B------:R-:W4:Y:S01]  /*8e30*/  LDC R28, c[0x0][0x268] ;  /* 0x00009a00ff1c7b82 */ /* 0x000f220000000800 */
[----:B------:R-:W-:-:S04]  /*8e40*/  LEA R6, P2, R20, R0, 0x1 ;  /* 0x0000000014067211 */ /* 0x000fc800078408ff */
[----:B------:R-:W-:-:S03]  /*8e50*/  LEA.HI.X.SX32 R7, R20, R2, 0x1, P2 ;  /* 0x0000000214077211 */ /* 0x000fc600010f0eff */
[----:B------:R-:W0:Y:S01]  /*8e60*/  LDC R20, c[0x0][0x268] ;  /* 0x00009a00ff147b82 */ /* 0x000e220000000800 */
[----:B---3--:R-:W-:Y:S01]  /*8e70*/  LEA R8, P1, R21, R0, 0x1 ;  /* 0x0000000015087211 */ /* 0x008fe200078208ff */
[----:B------:R-:W-:Y:S02]  /*8e80*/  IMAD.MOV.U32 R9, RZ, RZ, R21 ;  /* 0x000000ffff097224 */ /* 0x000fe400078e0015 */
[----:B-1----:R-:W-:-:S04]  /*8e90*/  IMAD R16, R16, 0x2, R15 ;  /* 0x0000000210107824 */ /* 0x002fc800078e020f */
[----:B------:R-:W1:Y:S01]  /*8ea0*/  LDC R21, c[0x0][0x268] ;  /* 0x00009a00ff157b82 */ /* 0x000e620000000800 */
[----:B------:R-:W-:Y:S02]  /*8eb0*/  LEA R17, R17, R16, 0x1 ;  /* 0x0000001011117211 */ /* 0x000fe400078e08ff */
[----:B----4-:R-:W-:-:S04]  /*8ec0*/  LEA R28, R28, R11, 0x1 ;  /* 0x0000000b1c1c7211 */ /* 0x010fc800078e08ff */
[----:B------:R-:W-:Y:S02]  /*8ed0*/  MOV R15, R28 ;  /* 0x0000001c000f7202 */ /* 0x000fe40000000f00 */
[----:B------:R-:W3:Y:S01]  /*8ee0*/  LDC R28, c[0x0][0x268] ;  /* 0x00009a00ff1c7b82 */ /* 0x000ee20000000800 */
[----:B0-----:R-:W-:-:S05]  /*8ef0*/  LEA R18, R18, R17, 0x1 ;  /* 0x0000001112127211 */ /* 0x001fca00078e08ff */
[----:B------:R-:W-:Y:S01]  /*8f00*/  IMAD R19, R19, 0x2, R18 ;  /* 0x0000000213137824 */ /* 0x000fe200078e0212 */
[----:B------:R0:W-:Y:S01]  /*8f10*/  STL.64 [R1+0x950], R6 ;  /* 0x0009500601007387 */ /* 0x0001e20000100a00 */
[----:B------:R-:W-:-:S03]  /*8f20*/  LEA.HI.X.SX32 R9, R9, R2, 0x1, P1 ;  /* 0x0000000209097211 */ /* 0x000fc600008f0eff */
[----:B------:R-:W-:Y:S01]  /*8f30*/  LEA R20, R20, R19, 0x1 ;  /* 0x0000001314147211 */ /* 0x000fe200078e08ff */
[----:B------:R4:W-:Y:S04]  /*8f40*/  STL.64 [R1+0x948], R4 ;  /* 0x0009480401007387 */ /* 0x0009e80000100a00 */
[----:B-1----:R-:W-:Y:S01]  /*8f50*/  IMAD R21, R21, 0x2, R20 ;  /* 0x0000000215157824 */ /* 0x002fe200078e0214 */
[----:B------:R-:W2:Y:S01]  /*8f60*/  LDL.LU R13, [R1+0x38] ;  /* 0x00003800010d7983 */ /* 0x000ea20000300800 */
[-C--:B0-----:R-:W-:Y:S02]  /*8f70*/  LEA R6, P2, R3, R0.reuse, 0x1 ;  /* 0x0000000003067211 */ /* 0x081fe400078408ff */
[----:B----4-:R-:W-:Y:S01]  /*8f80*/  LEA R4, P3, R27, R0, 0x1 ;  /* 0x000000001b047211 */ /* 0x010fe200078608ff */
[----:B------:R0:W-:Y:S01]  /*8f90*/  STL.64 [R1+0x940], R8 ;  /* 0x0009400801007387 */ /* 0x0001e20000100a00 */
[----:B------:R-:W-:-:S02]  /*8fa0*/  LEA.HI.X.SX32 R7, R3, R2, 0x1, P2 ;  /* 0x0000000203077211 */ /* 0x000fc400010f0eff */
[----:B------:R-:W-:Y:S02]  /*8fb0*/  LEA.HI.X.SX32 R5, R27, R2, 0x1, P3 ;  /* 0x000000021b057211 */ /* 0x000fe400018f0eff */
[----:B------:R-:W1:Y:S01]  /*8fc0*/  LDC R27, c[0x0][0x268] ;  /* 0x00009a00ff1b7b82 */ /* 0x000e620000000800 */
[----:B---3--:R-:W-:Y:S01]  /*8fd0*/  IMAD R28, R28, 0x2, R21 ;  /* 0x000000021c1c7824 */ /* 0x008fe200078e0215 */
[----:B0-----:R-:W3:Y:S04]  /*8fe0*/  LDL.LU.64 R8, [R1+0x1668] ;  /* 0x0016680001087983 */ /* 0x001ee80000300a00 */
[----:B------:R-:W4:Y:S04]  /*8ff0*/  LDL.LU R3, [R1+0x1660] ;  /* 0x0016600001037983 */ /* 0x000f280000300800 */
[----:B------:R0:W-:Y:S04]  /*9000*/  STL.64 [R1+0x1620], R20 ;  /* 0x0016201401007387 */ /* 0x0001e80000100a00 */
[----:B------:R-:W-:Y:S04]  /*9010*/  STL.64 [R1+0x938], R6 ;  /* 0x0009380601007387 */ /* 0x000fe80000100a00 */
[----:B------:R1:W-:Y:S01]  /*9020*/  STL.64 [R1+0x930], R4 ;  /* 0x0009300401007387 */ /* 0x0003e20000100a00 */
[----:B0-----:R-:W-:-:S02]  /*9030*/  LEA R20, P1, R26, R0, 0x1 ;  /* 0x000000001a147211 */ /* 0x001fc400078208ff */
[----:B------:R-:W-:Y:S02]  /*9040*/  MOV R21, R26 ;  /* 0x0000001a00157202 */ /* 0x000fe40000000f00 */
[----:B------:R-:W0:Y:S01]  /*9050*/  LDC R26, c[0x0][0x268] ;  /* 0x00009a00ff1a7b82 */ /* 0x000e220000000800 */
[----:B-1----:R-:W-:Y:S01]  /*9060*/  IMAD R27, R27, 0x2, R28 ;  /* 0x000000021b1b7824 */ /* 0x002fe200078e021c */
[----:B------:R-:W-:-:S05]  /*9070*/  LEA.HI.X.SX32 R21, R21, R2, 0x1, P1 ;  /* 0x0000000215157211 */ /* 0x000fca00008f0eff */
[----:B------:R-:W-:Y:S01]  /*9080*/  STL.64 [R1+0x928], R20 ;  /* 0x0009281401007387 */ /* 0x000fe20000100a00 */
[----:B0-----:R-:W-:Y:S02]  /*9090*/  LEA R26, R26, R27, 0x1 ;  /* 0x0000001b1a1a7211 */ /* 0x001fe400078e08ff */
[----:B------:R-:W-:-:S04]  /*90a0*/  LEA R4, P3, R25, R0, 0x1 ;  /* 0x0000000019047211 */ /* 0x000fc800078608ff */
[----:B------:R-:W-:Y:S02]  /*90b0*/  LEA.HI.X.SX32 R5, R25, R2, 0x1, P3 ;  /* 0x0000000219057211 */ /* 0x000fe400018f0eff */
[----:B------:R-:W0:Y:S01]  /*90c0*/  LDC R25, c[0x0][0x268] ;  /* 0x00009a00ff197b82 */ /* 0x000e220000000800 */
[----:B------:R-:W-:-:S04]  /*90d0*/  LEA R6, P2, R12, R0, 0x1 ;  /* 0x000000000c067211 */ /* 0x000fc800078408ff */
[----:B------:R-:W-:-:S05]  /*90e0*/  LEA.HI.X.SX32 R7, R12, R2, 0x1, P2 ;  /* 0x000000020c077211 */ /* 0x000fca00010f0eff */
[----:B------:R-:W-:Y:S04]  /*90f0*/  STL.64 [R1+0x920], R6 ;  /* 0x0009200601007387 */ /* 0x000fe80000100a00 */
[----:B------:R2:W-:Y:S01]  /*9100*/  STL.64 [R1+0x918], R4 ;  /* 0x0009180401007387 */ /* 0x0005e20000100a00 */
[----:B0-----:R-:W-:Y:S01]  /*9110*/  IMAD R12, R25, 0x2, R26 ;  /* 0x00000002190c7824 */ /* 0x001fe200078e021a */
[C---:B--2---:R-:W-:Y:S01]  /*9120*/  LEA R4, P2, R29.reuse, R0, 0x1 ;  /* 0x000000001d047211 */ /* 0x044fe200078408ff */
[----:B------:R-:W0:Y:S03]  /*9130*/  LDC R25, c[0x0][0x268] ;  /* 0x00009a00ff197b82 */ /* 0x000e260000000800 */
[----:B------:R-:W-:-:S05]  /*9140*/  LEA.HI.X.SX32 R5, R29, R2, 0x1, P2 ;  /* 0x000000021d057211 */ /* 0x000fca00010f0eff */
[----:B------:R-:W1:Y:S01]  /*9150*/  LDC R29, c[0x0][0x268] ;  /* 0x00009a00ff1d7b82 */ /* 0x000e620000000800 */
[-C--:B------:R-:W-:Y:S02]  /*9160*/  LEA R6, P1, R22, R0.reuse, 0x1 ;  /* 0x0000000016067211 */ /* 0x080fe400078208ff */
[----:B------:R-:W-:Y:S02]  /*9170*/  LEA R20, P3, R24, R0, 0x1 ;  /* 0x0000000018147211 */ /* 0x000fe400078608ff */
[----:B------:R-:W-:Y:S02]  /*9180*/  LEA.HI.X.SX32 R7, R22, R2, 0x1, P1 ;  /* 0x0000000216077211 */ /* 0x000fe400008f0eff */
[----:B0-----:R-:W-:Y:S01]  /*9190*/  LEA R12, R25, R12, 0x1 ;  /* 0x0000000c190c7211 */ /* 0x001fe200078e08ff */
[----:B------:R-:W-:-:S03]  /*91a0*/  IMAD.MOV.U32 R25, RZ, RZ, R23 ;  /* 0x000000ffff197224 */ /* 0x000fc600078e0017 */
[----:B-1----:R-:W-:Y:S02]  /*91b0*/  LEA R12, R29, R12, 0x1 ;  /* 0x0000000c1d0c7211 */ /* 0x002fe400078e08ff */
[----:B------:R-:W0:Y:S01]  /*91c0*/  LDC R29, c[0x0][0x268] ;  /* 0x00009a00ff1d7b82 */ /* 0x000e220000000800 */
[----:B------:R-:W-:Y:S02]  /*91d0*/  LEA.HI.X.SX32 R21, R24, R2, 0x1, P3 ;  /* 0x0000000218157211 */ /* 0x000fe400018f0eff */
[----:B------:R-:W-:Y:S01]  /*91e0*/  LEA R24, P1, R23, R0, 0x1 ;  /* 0x0000000017187211 */ /* 0x000fe200078208ff */
[----:B------:R1:W-:Y:S03]  /*91f0*/  STL.64 [R1+0x910], R6 ;  /* 0x0009100601007387 */ /* 0x0003e60000100a00 */
[----:B------:R-:W-:Y:S01]  /*9200*/  LEA.HI.X.SX32 R25, R25, R2, 0x1, P1 ;  /* 0x0000000219197211 */ /* 0x000fe200008f0eff */
[----:B-1----:R-:W2:Y:S04]  /*9210*/  LDL.LU.64 R6, [R1+0x1658] ;  /* 0x0016580001067983 */ /* 0x002ea80000300a00 */
[----:B------:R1:W-:Y:S04]  /*9220*/  STL.64 [R1+0x908], R4 ;  /* 0x0009080401007387 */ /* 0x0003e80000100a00 */
[----:B-1----:R-:W3:Y:S01]  /*9230*/  LDL.LU.64 R4, [R1+0x1650] ;  /* 0x0016500001047983 */ /* 0x002ee20000300a00 */
[----:B------:R-:W-:-:S03]  /*9240*/  LEA R22, P2, R14, R0, 0x1 ;  /* 0x000000000e167211 */ /* 0x000fc600078408ff */
[----:B------:R1:W-:Y:S01]  /*9250*/  STL.64 [R1+0x900], R20 ;  /* 0x0009001401007387 */ /* 0x0003e20000100a00 */
[----:B------:R-:W-:-:S03]  /*9260*/  LEA.HI.X.SX32 R23, R14, R2, 0x1, P2 ;  /* 0x000000020e177211 */ /* 0x000fc600010f0eff */
[----:B------:R0:W-:Y:S01]  /*9270*/  STL.64 [R1+0x8f8], R24 ;  /* 0x0008f81801007387 */ /* 0x0001e20000100a00 */
[----:B-1----:R-:W-:-:S03]  /*9280*/  LEA R20, P3, R11, R0, 0x1 ;  /* 0x000000000b147211 */ /* 0x002fc600078608ff */
[----:B0-----:R-:W4:Y:S01]  /*9290*/  LDL.LU.64 R24, [R1+0x1648] ;  /* 0x0016480001187983 */ /* 0x001f220000300a00 */
[----:B------:R-:W-:-:S03]  /*92a0*/  LEA.HI.X.SX32 R21, R11, R2, 0x1, P3 ;  /* 0x000000020b157211 */ /* 0x000fc600018f0eff */
[----:B------:R0:W-:Y:S04]  /*92b0*/  STL [R1], R12 ;  /* 0x0000000c01007387 */ /* 0x0001e80000100800 */
[----:B------:R-:W2:Y:S04]  /*92c0*/  LDL.LU R11, [R1+0x1640] ;  /* 0x00164000010b7983 */ /* 0x000ea80000300800 */
[----:B------:R1:W-:Y:S01]  /*92d0*/  STL.64 [R1+0x8f0], R22 ;  /* 0x0008f01601007387 */ /* 0x0003e20000100a00 */
[----:B0-----:R-:W-:-:S03]  /*92e0*/  IMAD R12, R29, 0x2, R12 ;  /* 0x000000021d0c7824 */ /* 0x001fc600078e020c */
[----:B------:R-:W-:Y:S01]  /*92f0*/  STL.64 [R1+0x8e8], R20 ;  /* 0x0008e81401007387 */ /* 0x000fe20000100a00 */
[----:B------:R-:W0:Y:S01]  /*9300*/  LDC R29, c[0x0][0x268] ;  /* 0x00009a00ff1d7b82 */ /* 0x000e220000000800 */
[----:B-1----:R-:W-:Y:S02]  /*9310*/  LEA R22, P1, R15, R0, 0x1 ;  /* 0x000000000f167211 */ /* 0x002fe400078208ff */
[----:B------:R-:W-:-:S04]  /*9320*/  MOV R23, R15 ;  /* 0x0000000f00177202 */ /* 0x000fc80000000f00 */
[----:B------:R-:W-:Y:S01]  /*9330*/  LEA.HI.X.SX32 R23, R23, R2, 0x1, P1 ;  /* 0x0000000217177211 */ /* 0x000fe200008f0eff */
[----:B------:R-:W-:Y:S04]  /*9340*/  STL [R1+0x14], R12 ;  /* 0x0000140c01007387 */ /* 0x000fe80000100800 */
[----:B------:R1:W-:Y:S04]  /*9350*/  STL.64 [R1+0x8e0], R22 ;  /* 0x0008e01601007387 */ /* 0x0003e80000100a00 */
[----:B-1----:R-:W3:Y:S01]  /*9360*/  LDL.LU.64 R22, [R1+0x1638] ;  /* 0x0016380001167983 */ /* 0x002ee20000300a00 */
[----:B0-----:R-:W-:-:S02]  /*9370*/  IMAD R12, R29, 0x2, R12 ;  /* 0x000000021d0c7824 */ /* 0x001fc400078e020c */
[----:B------:R-:W0:Y:S01]  /*9380*/  LDC R29, c[0x0][0x268] ;  /* 0x00009a00ff1d7b82 */ /* 0x000e220000000800 */
[----:B------:R-:W-:-:S04]  /*9390*/  LEA R20, P2, R13, R0, 0x1 ;  /* 0x000000000d147211 */ /* 0x000fc800078408ff */
[----:B------:R-:W-:Y:S01]  /*93a0*/  LEA.HI.X.SX32 R21, R13, R2, 0x1, P2 ;  /* 0x000000020d157211 */ /* 0x000fe200010f0eff */
[----:B------:R-:W-:Y:S04]  /*93b0*/  STL [R1+0x10], R12 ;  /* 0x0000100c01007387 */ /* 0x000fe80000100800 */
[----:B------:R1:W-:Y:S01]  /*93c0*/  STL.64 [R1+0x8d8], R20 ;  /* 0x0008d81401007387 */ /* 0x0003e20000100a00 */
[----:B0-----:R-:W-:Y:S02]  /*93d0*/  LEA R29, R29, R12, 0x1 ;  /* 0x0000000c1d1d7211 */ /* 0x001fe400078e08ff */
[-C--:B----4-:R-:W-:Y:S02]  /*93e0*/  LEA R14, P3, R25, R0.reuse, 0x1 ;  /* 0x00000000190e7211 */ /* 0x090fe400078608ff */
[----:B-1----:R-:W-:-:S02]  /*93f0*/  LEA R20, P1, R24, R0, 0x1 ;  /* 0x0000000018147211 */ /* 0x002fc400078208ff */
[-C--:B------:R-:W-:Y:S02]  /*9400*/  LEA.HI.X.SX32 R15, R25, R2.reuse, 0x1, P3 ;  /* 0x00000002190f7211 */ /* 0x080fe400018f0eff */
[----:B------:R-:W-:Y:S01]  /*9410*/  LEA.HI.X.SX32 R21, R24, R2, 0x1, P1 ;  /* 0x0000000218157211 */ /* 0x000fe200008f0eff */
[----:B--2---:R-:W-:Y:S02]  /*9420*/  IMAD R11, R11, 0x2, R29 ;  /* 0x000000020b0b7824 */ /* 0x004fe400078e021d */
[----:B------:R-:W-:Y:S04]  /*9430*/  STL.64 [R1+0x8d0], R14 ;  /* 0x0008d00e01007387 */ /* 0x000fe80000100a00 */
[----:B------:R0:W-:Y:S04]  /*9440*/  STL [R1+0xc], R29 ;  /* 0x00000c1d01007387 */ /* 0x0001e80000100800 */
[----:B------:R-:W-:Y:S01]  /*9450*/  STL.64 [R1+0x8c8], R20 ;  /* 0x0008c81401007387 */ /* 0x000fe20000100a00 */
[----:B0-----:R-:W0:Y:S01]  /*9460*/  LDC R29, c[0x0][0x268] ;  /* 0x00009a00ff1d7b82 */ /* 0x001e220000000800 */
[----:B---3--:R-:W-:-:S04]  /*9470*/  LEA R12, P3, R22, R0, 0x1 ;  /* 0x00000000160c7211 */ /* 0x008fc800078608ff */
[----:B------:R-:W-:-:S05]  /*9480*/  LEA.HI.X.SX32 R13, R22, R2, 0x1, P3 ;  /* 0x00000002160d7211 */ /* 0x000fca00018f0eff */
[----:B------:R1:W-:Y:S02]  /*9490*/  STL.64 [R1+0x8b8], R12 ;  /* 0x0008b80c01007387 */ /* 0x0003e40000100a00 */
[----:B-1----:R-:W1:Y:S01]  /*94a0*/  LDC R13, c[0x0][0x268] ;  /* 0x00009a00ff0d7b82 */ /* 0x002e620000000800 */
[----:B0-----:R-:W-:Y:S02]  /*94b0*/  LEA R29, R29, R11, 0x1 ;  /* 0x0000000b1d1d7211 */ /* 0x001fe400078e08ff */
[----:B------:R-:W-:-:S04]  /*94c0*/  LEA R14, P2, R23, R0, 0x1 ;  /* 0x00000000170e7211 */ /* 0x000fc800078408ff */
[----:B------:R-:W-:Y:S02]  /*94d0*/  LEA.HI.X.SX32 R15, R23, R2, 0x1, P2 ;  /* 0x00000002170f7211 */ /* 0x000fe400010f0eff */
[----:B------:R-:W-:-:S03]  /*94e0*/  LEA R22, P1, R3, R0, 0x1 ;  /* 0x0000000003167211 */ /* 0x000fc600078208ff */
[----:B------:R0:W-:Y:S01]  /*94f0*/  STL.64 [R1+0x8c0], R14 ;  /* 0x0008c00e01007387 */ /* 0x0001e20000100a00 */
[----:B-1----:R-:W-:Y:S02]  /*9500*/  IMAD R25, R13, 0x2, R29 ;  /* 0x000000020d197824 */ /* 0x002fe400078e021d */
[----:B------:R-:W1:Y:S01]  /*9510*/  LDC R13, c[0x0][0x268] ;  /* 0x00009a00ff0d7b82 */ /* 0x000e620000000800 */
[----:B0-----:R-:W-:Y:S02]  /*9520*/  LEA R14, P3, R5, R0, 0x1 ;  /* 0x00000000050e7211 */ /* 0x001fe400078608ff */
[-C--:B------:R-:W-:Y:S02]  /*9530*/  LEA.HI.X.SX32 R23, R3, R2.reuse, 0x1, P1 ;  /* 0x0000000203177211 */ /* 0x080fe400008f0eff */
[----:B------:R-:W-:-:S03]  /*9540*/  LEA.HI.X.SX32 R15, R5, R2, 0x1, P3 ;  /* 0x00000002050f7211 */ /* 0x000fc600018f0eff */
[----:B------:R-:W-:Y:S01]  /*9550*/  STL.64 [R1+0x8b0], R22 ;  /* 0x0008b01601007387 */ /* 0x000fe20000100a00 */
[----:B------:R-:W-:-:S03]  /*9560*/  LEA R20, P2, R4, R0, 0x1 ;  /* 0x0000000004147211 */ /* 0x000fc600078408ff */
[----:B------:R0:W-:Y:S01]  /*9570*/  STL.64 [R1+0x8a0], R14 ;  /* 0x0008a00e01007387 */ /* 0x0001e20000100a00 */
[----:B------:R-:W-:Y:S02]  /*9580*/  LEA R12, P1, R6, R0, 0x1 ;  /* 0x00000000060c7211 */ /* 0x000fe400078208ff */
[-C--:B------:R-:W-:Y:S01]  /*9590*/  LEA.HI.X.SX32 R21, R4, R2.reuse, 0x1, P2 ;  /* 0x0000000204157211 */ /* 0x080fe200010f0eff */
[----:B0-----:R-:W0:Y:S01]  /*95a0*/  LDC R15, c[0x0][0x268] ;  /* 0x00009a00ff0f7b82 */ /* 0x001e220000000800 */
[----:B-1----:R-:W-:Y:S02]  /*95b0*/  LEA R24, R13, R25, 0x1 ;  /* 0x000000190d187211 */ /* 0x002fe400078e08ff */
[----:B------:R-:W-:Y:S01]  /*95c0*/  LEA.HI.X.SX32 R13, R6, R2, 0x1, P1 ;  /* 0x00000002060d7211 */ /* 0x000fe200008f0eff */
[----:B------:R-:W-:Y:S04]  /*95d0*/  STL.64 [R1+0x8a8], R20 ;  /* 0x0008a81401007387 */ /* 0x000fe80000100a00 */
[----:B------:R1:W-:Y:S04]  /*95e0*/  STL.64 [R1+0x898], R12 ;  /* 0x0008980c01007387 */ /* 0x0003e80000100a00 */
[----:B-1----:R-:W2:Y:S01]  /*95f0*/  LDL.LU.64 R12, [R1+0x1630] ;  /* 0x00163000010c7983 */ /* 0x002ea20000300a00 */
[----:B0-----:R-:W-:-:S02]  /*9600*/  IMAD R23, R15, 0x2, R24 ;  /* 0x000000020f177824 */ /* 0x001fc400078e0218 */
[----:B------:R-:W0:Y:S01]  /*9610*/  LDC R15, c[0x0][0x268] ;  /* 0x00009a00ff0f7b82 */ /* 0x000e220000000800 */
[-C--:B------:R-:W-:Y:S02]  /*9620*/  LEA R20, P2, R7, R0.reuse, 0x1 ;  /* 0x0000000007147211 */ /* 0x080fe400078408ff */
[CC--:B------:R-:W-:Y:S02]  /*9630*/  LEA R4, P3, R8.reuse, R0.reuse, 0x1 ;  /* 0x0000000008047211 */ /* 0x0c0fe400078608ff */
[----:B------:R-:W-:Y:S02]  /*9640*/  LEA R14, P1, R9, R0, 0x1 ;  /* 0x00000000090e7211 */ /* 0x000fe400078208ff */
[-C--:B------:R-:W-:Y:S02]  /*9650*/  LEA.HI.X.SX32 R21, R7, R2.reuse, 0x1, P2 ;  /* 0x0000000207157211 */ /* 0x080fe400010f0eff */
[----:B------:R-:W-:-:S03]  /*9660*/  LEA.HI.X.SX32 R5, R8, R2, 0x1, P3 ;  /* 0x0000000208057211 */ /* 0x000fc600018f0eff */
[----:B------:R1:W-:Y:S04]  /*9670*/  STL.64 [R1+0x890], R20 ;  /* 0x0008901401007387 */ /* 0x0003e80000100a00 */
[----:B------:R-:W-:Y:S01]  /*9680*/  STL.64 [R1+0x888], R4 ;  /* 0x0008880401007387 */ /* 0x000fe20000100a00 */
[----:B0-----:R-:W-:Y:S01]  /*9690*/  LEA R3, R15, R23, 0x1 ;  /* 0x000000170f037211 */ /* 0x001fe200078e08ff */
[----:B-1----:R-:W0:Y:S01]  /*96a0*/  LDC R21, c[0x0][0x268] ;  /* 0x00009a00ff157b82 */ /* 0x002e220000000800 */
[----:B------:R-:W-:-:S05]  /*96b0*/  LEA.HI.X.SX32 R15, R9, R2, 0x1, P1 ;  /* 0x00000002090f7211 */ /* 0x000fca00008f0eff */
[----:B------:R1:W-:Y:S04]  /*96c0*/  STL.64 [R1+0x880], R14 ;  /* 0x0008800e01007387 */ /* 0x0003e80000100a00 */
[----:B-1----:R-:W3:Y:S01]  /*96d0*/  LDL.LU.64 R14, [R1+0x1628] ;  /* 0x00162800010e7983 */ /* 0x002ee20000300a00 */
[----:B0-----:R-:W-:Y:S02]  /*96e0*/  IMAD R22, R21, 0x2, R3 ;  /* 0x0000000215167824 */ /* 0x001fe400078e0203 */
[----:B------:R-:W0:Y:S01]  /*96f0*/  LDC R21, c[0x0][0x268] ;  /* 0x00009a00ff157b82 */ /* 0x000e220000000800 */
[----:B------:R-:W-:-:S04]  /*9700*/  LEA R6, P2, R10, R0, 0x1 ;  /* 0x000000000a067211 */ /* 0x000fc800078408ff */
[----:B------:R-:W-:-:S03]  /*9710*/  LEA.HI.X.SX32 R7, R10, R2, 0x1, P2 ;  /* 0x000000020a077211 */ /* 0x000fc600010f0eff */
[----:B------:R-:W1:Y:S01]  /*9720*/  LDC R10, c[0x0][0x268] ;  /* 0x00009a00ff0a7b82 */ /* 0x000e620000000800 */
[----:B--2---:R-:W-:-:S04]  /*9730*/  LEA R4, P3, R12, R0, 0x1 ;  /* 0x000000000c047211 */ /* 0x004fc800078608ff */
[----:B------:R-:W-:-:S05]  /*9740*/  LEA.HI.X.SX32 R5, R12, R2, 0x1, P3 ;  /* 0x000000020c057211 */ /* 0x000fca00018f0eff */
[----:B------:R0:W-:Y:S02]  /*9750*/  STL.64 [R1+0x870], R4 ;  /* 0x0008700401007387 */ /* 0x0001e40000100a00 */
[----:B0-----:R-:W-:Y:S02]  /*9760*/  LEA R5, R21, R22, 0x1 ;  /* 0x0000001615057211 */ /* 0x001fe400078e08ff */
[----:B------:R-:W0:Y:S01]  /*9770*/  LDC R21, c[0x0][0x268] ;  /* 0x00009a00ff157b82 */ /* 0x000e220000000800 */
[----:B------:R3:W-:Y:S04]  /*9780*/  STL.64 [R1+0x878], R6 ;  /* 0x0008780601007387 */ /* 0x0007e80000100a00 */
[----:B------:R2:W-:Y:S01]  /*9790*/  STL.64 [R1+0x1610], R22 ;  /* 0x0016101601007387 */ /* 0x0005e20000100a00 */
[----:B0-----:R-:W-:-:S02]  /*97a0*/  IMAD R4, R21, 0x2, R5 ;  /* 0x0000000215047824 */ /* 0x001fc400078e0205 */
[----:B------:R-:W0:Y:S01]  /*97b0*/  LDC R21, c[0x0][0x268] ;  /* 0x00009a00ff157b82 */ /* 0x000e220000000800 */
[-C--:B---3--:R-:W-:Y:S02]  /*97c0*/  LEA R6, P3, R15, R0.reuse, 0x1 ;  /* 0x000000000f067211 */ /* 0x088fe400078608ff */
[-C--:B--2---:R-:W-:Y:S02]  /*97d0*/  LEA R22, P1, R13, R0.reuse, 0x1 ;  /* 0x000000000d167211 */ /* 0x084fe400078208ff */
[C---:B------:R-:W-:Y:S02]  /*97e0*/  LEA R8, P2, R14.reuse, R0, 0x1 ;  /* 0x000000000e087211 */ /* 0x040fe400078408ff */
[-C--:B------:R-:W-:Y:S02]  /*97f0*/  LEA.HI.X.SX32 R7, R15, R2.reuse, 0x1, P3 ;  /* 0x000000020f077211 */ /* 0x080fe400018f0eff */
[-C--:B------:R-:W-:Y:S02]  /*9800*/  LEA.HI.X.SX32 R23, R13, R2.reuse, 0x1, P1 ;  /* 0x000000020d177211 */ /* 0x080fe400008f0eff */
[----:B------:R-:W-:Y:S01]  /*9810*/  LEA.HI.X.SX32 R9, R14, R2, 0x1, P2 ;  /* 0x000000020e097211 */ /* 0x000fe200010f0eff */
[----:B------:R0:W-:Y:S01]  /*9820*/  STL.64 [R1+0x858], R6 ;  /* 0x0008580601007387 */ /* 0x0001e20000100a00 */
[----:B------:R-:W2:Y:S03]  /*9830*/  LDC R14, c[0x0][0x268] ;  /* 0x00009a00ff0e7b82 */ /* 0x000ea60000000800 */
[----:B------:R-:W-:Y:S01]  /*9840*/  STL.64 [R1+0x868], R22 ;  /* 0x0008681601007387 */ /* 0x000fe20000100a00 */
[----:B------:R-:W-:-:S03]  /*9850*/  LEA R20, P2, R17, R0, 0x1 ;  /* 0x0000000011147211 */ /* 0x000fc600078408ff */
[----:B------:R3:W-:Y:S01]  /*9860*/  STL.64 [R1+0x860], R8 ;  /* 0x0008600801007387 */ /* 0x0007e20000100a00 */
[----:B0-----:R-:W-:-:S03]  /*9870*/  LEA R7, R21, R4, 0x1 ;  /* 0x0000000415077211 */ /* 0x001fc600078e08ff */
[----:B------:R-:W4:Y:S01]  /*9880*/  LDL.LU R13, [R1] ;  /* 0x00000000010d7983 */ /* 0x000f220000300800 */
[----:B------:R-:W-:Y:S01]  /*9890*/  LEA.HI.X.SX32 R21, R17, R2, 0x1, P2 ;  /* 0x0000000211157211 */ /* 0x000fe200010f0eff */
[----:B------:R-:W0:Y:S01]  /*98a0*/  LDC R6, c[0x0][0x268] ;  /* 0x00009a00ff067b82 */ /* 0x000e220000000800 */
[C---:B---3--:R-:W-:Y:S01]  /*98b0*/  LEA R8, P1, R16.reuse, R0, 0x1 ;  /* 0x0000000010087211 */ /* 0x048fe200078208ff */
[----:B------:R-:W-:Y:S06]  /*98c0*/  STL.64 [R1+0x1608], R4 ;  /* 0x0016080401007387 */ /* 0x000fec0000100a00 */
[----:B------:R-:W3:Y:S01]  /*98d0*/  LDC R23, c[0x0][0x268] ;  /* 0x00009a00ff177b82 */ /* 0x000ee20000000800 */
[----:B------:R-:W-:Y:S01]  /*98e0*/  LEA.HI.X.SX32 R9, R16, R2, 0x1, P1 ;  /* 0x0000000210097211 */ /* 0x000fe200008f0eff */
[----:B------:R-:W4:Y:S04]  /*98f0*/  LDL.LU R15, [R1+0x10] ;  /* 0x00001000010f7983 */ /* 0x000f280000300800 */
[----:B------:R1:W-:Y:S04]  /*9900*/  STL.64 [R1+0x850], R8 ;  /* 0x0008500801007387 */ /* 0x0003e80000100a00 */
[----:B------:R-:W4:Y:S04]  /*9910*/  LDL.LU R22, [R1+0xc] ;  /* 0x00000c0001167983 */ /* 0x000f280000300800 */
[----:B------:R2:W-:Y:S01]  /*9920*/  STL.64 [R1+0x848], R20 ;  /* 0x0008481401007387 */ /* 0x0005e20000100a00 */
[----:B-1----:R-:W1:Y:S03]  /*9930*/  LDC R8, c[0x0][0x268] ;  /* 0x00009a00ff087b82 */ /* 0x002e660000000800 */
[----:B--2---:R-:W2:Y:S01]  /*9940*/  LDL.LU.64 R20, [R1+0x1620] ;  /* 0x0016200001147983 */ /* 0x004ea20000300a00 */
[----:B0-----:R-:W-:Y:S01]  /*9950*/  IMAD R6, R6, 0x2, R7 ;  /* 0x0000000206067824 */ /* 0x001fe200078e0207 */
[----:B------:R-:W-:-:S03]  /*9960*/  LEA R4, P3, R18, R0, 0x1 ;  /* 0x0000000012047211 */ /* 0x000fc600078608ff */
[----:B------:R-:W0:Y:S01]  /*9970*/  LDC R9, c[0x0][0x268] ;  /* 0x00009a00ff097b82 */ /* 0x000e220000000800 */
[----:B------:R-:W-:Y:S01]  /*9980*/  LEA.HI.X.SX32 R5, R18, R2, 0x1, P3 ;  /* 0x0000000212057211 */ /* 0x000fe200018f0eff */
[----:B------:R3:W-:Y:S04]  /*9990*/  STL.64 [R1+0x1600], R6 ;  /* 0x0016000601007387 */ /* 0x0007e80000100a00 */
[----:B------:R2:W-:Y:S01]  /*99a0*/  STL.64 [R1+0x840], R4 ;  /* 0x0008400401007387 */ /* 0x0005e20000100a00 */
[----:B-1----:R-:W-:Y:S02]  /*99b0*/  LEA R8, R8, R6, 0x1 ;  /* 0x0000000608087211 */ /* 0x002fe400078e08ff */
[----:B---3--:R-:W-:-:S04]  /*99c0*/  LEA R6, P1, R19, R0, 0x1 ;  /* 0x0000000013067211 */ /* 0x008fc800078208ff */
[----:B------:R-:W-:Y:S02]  /*99d0*/  LEA.HI.X.SX32 R7, R19, R2, 0x1, P1 ;  /* 0x0000000213077211 */ /* 0x000fe400008f0eff */
[----:B------:R-:W3:Y:S01]  /*99e0*/  LDL.LU R19, [R1+0x14] ;  /* 0x0000140001137983 */ /* 0x000ee20000300800 */
[----:B0-----:R-:W-:-:S05]  /*99f0*/  IMAD R9, R9, 0x2, R8 ;  /* 0x0000000209097824 */ /* 0x001fca00078e0208 */
[----:B------:R-:W-:Y:S02]  /*9a00*/  LEA R12, R10, R9, 0x1 ;  /* 0x000000090a0c7211 */ /* 0x000fe400078e08ff */
[----:B------:R-:W0:Y:S01]  /*9a10*/  LDC R10, c[0x0][0x268] ;  /* 0x00009a00ff0a7b82 */ /* 0x000e220000000800 */
[----:B------:R-:W-:Y:S02]  /*9a20*/  STL.64 [R1+0x838], R6 ;  /* 0x0008380601007387 */ /* 0x000fe40000100a00 */
[----:B0-----:R-:W-:Y:S01]  /*9a30*/  IMAD R10, R10, 0x2, R12 ;  /* 0x000000020a0a7824 */ /* 0x001fe200078e020c */
[CC--:B--2---:R-:W-:Y:S02]  /*9a40*/  LEA R16, P2, R20.reuse, R0.reuse, 0x1 ;  /* 0x0000000014107211 */ /* 0x0c4fe400078408ff */
[----:B------:R-:W-:Y:S02]  /*9a50*/  LEA R4, P3, R21, R0, 0x1 ;  /* 0x0000000015047211 */ /* 0x000fe400078608ff */
[----:B------:R-:W-:-:S02]  /*9a60*/  LEA.HI.X.SX32 R17, R20, R2, 0x1, P2 ;  /* 0x0000000214117211 */ /* 0x000fc400010f0eff */
[C---:B------:R-:W-:Y:S02]  /*9a70*/  LEA R20, P1, R28.reuse, R0, 0x1 ;  /* 0x000000001c147211 */ /* 0x040fe400078208ff */
[-C--:B------:R-:W-:Y:S01]  /*9a80*/  LEA.HI.X.SX32 R5, R21, R2.reuse, 0x1, P3 ;  /* 0x0000000215057211 */ /* 0x080fe200018f0eff */
[----:B------:R0:W-:Y:S01]  /*9a90*/  STL.64 [R1+0x830], R16 ;  /* 0x0008301001007387 */ /* 0x0001e20000100a00 */
[----:B------:R-:W-:-:S03]  /*9aa0*/  LEA.HI.X.SX32 R21, R28, R2, 0x1, P1 ;  /* 0x000000021c157211 */ /* 0x000fc600008f0eff */
[----:B------:R-:W-:Y:S04]  /*9ab0*/  STL.64 [R1+0x828], R4 ;  /* 0x0008280401007387 */ /* 0x000fe80000100a00 */
[----:B------:R1:W-:Y:S01]  /*9ac0*/  STL.64 [R1+0x820], R20 ;  /* 0x0008201401007387 */ /* 0x0003e20000100a00 */
[----:B0-----:R-:W0:Y:S01]  /*9ad0*/  LDC R17, c[0x0][0x268] ;  /* 0x00009a00ff117b82 */ /* 0x001e220000000800 */
[----:B-1----:R-:W-:Y:S01]  /*9ae0*/  IMAD R20, R23, 0x2, R10 ;  /* 0x0000000217147824 */ /* 0x002fe200078e020a */
[----:B------:R-:W-:-:S06]  /*9af0*/  LEA R6, P2, R27, R0, 0x1 ;  /* 0x000000001b067211 */ /* 0x000fcc00078408ff */
[----:B------:R-:W1:Y:S01]  /*9b00*/  LDC R23, c[0x0][0x268] ;  /* 0x00009a00ff177b82 */ /* 0x000e620000000800 */
[----:B------:R-:W-:-:S07]  /*9b10*/  LEA R4, P3, R26, R0, 0x1 ;  /* 0x000000001a047211 */ /* 0x000fce00078608ff */
[----:B------:R-:W2:Y:S01]  /*9b20*/  LDC R21, c[0x0][0x268] ;  /* 0x00009a00ff157b82 */ /* 0x000ea20000000800 */
[----:B0-----:R-:W-:-:S04]  /*9b30*/  LEA R16, R17, R26, 0x1 ;  /* 0x0000001a11107211 */ /* 0x001fc800078e08ff */
[----:B------:R-:W-:Y:S02]  /*9b40*/  LEA R16, R14, R16, 0x1 ;  /* 0x000000100e107211 */ /* 0x000fe400078e08ff */
[----:B-1----:R-:W-:Y:S02]  /*9b50*/  LEA R14, R23, R20, 0x1 ;  /* 0x00000014170e7211 */ /* 0x002fe400078e08ff */
[----:B------:R-:W0:Y:S01]  /*9b60*/  LDC R23, c[0x0][0x268] ;  /* 0x00009a00ff177b82 */ /* 0x000e220000000800 */
[-C--:B------:R-:W-:Y:S02]  /*9b70*/  LEA.HI.X.SX32 R7, R27, R2.reuse, 0x1, P2 ;  /* 0x000000021b077211 */ /* 0x080fe400010f0eff */
[----:B------:R-:W-:-:S03]  /*9b80*/  LEA.HI.X.SX32 R5, R26, R2, 0x1, P3 ;  /* 0x000000021a057211 */ /* 0x000fc600018f0eff */
[----:B------:R-:W-:Y:S04]  /*9b90*/  STL.64 [R1+0x818], R6 ;  /* 0x0008180601007387 */ /* 0x000fe80000100a00 */
[----:B------:R4:W-:Y:S02]  /*9ba0*/  STL.64 [R1+0x810], R4 ;  /* 0x0008100401007387 */ /* 0x0009e40000100a00 */
[----:B----4-:R-:W-:-:S04]  /*9bb0*/  LEA R4, P3, R13, R0, 0x1 ;  /* 0x000000000d047211 */ /* 0x010fc800078608ff */
[----:B------:R-:W-:Y:S01]  /*9bc0*/  LEA.HI.X.SX32 R5, R13, R2, 0x1, P3 ;  /* 0x000000020d057211 */ /* 0x000fe200018f0eff */
[----:B0-----:R-:W-:Y:S02]  /*9bd0*/  IMAD R13, R23, 0x2, R14 ;  /* 0x00000002170d7824 */ /* 0x001fe400078e020e */
[----:B------:R-:W0:Y:S01]  /*9be0*/  LDC R23, c[0x0][0x268] ;  /* 0x00009a00ff177b82 */ /* 0x000e220000000800 */
[----:B------:R-:W-:Y:S01]  /*9bf0*/  IMAD R17, R17, 0x2, R26 ;  /* 0x0000000211117824 */ /* 0x000fe200078e021a */
[----:B------:R-:W-:-:S04]  /*9c00*/  LEA R6, P2, R16, R0, 0x1 ;  /* 0x0000000010067211 */ /* 0x000fc800078408ff */
[C---:B------:R-:W-:Y:S02]  /*9c10*/  LEA R26, P1, R17.reuse, R0, 0x1 ;  /* 0x00000000111a7211 */ /* 0x040fe400078208ff */
[-C--:B------:R-:W-:Y:S02]  /*9c20*/  LEA.HI.X.SX32 R7, R16, R2.reuse, 0x1, P2 ;  /* 0x0000000210077211 */ /* 0x080fe400010f0eff */
[----:B------:R-:W-:Y:S02]  /*9c30*/  LEA.HI.X.SX32 R27, R17, R2, 0x1, P1 ;  /* 0x00000002111b7211 */ /* 0x000fe400008f0eff */
[----:B0-----:R-:W-:Y:S02]  /*9c40*/  LEA R18, R23, R13, 0x1 ;  /* 0x0000000d17127211 */ /* 0x001fe400078e08ff */
[----:B------:R-:W0:Y:S01]  /*9c50*/  LDC R23, c[0x0][0x268] ;  /* 0x00009a00ff177b82 */ /* 0x000e220000000800 */
[----:B------:R-:W-:Y:S01]  /*9c60*/  STL.64 [R1+0x808], R26 ;  /* 0x0008081a01007387 */ /* 0x000fe20000100a00 */
[----:B---3--:R-:W-:-:S03]  /*9c70*/  LEA R16, P1, R19, R0, 0x1 ;  /* 0x0000000013107211 */ /* 0x008fc600078208ff */
[----:B------:R1:W-:Y:S01]  /*9c80*/  STL.64 [R1+0x800], R6 ;  /* 0x0008000601007387 */ /* 0x0003e20000100a00 */
[----:B------:R-:W-:-:S03]  /*9c90*/  LEA.HI.X.SX32 R17, R19, R2, 0x1, P1 ;  /* 0x0000000213117211 */ /* 0x000fc600008f0eff */
[----:B------:R3:W-:Y:S01]  /*9ca0*/  STL.64 [R1+0x7f8], R4 ;  /* 0x0007f80401007387 */ /* 0x0007e20000100a00 */
[CC--:B-1----:R-:W-:Y:S02]  /*9cb0*/  LEA R6, P2, R15.reuse, R0.reuse, 0x1 ;  /* 0x000000000f067211 */ /* 0x0c2fe400078408ff */
[C---:B---3--:R-:W-:Y:S01]  /*9cc0*/  LEA R4, P3, R22.reuse, R0, 0x1 ;  /* 0x0000000016047211 */ /* 0x048fe200078608ff */
[----:B------:R0:W-:Y:S01]  /*9cd0*/  STL.64 [R1+0x7f0], R16 ;  /* 0x0007f01001007387 */ /* 0x0001e20000100a00 */
[-C--:B------:R-:W-:Y:S02]  /*9ce0*/  LEA.HI.X.SX32 R7, R15, R2.reuse, 0x1, P2 ;  /* 0x000000020f077211 */ /* 0x080fe400010f0eff */
[----:B------:R-:W-:Y:S01]  /*9cf0*/  LEA.HI.X.SX32 R5, R22, R2, 0x1, P3 ;  /* 0x0000000216057211 */ /* 0x000fe200018f0eff */
[----:B------:R-:W1:Y:S01]  /*9d00*/  LDC R15, c[0x0][0x268] ;  /* 0x00009a00ff0f7b82 */ /* 0x000e620000000800 */
[----:B------:R-:W-:Y:S01]  /*9d10*/  LEA R22, P1, R11, R0, 0x1 ;  /* 0x000000000b167211 */ /* 0x000fe200078208ff */
[----:B------:R-:W-:Y:S01]  /*9d20*/  STL.64 [R1+0x7e8], R6 ;  /* 0x0007e80601007387 */ /* 0x000fe20000100a00 */
[----:B0-----:R-:W-:-:S02]  /*9d30*/  IMAD R16, R23, 0x2, R18 ;  /* 0x0000000217107824 */ /* 0x001fc400078e0212 */
[----:B------:R-:W-:Y:S01]  /*9d40*/  LEA.HI.X.SX32 R23, R11, R2, 0x1, P1 ;  /* 0x000000020b177211 */ /* 0x000fe200008f0eff */
[----:B------:R0:W-:Y:S02]  /*9d50*/  STL.64 [R1+0x7e0], R4 ;  /* 0x0007e00401007387 */ /* 0x0001e40000100a00 */
[----:B------:R-:W3:Y:S02]  /*9d60*/  LDC R17, c[0x0][0x268] ;  /* 0x00009a00ff117b82 */ /* 0x000ee40000000800 */
[----:B------:R-:W4:Y:S04]  /*9d70*/  LDL.LU R11, [R1+0x1618] ;  /* 0x00161800010b7983 */ /* 0x000f280000300800 */
[----:B------:R2:W-:Y:S02]  /*9d80*/  STL.64 [R1+0x7d8], R22 ;  /* 0x0007d81601007387 */ /* 0x0005e40000100a00 */
[----:B0-----:R-:W0:Y:S02]  /*9d90*/  LDC R5, c[0x0][0x268] ;  /* 0x00009a00ff057b82 */ /* 0x001e240000000800 */
[----:B--2---:R-:W2:Y:S01]  /*9da0*/  LDL.LU.64 R22, [R1+0x1610] ;  /* 0x0016100001167983 */ /* 0x004ea20000300a00 */
[----:B------:R-:W-:-:S02]  /*9db0*/  LEA R26, P2, R29, R0, 0x1 ;  /* 0x000000001d1a7211 */ /* 0x000fc400078408ff */
[----:B-1----:R-:W-:Y:S02]  /*9dc0*/  LEA R15, R15, R16, 0x1 ;  /* 0x000000100f0f7211 */ /* 0x002fe400078e08ff */
[-C--:B------:R-:W-:Y:S02]  /*9dd0*/  LEA R6, P3, R25, R0.reuse, 0x1 ;  /* 0x0000000019067211 */ /* 0x080fe400078608ff */
[C---:B------:R-:W-:Y:S02]  /*9de0*/  LEA R4, P1, R24.reuse, R0, 0x1 ;  /* 0x0000000018047211 */ /* 0x040fe400078208ff */
[-C--:B------:R-:W-:Y:S02]  /*9df0*/  LEA.HI.X.SX32 R27, R29, R2.reuse, 0x1, P2 ;  /* 0x000000021d1b7211 */ /* 0x080fe400010f0eff */
[-C--:B------:R-:W-:Y:S01]  /*9e00*/  LEA.HI.X.SX32 R7, R25, R2.reuse, 0x1, P3 ;  /* 0x0000000219077211 */ /* 0x080fe200018f0eff */
[----:B0-----:R-:W-:Y:S01]  /*9e10*/  IMAD R19, R5, 0x2, R15 ;  /* 0x0000000205137824 */ /* 0x001fe200078e020f */
[----:B------:R-:W-:Y:S01]  /*9e20*/  LEA.HI.X.SX32 R5, R24, R2, 0x1, P1 ;  /* 0x0000000218057211 */ /* 0x000fe200008f0eff */
[----:B------:R-:W-:Y:S04]  /*9e30*/  STL.64 [R1+0x7d0], R26 ;  /* 0x0007d01a01007387 */ /* 0x000fe80000100a00 */
[----:B------:R0:W-:Y:S04]  /*9e40*/  STL.64 [R1+0x7c8], R6 ;  /* 0x0007c80601007387 */ /* 0x0001e80000100a00 */
[----:B------:R1:W-:Y:S01]  /*9e50*/  STL.64 [R1+0x7c0], R4 ;  /* 0x0007c00401007387 */ /* 0x0003e20000100a00 */
[----:B0-----:R-:W0:Y:S03]  /*9e60*/  LDC R7, c[0x0][0x268] ;  /* 0x00009a00ff077b82 */ /* 0x001e260000000800 */
[----:B-1----:R-:W4:Y:S01]  /*9e70*/  LDL.LU.64 R4, [R1+0x1608] ;  /* 0x0016080001047983 */ /* 0x002f220000300a00 */
[----:B------:R-:W-:-:S02]  /*9e80*/  LEA R26, P3, R3, R0, 0x1 ;  /* 0x00000000031a7211 */ /* 0x000fc400078608ff */
[----:B---3--:R-:W-:Y:S02]  /*9e90*/  LEA R17, R17, R19, 0x1 ;  /* 0x0000001311117211 */ /* 0x008fe400078e08ff */
[----:B------:R-:W-:-:S03]  /*9ea0*/  LEA.HI.X.SX32 R27, R3, R2, 0x1, P3 ;  /* 0x00000002031b7211 */ /* 0x000fc600018f0eff */
[----:B0-----:R-:W-:Y:S01]  /*9eb0*/  IMAD R3, R7, 0x2, R17 ;  /* 0x0000000207037824 */ /* 0x001fe200078e0211 */
[CC--:B--2---:R-:W-:Y:S02]  /*9ec0*/  LEA R28, P2, R23.reuse, R0.reuse, 0x1 ;  /* 0x00000000171c7211 */ /* 0x0c4fe400078408ff */
[C---:B------:R-:W-:Y:S02]  /*9ed0*/  LEA R6, P1, R22.reuse, R0, 0x1 ;  /* 0x0000000016067211 */ /* 0x040fe400078208ff */
[-C--:B------:R-:W-:Y:S02]  /*9ee0*/  LEA.HI.X.SX32 R29, R23, R2.reuse, 0x1, P2 ;  /* 0x00000002171d7211 */ /* 0x080fe400010f0eff */
[----:B------:R-:W-:-:S03]  /*9ef0*/  LEA.HI.X.SX32 R7, R22, R2, 0x1, P1 ;  /* 0x0000000216077211 */ /* 0x000fc600008f0eff */
[----:B------:R0:W-:Y:S04]  /*9f00*/  STL.64 [R1+0x7b8], R28 ;  /* 0x0007b81c01007387 */ /* 0x0001e80000100a00 */
[----:B------:R-:W-:Y:S04]  /*9f10*/  STL.64 [R1+0x7b0], R26 ;  /* 0x0007b01a01007387 */ /* 0x000fe80000100a00 */
[----:B------:R1:W-:Y:S01]  /*9f20*/  STL.64 [R1+0x7a8], R6 ;  /* 0x0007a80601007387 */ /* 0x0003e20000100a00 */
[----:B0-----:R-:W0:Y:S03]  /*9f30*/  LDC R28, c[0x0][0x268] ;  /* 0x00009a00ff1c7b82 */ /* 0x001e260000000800 */
[----:B-1----:R-:W2:Y:S01]  /*9f40*/  LDL.LU.64 R6, [R1+0x1600] ;  /* 0x0016000001067983 */ /* 0x002ea20000300a00 */
[----:B------:R-:W-:-:S02]  /*9f50*/  LEA R21, R21, R3, 0x1 ;  /* 0x0000000315157211 */ /* 0x000fc400078e08ff */
[----:B----4-:R-:W-:-:S04]  /*9f60*/  LEA R26, P2, R5, R0, 0x1 ;  /* 0x00000000051a7211 */ /* 0x010fc800078408ff */
[----:B------:R-:W-:Y:S01]  /*9f70*/  LEA.HI.X.SX32 R27, R5, R2, 0x1, P2 ;  /* 0x00000002051b7211 */ /* 0x000fe200010f0eff */
[----:B0-----:R-:W-:Y:S02]  /*9f80*/  IMAD R5, R28, 0x2, R21 ;  /* 0x000000021c057824 */ /* 0x001fe400078e0215 */
[----:B------:R-:W0:Y:S01]  /*9f90*/  LDC R28, c[0x0][0x268] ;  /* 0x00009a00ff1c7b82 */ /* 0x000e220000000800 */
[----:B------:R-:W-:-:S04]  /*9fa0*/  LEA R24, P3, R4, R0, 0x1 ;  /* 0x0000000004187211 */ /* 0x000fc800078608ff */
[----:B------:R-:W-:Y:S02]  /*9fb0*/  LEA.HI.X.SX32 R25, R4, R2, 0x1, P3 ;  /* 0x0000000204197211 */ /* 0x000fe400018f0eff */
[----:B0-----:R-:W-:Y:S02]  /*9fc0*/  LEA R4, R28, R5, 0x1 ;  /* 0x000000051c047211 */ /* 0x001fe400078e08ff */
[----:B------:R-:W0:Y:S01]  /*9fd0*/  LDC R28, c[0x0][0x268] ;  /* 0x00009a00ff1c7b82 */ /* 0x000e220000000800 */
[----:B------:R2:W-:Y:S04]  /*9fe0*/  STL.64 [R1+0x7a0], R26 ;  /* 0x0007a01a01007387 */ /* 0x0005e80000100a00 */
[----:B------:R1:W-:Y:S01]  /*9ff0*/  STL.64 [R1+0x798], R24 ;  /* 0x0007981801007387 */ /* 0x0003e20000100a00 */
[----:B------:R-:W-:-:S04]  /*a000*/  LEA R22, P3, R8, R0, 0x1 ;  /* 0x0000000008167211 */ /* 0x000fc800078608ff */
[----:B------:R-:W-:Y:S02]  /*a010*/  LEA.HI.X.SX32 R23, R8, R2, 0x1, P3 ;  /* 0x0000000208177211 */ /* 0x000fe400018f0eff */
[----:B--2---:R-:W-:-:S04]  /*a020*/  LEA R26, P1, R7, R0, 0x1 ;  /* 0x00000000071a7211 */ /* 0x004fc800078208ff */
[----:B------:R-:W-:Y:S01]  /*a030*/  LEA.HI.X.SX32 R27, R7, R2, 0x1, P1 ;  /* 0x00000002071b7211 */ /* 0x000fe200008f0eff */
[----:B0-----:R-:W-:Y:S02]  /*a040*/  IMAD R7, R28, 0x2, R4 ;  /* 0x000000021c077824 */ /* 0x001fe400078e0204 */
[----:B------:R-:W0:Y:S01]  /*a050*/  LDC R28, c[0x0][0x268] ;  /* 0x00009a00ff1c7b82 */ /* 0x000e220000000800 */
[----:B-1----:R-:W-:-:S04]  /*a060*/  LEA R24, P2, R6, R0, 0x1 ;  /* 0x0000000006187211 */ /* 0x002fc800078408ff */
[----:B------:R-:W-:Y:S02]  /*a070*/  LEA.HI.X.SX32 R25, R6, R2, 0x1, P2 ;  /* 0x0000000206197211 */ /* 0x000fe400010f0eff */
[----:B0-----:R-:W-:Y:S02]  /*a080*/  LEA R6, R28, R7, 0x1 ;  /* 0x000000071c067211 */ /* 0x001fe400078e08ff */
[----:B------:R-:W0:Y:S01]  /*a090*/  LDC R28, c[0x0][0x268] ;  /* 0x00009a00ff1c7b82 */ /* 0x000e220000000800 */
[----:B------:R1:W-:Y:S02]  /*a0a0*/  STL.64 [R1+0x790], R26 ;  /* 0x0007901a01007387 */ /* 0x0003e40000100a00 */
[----:B-1----:R-:W-:-:S04]  /*a0b0*/  LEA R26, P1, R9, R0, 0x1 ;  /* 0x00000000091a7211 */ /* 0x002fc800078208ff */
[----:B------:R-:W-:Y:S01]  /*a0c0*/  LEA.HI.X.SX32 R27, R9, R2, 0x1, P1 ;  /* 0x00000002091b7211 */ /* 0x000fe200008f0eff */
[----:B0-----:R-:W-:Y:S02]  /*a0d0*/  IMAD R9, R28, 0x2, R6 ;  /* 0x000000021c097824 */ /* 0x001fe400078e0206 */
[----:B------:R-:W0:Y:S01]  /*a0e0*/  LDC R28, c[0x0][0x268] ;  /* 0x00009a00ff1c7b82 */ /* 0x000e220000000800 */
[----:B------:R1:W-:Y:S02]  /*a0f0*/  STL.64 [R1+0x788], R24 ;  /* 0x0007881801007387 */ /* 0x0003e40000100a00 */
[----:B0-----:R-:W-:-:S05]  /*a100*/  LEA R8, R28, R9, 0x1 ;  /* 0x000000091c087211 */ /* 0x001fca00078e08ff */
[----:B------:R-:W0:Y:S01]  /*a110*/  LDC R28, c[0x0][0x268] ;  /* 0x00009a00ff1c7b82 */ /* 0x000e220000000800 */
[----:B-1----:R-:W-:-:S04]  /*a120*/  LEA R24, P2, R12, R0, 0x1 ;  /* 0x000000000c187211 */ /* 0x002fc800078408ff */
[----:B------:R-:W-:Y:S01]  /*a130*/  LEA.HI.X.SX32 R25, R12, R2, 0x1, P2 ;  /* 0x000000020c197211 */ /* 0x000fe200010f0eff */
[----:B0-----:R-:W-:Y:S02]  /*a140*/  IMAD R12, R28, 0x2, R8 ;  /* 0x000000021c0c7824 */ /* 0x001fe400078e0208 */
[----:B------:R-:W0:Y:S01]  /*a150*/  LDC R28, c[0x0][0x268] ;  /* 0x00009a00ff1c7b82 */ /* 0x000e220000000800 */
[----:B------:R1:W-:Y:S02]  /*a160*/  STL.64 [R1+0x780], R22 ;  /* 0x0007801601007387 */ /* 0x0003e40000100a00 */
[----:B-1----:R-:W-:-:S04]  /*a170*/  LEA R22, P3, R10, R0, 0x1 ;  /* 0x000000000a167211 */ /* 0x002fc800078608ff */
[----:B------:R-:W-:Y:S02]  /*a180*/  LEA.HI.X.SX32 R23, R10, R2, 0x1, P3 ;  /* 0x000000020a177211 */ /* 0x000fe400018f0eff */
[----:B0-----:R-:W-:Y:S02]  /*a190*/  LEA R10, R28, R12, 0x1 ;  /* 0x0000000c1c0a7211 */ /* 0x001fe400078e08ff */
[----:B------:R-:W0:Y:S01]  /*a1a0*/  LDC R28, c[0x0][0x268] ;  /* 0x00009a00ff1c7b82 */ /* 0x000e220000000800 */
[----:B------:R1:W-:Y:S04]  /*a1b0*/  STL.64 [R1+0x778], R26 ;  /* 0x0007781a01007387 */ /* 0x0003e80000100a00 */
[----:B------:R2:W-:Y:S04]  /*a1c0*/  STL.64 [R1+0x770], R24 ;  /* 0x0007701801007387 */ /* 0x0005e80000100a00 */
[----:B------:R3:W-:Y:S01]  /*a1d0*/  STL.64 [R1+0x768], R22 ;  /* 0x0007681601007387 */ /* 0x0007e20000100a00 */
[----:B-1----:R-:W-:-:S02]  /*a1e0*/  LEA R26, P1, R20, R0, 0x1 ;  /* 0x00000000141a7211 */ /* 0x002fc400078208ff */
[----:B--2---:R-:W-:Y:S02]  /*a1f0*/  LEA R24, P2, R14, R0, 0x1 ;  /* 0x000000000e187211 */ /* 0x004fe400078408ff */
[----:B------:R-:W-:Y:S02]  /*a200*/  LEA.HI.X.SX32 R27, R20, R2, 0x1, P1 ;  /* 0x00000002141b7211 */ /* 0x000fe400008f0eff */
[C---:B---3--:R-:W-:Y:S02]  /*a210*/  LEA R22, P3, R13.reuse, R0, 0x1 ;  /* 0x000000000d167211 */ /* 0x048fe400078608ff */
[-C--:B------:R-:W-:Y:S02]  /*a220*/  LEA.HI.X.SX32 R25, R14, R2.reuse, 0x1, P2 ;  /* 0x000000020e197211 */ /* 0x080fe400010f0eff */
[----:B------:R-:W-:Y:S01]  /*a230*/  LEA.HI.X.SX32 R23, R13, R2, 0x1, P3 ;  /* 0x000000020d177211 */ /* 0x000fe200018f0eff */
[----:B------:R-:W-:Y:S04]  /*a240*/  STL.64 [R1+0x760], R26 ;  /* 0x0007601a01007387 */ /* 0x000fe80000100a00 */
[----:B------:R-:W-:Y:S04]  /*a250*/  STL.64 [R1+0x758], R24 ;  /* 0x0007581801007387 */ /* 0x000fe80000100a00 */
[----:B------:R1:W-:Y:S02]  /*a260*/  STL.64 [R1+0x750], R22 ;  /* 0x0007501601007387 */ /* 0x0003e40000100a00 */
[----:B-1----:R-:W-:-:S04]  /*a270*/  LEA R22, P3, R15, R0, 0x1 ;  /* 0x000000000f167211 */ /* 0x002fc800078608ff */
[----:B------:R-:W-:Y:S01]  /*a280*/  LEA.HI.X.SX32 R23, R15, R2, 0x1, P3 ;  /* 0x000000020f177211 */ /* 0x000fe200018f0eff */
[----:B0-----:R-:W-:Y:S02]  /*a290*/  IMAD R15, R28, 0x2, R10 ;  /* 0x000000021c0f7824 */ /* 0x001fe400078e020a */
[----:B------:R-:W0:Y:S01]  /*a2a0*/  LDC R28, c[0x0][0x268] ;  /* 0x00009a00ff1c7b82 */ /* 0x000e220000000800 */
[-C--:B------:R-:W-:Y:S02]  /*a2b0*/  LEA R26, P1, R18, R0.reuse, 0x1 ;  /* 0x00000000121a7211 */ /* 0x080fe400078208ff */
[----:B------:R-:W-:Y:S02]  /*a2c0*/  LEA R24, P2, R16, R0, 0x1 ;  /* 0x0000000010187211 */ /* 0x000fe400078408ff */
[-C--:B------:R-:W-:Y:S02]  /*a2d0*/  LEA.HI.X.SX32 R27, R18, R2.reuse, 0x1, P1 ;  /* 0x00000002121b7211 */ /* 0x080fe400008f0eff */
[----:B------:R-:W-:-:S02]  /*a2e0*/  LEA.HI.X.SX32 R25, R16, R2, 0x1, P2 ;  /* 0x0000000210197211 */ /* 0x000fc400010f0eff */
[----:B0-----:R-:W-:Y:S02]  /*a2f0*/  LEA R14, R28, R15, 0x1 ;  /* 0x0000000f1c0e7211 */ /* 0x001fe400078e08ff */
[----:B------:R-:W0:Y:S01]  /*a300*/  LDC R28, c[0x0][0x268] ;  /* 0x00009a00ff1c7b82 */ /* 0x000e220000000800 */
[----:B------:R-:W-:Y:S04]  /*a310*/  STL.64 [R1+0x748], R26 ;  /* 0x0007481a01007387 */ /* 0x000fe80000100a00 */
[----:B------:R1:W-:Y:S02]  /*a320*/  STL.64 [R1+0x740], R24 ;  /* 0x0007401801007387 */ /* 0x0003e40000100a00 */
[----:B-1----:R-:W-:-:S04]  /*a330*/  LEA R24, P2, R17, R0, 0x1 ;  /* 0x0000000011187211 */ /* 0x002fc800078408ff */
[----:B------:R-:W-:Y:S01]  /*a340*/  LEA.HI.X.SX32 R25, R17, R2, 0x1, P2 ;  /* 0x0000000211197211 */ /* 0x000fe200010f0eff */
[----:B0-----:R-:W-:Y:S02]  /*a350*/  IMAD R17, R28, 0x2, R14 ;  /* 0x000000021c117824 */ /* 0x001fe400078e020e */
[----:B------:R-:W0:Y:S01]  /*a360*/  LDC R28, c[0x0][0x268] ;  /* 0x00009a00ff1c7b82 */ /* 0x000e220000000800 */
[----:B------:R1:W-:Y:S01]  /*a370*/  STL.64 [R1+0x738], R22 ;  /* 0x0007381601007387 */ /* 0x0003e20000100a00 */
[----:B------:R-:W-:-:S04]  /*a380*/  LEA R26, P1, R19, R0, 0x1 ;  /* 0x00000000131a7211 */ /* 0x000fc800078208ff */
[----:B------:R-:W-:Y:S02]  /*a390*/  LEA.HI.X.SX32 R27, R19, R2, 0x1, P1 ;  /* 0x00000002131b7211 */ /* 0x000fe400008f0eff */
[C---:B-1----:R-:W-:Y:S02]  /*a3a0*/  LEA R22, P3, R3.reuse, R0, 0x1 ;  /* 0x0000000003167211 */ /* 0x042fe400078608ff */
[----:B0-----:R-:W-:Y:S02]  /*a3b0*/  LEA R16, R28, R17, 0x1 ;  /* 0x000000111c107211 */ /* 0x001fe400078e08ff */
[----:B------:R-:W0:Y:S01]  /*a3c0*/  LDC R28, c[0x0][0x268] ;  /* 0x00009a00ff1c7b82 */ /* 0x000e220000000800 */
[----:B------:R-:W-:Y:S02]  /*a3d0*/  LEA.HI.X.SX32 R23, R3, R2, 0x1, P3 ;  /* 0x0000000203177211 */ /* 0x000fe400018f0eff */
[C---:B------:R-:W-:Y:S01]  /*a3e0*/  LEA R18, P3, R4.reuse, R0, 0x1 ;  /* 0x0000000004127211 */ /* 0x040fe200078608ff */
[----:B------:R-:W-:Y:S03]  /*a3f0*/  STL.64 [R1+0x730], R26 ;  /* 0x0007301a01007387 */ /* 0x000fe60000100a00 */
[----:B------:R-:W-:Y:S01]  /*a400*/  LEA.HI.X.SX32 R19, R4, R2, 0x1, P3 ;  /* 0x0000000204137211 */ /* 0x000fe200018f0eff */
[----:B------:R-:W-:Y:S04]  /*a410*/  STL.64 [R1+0x728], R24 ;  /* 0x0007281801007387 */ /* 0x000fe80000100a00 */
[----:B------:R-:W-:Y:S04]  /*a420*/  STL.64 [R1+0x720], R22 ;  /* 0x0007201601007387 */ /* 0x000fe80000100a00 */
[----:B------:R0:W-:Y:S02]  /*a430*/  STL.64 [R1+0x708], R18 ;  /* 0x0007081201007387 */ /* 0x0001e40000100a00 */
[----:B0-----:R-:W-:-:S02]  /*a440*/  IMAD R18, R28, 0x2, R16 ;  /* 0x000000021c127824 */ /* 0x001fc400078e0210 */
[----:B------:R-:W0:Y:S03]  /*a450*/  LDC R28, c[0x0][0x268] ;  /* 0x00009a00ff1c7b82 */ /* 0x000e260000000800 */
[----:B0-----:R-:W-:-:S05]  /*a460*/  LEA R19, R28, R18, 0x1 ;  /* 0x000000121c137211 */ /* 0x001fca00078e08ff */
[----:B------:R-:W0:Y:S01]  /*a470*/  LDC R28, c[0x0][0x268] ;  /* 0x00009a00ff1c7b82 */ /* 0x000e220000000800 */
[----:B------:R-:W-:Y:S01]  /*a480*/  LEA R24, P1, R21, R0, 0x1 ;  /* 0x0000000015187211 */ /* 0x000fe200078208ff */
[----:B0-----:R-:W-:-:S06]  /*a490*/  IMAD R3, R28, 0x2, R19 ;  /* 0x000000021c037824 */ /* 0x001fcc00078e0213 */
[----:B------:R-:W0:Y:S01]  /*a4a0*/  LDC R28, c[0x0][0x268] ;  /* 0x00009a00ff1c7b82 */ /* 0x000e220000000800 */
[----:B------:R-:W-:Y:S02]  /*a4b0*/  LEA R22, P2, R5, R0, 0x1 ;  /* 0x0000000005167211 */ /* 0x000fe400078408ff */
[-C--:B------:R-:W-:Y:S02]  /*a4c0*/  LEA.HI.X.SX32 R25, R21, R2.reuse, 0x1, P1 ;  /* 0x0000000215197211 */ /* 0x080fe400008f0eff */
[----:B------:R-:W-:-:S03]  /*a4d0*/  LEA.HI.X.SX32 R23, R5, R2, 0x1, P2 ;  /* 0x0000000205177211 */ /* 0x000fc600010f0eff */
[----:B------:R-:W-:Y:S01]  /*a4e0*/  STL.64 [R1+0x718], R24 ;  /* 0x0007181801007387 */ /* 0x000fe20000100a00 */
[----:B------:R-:W-:-:S03]  /*a4f0*/  LEA R20, P2, R6, R0, 0x1 ;  /* 0x0000000006147211 */ /* 0x000fc600078408ff */
[----:B------:R1:W-:Y:S01]  /*a500*/  STL.64 [R1+0x710], R22 ;  /* 0x0007101601007387 */ /* 0x0003e20000100a00 */
[----:B0-----:R-:W-:Y:S02]  /*a510*/  LEA R13, R28, R3, 0x1 ;  /* 0x000000031c0d7211 */ /* 0x001fe400078e08ff */
[----:B------:R-:W0:Y:S01]  /*a520*/  LDC R28, c[0x0][0x268] ;  /* 0x00009a00ff1c7b82 */ /* 0x000e220000000800 */
[C---:B-1----:R-:W-:Y:S02]  /*a530*/  LEA R22, P1, R7.reuse, R0, 0x1 ;  /* 0x0000000007167211 */ /* 0x042fe400078208ff */
[-C--:B------:R-:W-:Y:S02]  /*a540*/  LEA.HI.X.SX32 R21, R6, R2.reuse, 0x1, P2 ;  /* 0x0000000206157211 */ /* 0x080fe400010f0eff */
[----:B------:R-:W-:-:S05]  /*a550*/  LEA.HI.X.SX32 R23, R7, R2, 0x1, P1 ;  /* 0x0000000207177211 */ /* 0x000fca00008f0eff */
[----:B------:R-:W-:Y:S04]  /*a560*/  STL.64 [R1+0x700], R22 ;  /* 0x0007001601007387 */ /* 0x000fe80000100a00 */
[----:B------:R1:W-:Y:S01]  /*a570*/  STL.64 [R1+0x6f8], R20 ;  /* 0x0006f81401007387 */ /* 0x0003e20000100a00 */
[-C--:B------:R-:W-:Y:S02]  /*a580*/  LEA R4, P3, R9, R0.reuse, 0x1 ;  /* 0x0000000009047211 */ /* 0x080fe400078608ff */
[----:B-1----:R-:W-:-:S04]  /*a590*/  LEA R20, P1, R8, R0, 0x1 ;  /* 0x0000000008147211 */ /* 0x002fc800078208ff */
[-C--:B------:R-:W-:Y:S01]  /*a5a0*/  LEA.HI.X.SX32 R21, R8, R2.reuse, 0x1, P1 ;  /* 0x0000000208157211 */ /* 0x080fe200008f0eff */
[----:B0-----:R-:W-:Y:S02]  /*a5b0*/  IMAD R8, R28, 0x2, R13 ;  /* 0x000000021c087824 */ /* 0x001fe400078e020d */
[----:B------:R-:W0:Y:S01]  /*a5c0*/  LDC R28, c[0x0][0x268] ;  /* 0x00009a00ff1c7b82 */ /* 0x000e220000000800 */
[----:B------:R-:W-:Y:S02]  /*a5d0*/  LEA.HI.X.SX32 R5, R9, R2, 0x1, P3 ;  /* 0x0000000209057211 */ /* 0x000fe400018f0eff */
[----:B------:R-:W-:-:S03]  /*a5e0*/  LEA R6, P2, R12, R0, 0x1 ;  /* 0x000000000c067211 */ /* 0x000fc600078408ff */
[----:B------:R1:W-:Y:S01]  /*a5f0*/  STL.64 [R1+0x6f0], R4 ;  /* 0x0006f00401007387 */ /* 0x0003e20000100a00 */
[----:B------:R-:W-:-:S03]  /*a600*/  LEA.HI.X.SX32 R7, R12, R2, 0x1, P2 ;  /* 0x000000020c077211 */ /* 0x000fc600010f0eff */
[----:B------:R-:W-:Y:S01]  /*a610*/  STL.64 [R1+0x6e8], R20 ;  /* 0x0006e81401007387 */ /* 0x000fe20000100a00 */
[----:B-1----:R-:W-:-:S04]  /*a620*/  LEA R4, P3, R10, R0, 0x1 ;  /* 0x000000000a047211 */ /* 0x002fc800078608ff */
[----:B------:R-:W-:Y:S01]  /*a630*/  LEA.HI.X.SX32 R5, R10, R2, 0x1, P3 ;  /* 0x000000020a057211 */ /* 0x000fe200018f0eff */
[----:B------:R-:W-:Y:S04]  /*a640*/  STL.64 [R1+0x6e0], R6 ;  /* 0x0006e00601007387 */ /* 0x000fe80000100a00 */
[----:B------:R0:W-:Y:S02]  /*a650*/  STL.64 [R1+0x6d8], R4 ;  /* 0x0006d80401007387 */ /* 0x0001e40000100a00 */
[----:B0-----:R-:W-:Y:S02]  /*a660*/  LEA R4, R28, R8, 0x1 ;  /* 0x000000081c047211 */ /* 0x001fe400078e08ff */
[----:B------:R-:W0:Y:S03]  /*a670*/  LDC R28, c[0x0][0x268] ;  /* 0x00009a00ff1c7b82 */ /* 0x000e260000000800 */
[----:B0-----:R-:W-:-:S05]  /*a680*/  IMAD R5, R28, 0x2, R4 ;  /* 0x000000021c057824 */ /* 0x001fca00078e0204 */
[----:B------:R-:W0:Y:S01]  /*a690*/  LDC R28, c[0x0][0x268] ;  /* 0x00009a00ff1c7b82 */ /* 0x000e220000000800 */
[-C--:B------:R-:W-:Y:S02]  /*a6a0*/  LEA R22, P1, R15, R0.reuse, 0x1 ;  /* 0x000000000f167211 */ /* 0x080fe400078208ff */
[CC--:B------:R-:W-:Y:S02]  /*a6b0*/  LEA R20, P2, R14.reuse, R0.reuse, 0x1 ;  /* 0x000000000e147211 */ /* 0x0c0fe400078408ff */
[----:B------:R-:W-:Y:S02]  /*a6c0*/  LEA R6, P3, R17, R0, 0x1 ;  /* 0x0000000011067211 */ /* 0x000fe400078608ff */
[-C--:B------:R-:W-:Y:S02]  /*a6d0*/  LEA.HI.X.SX32 R23, R15, R2.reuse, 0x1, P1 ;  /* 0x000000020f177211 */ /* 0x080fe400008f0eff */
[-C--:B------:R-:W-:Y:S02]  /*a6e0*/  LEA.HI.X.SX32 R21, R14, R2.reuse, 0x1, P2 ;  /* 0x000000020e157211 */ /* 0x080fe400010f0eff */
[----:B------:R-:W-:Y:S01]  /*a6f0*/  LEA.HI.X.SX32 R7, R17, R2, 0x1, P3 ;  /* 0x0000000211077211 */ /* 0x000fe200018f0eff */
[----:B------:R-:W-:Y:S01]  /*a700*/  STL.64 [R1+0x6d0], R22 ;  /* 0x0006d01601007387 */ /* 0x000fe20000100a00 */
[----:B0-----:R-:W-:-:S02]  /*a710*/  LEA R9, R28, R5, 0x1 ;  /* 0x000000051c097211 */ /* 0x001fc400078e08ff */
[----:B------:R-:W0:Y:S01]  /*a720*/  LDC R28, c[0x0][0x268] ;  /* 0x00009a00ff1c7b82 */ /* 0x000e220000000800 */
[----:B------:R-:W-:Y:S04]  /*a730*/  STL.64 [R1+0x6c8], R20 ;  /* 0x0006c81401007387 */ /* 0x000fe80000100a00 */
[----:B------:R1:W-:Y:S02]  /*a740*/  STL.64 [R1+0x6c0], R6 ;  /* 0x0006c00601007387 */ /* 0x0003e40000100a00 */
[----:B-1----:R-:W-:-:S04]  /*a750*/  LEA R6, P3, R19, R0, 0x1 ;  /* 0x0000000013067211 */ /* 0x002fc800078608ff */
[----:B------:R-:W-:-:S05]  /*a760*/  LEA.HI.X.SX32 R7, R19, R2, 0x1, P3 ;  /* 0x0000000213077211 */ /* 0x000fca00018f0eff */
[----:B------:R0:W-:Y:S02]  /*a770*/  STL.64 [R1+0x6a8], R6 ;  /* 0x0006a80601007387 */ /* 0x0001e40000100a00 */
        /* <DEDUP_REMOVED lines=14> */
[----:B------:R-:W-:-:S04]  /*a860*/  LEA R18, P1, R3, R0, 0x1 ;  /* 0x0000000003127211 */ /* 0x000fc800078208ff */
[----:B------:R-:W-:Y:S02]  /*a870*/  LEA.HI.X.SX32 R19, R3, R2, 0x1, P1 ;  /* 0x0000000203137211 */ /* 0x000fe400008f0eff */
[C---:B------:R-:W-:Y:S02]  /*a880*/  LEA R16, P2, R13.reuse, R0, 0x1 ;  /* 0x000000000d107211 */ /* 0x040fe400078408ff */
[----:B0-----:R-:W-:Y:S02]  /*a890*/  LEA R3, R28, R8, 0x1 ;  /* 0x000000081c037211 */ /* 0x001fe400078e08ff */
[----:B------:R-:W0:Y:S01]  /*a8a0*/  LDC R28, c[0x0][0x268] ;  /* 0x00009a00ff1c7b82 */ /* 0x000e220000000800 */
[----:B------:R-:W-:Y:S01]  /*a8b0*/  LEA.HI.X.SX32 R17, R13, R2, 0x1, P2 ;  /* 0x000000020d117211 */ /* 0x000fe200010f0eff */
[----:B------:R-:W-:Y:S04]  /*a8c0*/  STL.64 [R1+0x6a0], R18 ;  /* 0x0006a01201007387 */ /* 0x000fe80000100a00 */
[----:B------:R1:W-:Y:S02]  /*a8d0*/  STL.64 [R1+0x698], R16 ;  /* 0x0006981001007387 */ /* 0x0003e40000100a00 */
        /* <DEDUP_REMOVED lines=9> */
[C---:B------:R-:W-:Y:S01]  /*a970*/  LEA R12, P3, R9.reuse, R0, 0x1 ;  /* 0x00000000090c7211 */ /* 0x040fe200078608ff */
[----:B------:R1:W-:Y:S03]  /*a980*/  STL.64 [R1+0x688], R16 ;  /* 0x0006881001007387 */ /* 0x0003e60000100a00 */
[----:B------:R-:W-:Y:S01]  /*a990*/  LEA.HI.X.SX32 R13, R9, R2, 0x1, P3 ;  /* 0x00000002090d7211 */ /* 0x000fe200018f0eff */
[----:B------:R2:W-:Y:S04]  /*a9a0*/  STL.64 [R1+0x680], R14 ;  /* 0x0006800e01007387 */ /* 0x0005e80000100a00 */
[----:B------:R3:W-:Y:S01]  /*a9b0*/  STL.64 [R1+0x678], R12 ;  /* 0x0006780c01007387 */ /* 0x0007e20000100a00 */
[----:B-1----:R-:W-:-:S02]  /*a9c0*/  LEA R16, P1, R6, R0, 0x1 ;  /* 0x0000000006107211 */ /* 0x002fc400078208ff */
[C---:B--2---:R-:W-:Y:S02]  /*a9d0*/  LEA R14, P2, R7.reuse, R0, 0x1 ;  /* 0x00000000070e7211 */ /* 0x044fe400078408ff */
[----:B------:R-:W-:Y:S02]  /*a9e0*/  LEA.HI.X.SX32 R17, R6, R2, 0x1, P1 ;  /* 0x0000000206117211 */ /* 0x000fe400008f0eff */
[C---:B---3--:R-:W-:Y:S02]  /*a9f0*/  LEA R12, P3, R8.reuse, R0, 0x1 ;  /* 0x00000000080c7211 */ /* 0x048fe400078608ff */
[-C--:B------:R-:W-:Y:S02]  /*aa00*/  LEA.HI.X.SX32 R15, R7, R2.reuse, 0x1, P2 ;  /* 0x00000002070f7211 */ /* 0x080fe400010f0eff */
[----:B------:R-:W-:Y:S01]  /*aa10*/  LEA.HI.X.SX32 R13, R8, R2, 0x1, P3 ;  /* 0x00000002080d7211 */ /* 0x000fe200018f0eff */
[----:B0-----:R-:W-:Y:S01]  /*aa20*/  IMAD R6, R28, 0x2, R5 ;  /* 0x000000021c067824 */ /* 0x001fe200078e0205 */
[----:B------:R0:W-:Y:S04]  /*aa30*/  STL.64 [R1+0x670], R16 ;  /* 0x0006701001007387 */ /* 0x0001e80000100a00 */
[----:B------:R1:W-:Y:S01]  /*aa40*/  STL.64 [R1+0x668], R14 ;  /* 0x0006680e01007387 */ /* 0x0003e20000100a00 */
[----:B------:R-:W-:-:S03]  /*aa50*/  LEA R8, P4, R6, R0, 0x1 ;  /* 0x0000000006087211 */ /* 0x000fc600078808ff */
[----:B------:R2:W-:Y:S01]  /*aa60*/  STL.64 [R1+0x660], R12 ;  /* 0x0006600c01007387 */ /* 0x0005e20000100a00 */
[CC--:B0-----:R-:W-:Y:S02]  /*aa70*/  LEA R16, P1, R3.reuse, R0.reuse, 0x1 ;  /* 0x0000000003107211 */ /* 0x0c1fe400078208ff */
[C---:B-1----:R-:W-:Y:S02]  /*aa80*/  LEA R14, P2, R4.reuse, R0, 0x1 ;  /* 0x00000000040e7211 */ /* 0x042fe400078408ff */
[----:B------:R-:W-:Y:S02]  /*aa90*/  LEA.HI.X.SX32 R17, R3, R2, 0x1, P1 ;  /* 0x0000000203117211 */ /* 0x000fe400008f0eff */
[C---:B--2---:R-:W-:Y:S02]  /*aaa0*/  LEA R12, P3, R5.reuse, R0, 0x1 ;  /* 0x00000000050c7211 */ /* 0x044fe400078608ff */
[-C--:B------:R-:W-:Y:S02]  /*aab0*/  LEA.HI.X.SX32 R15, R4, R2.reuse, 0x1, P2 ;  /* 0x00000002040f7211 */ /* 0x080fe400010f0eff */
[----:B------:R-:W-:-:S02]  /*aac0*/  LEA.HI.X.SX32 R13, R5, R2, 0x1, P3 ;  /* 0x00000002050d7211 */ /* 0x000fc400018f0eff */
[----:B------:R-:W-:Y:S01]  /*aad0*/  LEA.HI.X.SX32 R9, R6, R2, 0x1, P4 ;  /* 0x0000000206097211 */ /* 0x000fe200020f0eff */
[----:B------:R-:W-:Y:S01]  /*aae0*/  STL.64 [R1+0x658], R16 ;  /* 0x0006581001007387 */ /* 0x000fe20000100a00 */
[C---:B------:R-:W-:Y:S02]  /*aaf0*/  IMAD R4, R11.reuse, 0xb, RZ ;  /* 0x0000000b0b047824 */ /* 0x040fe400078e02ff */
[C---:B------:R-:W-:Y:S01]  /*ab00*/  IMAD R5, R11.reuse, 0xc, RZ ;  /* 0x0000000c0b057824 */ /* 0x040fe200078e02ff */
[----:B------:R-:W-:Y:S01]  /*ab10*/  STL.64 [R1+0x650], R14 ;  /* 0x0006500e01007387 */ /* 0x000fe20000100a00 */
[C---:B------:R-:W-:Y:S02]  /*ab20*/  IMAD R6, R11.reuse, 0xd, RZ ;  /* 0x0000000d0b067824 */ /* 0x040fe400078e02ff */
[C---:B------:R-:W-:Y:S01]  /*ab30*/  IMAD R7, R11.reuse, 0xe, RZ ;  /* 0x0000000e0b077824 */ /* 0x040fe200078e02ff */
[----:B------:R-:W-:Y:S01]  /*ab40*/  STL.64 [R1+0x648], R12 ;  /* 0x0006480c01007387 */ /* 0x000fe20000100a00 */
[----:B------:R-:W-:-:S03]  /*ab50*/  IMAD R0, R11, 0x24, RZ ;  /* 0x000000240b007824 */ /* 0x000fc600078e02ff */
[----:B------:R0:W-:Y:S01]  /*ab60*/  STL.64 [R1+0x640], R8 ;  /* 0x0006400801007387 */ /* 0x0001e20000100a00 */
[----:B------:R-:W-:-:S03]  /*ab70*/  IMAD R2, R11, 0x26, RZ ;  /* 0x000000260b027824 */ /* 0x000fc600078e02ff */
[----:B------:R1:W-:Y:S04]  /*ab80*/  STL.64 [R1+0x15f8], R4 ;  /* 0x0015f80401007387 */ /* 0x0003e80000100a00 */
[----:B------:R-:W-:Y:S01]  /*ab90*/  STL.64 [R1+0x15f0], R6 ;  /* 0x0015f00601007387 */ /* 0x000fe20000100a00 */
[C---:B0-----:R-:W-:Y:S01]  /*aba0*/  IMAD R8, R11.reuse, 0xf, RZ ;  /* 0x0000000f0b087824 */ /* 0x041fe200078e02ff */
[C---:B------:R-:W-:Y:S01]  /*abb0*/  SHF.L.U32 R9, R11.reuse, 0x4, RZ ;  /* 0x000000040b097819 */ /* 0x040fe200000006ff */
[----:B-1----:R-:W-:-:S04]  /*abc0*/  IMAD R4, R11, 0x25, RZ ;  /* 0x000000250b047824 */ /* 0x002fc800078e02ff */
[----:B------:R-:W-:Y:S04]  /*abd0*/  STL.64 [R1+0x15e8], R8 ;  /* 0x0015e80801007387 */ /* 0x000fe80000100a00 */
[----:B------:R0:W-:Y:S04]  /*abe0*/  STL [R1], R0 ;  /* 0x0000000001007387 */ /* 0x0001e80000100800 */
[----:B------:R1:W-:Y:S01]  /*abf0*/  STL [R1+0x4], R4 ;  /* 0x0000040401007387 */ /* 0x0003e20000100800 */
[----:B0-----:R-:W-:-:S03]  /*ac00*/  IMAD R0, R11, 0x27, RZ ;  /* 0x000000270b007824 */ /* 0x001fc600078e02ff */
[----:B------:R0:W-:Y:S01]  /*ac10*/  STL [R1+0x8], R2 ;  /* 0x0000080201007387 */ /* 0x0001e20000100800 */
[----:B-1----:R-:W-:-:S03]  /*ac20*/  IMAD R4, R11, 0x28, RZ ;  /* 0x000000280b047824 */ /* 0x002fc600078e02ff */
[----:B------:R1:W-:Y:S01]  /*ac30*/  STL [R1+0xc], R0 ;  /* 0x00000c0001007387 */ /* 0x0003e20000100800 */
[----:B0-----:R-:W-:-:S03]  /*ac40*/  IMAD R2, R11, 0x29, RZ ;  /* 0x000000290b027824 */ /* 0x001fc600078e02ff */
[----:B------:R0:W-:Y:S01]  /*ac50*/  STL [R1+0x10], R4 ;  /* 0x0000100401007387 */ /* 0x0001e20000100800 */
[----:B-1----:R-:W-:-:S03]  /*ac60*/  IMAD R0, R11, 0x2a, RZ ;  /* 0x0000002a0b007824 */ /* 0x002fc600078e02ff */
[----:B------:R1:W-:Y:S04]  /*ac70*/  STL [R1+0x14], R2 ;  /* 0x0000140201007387 */ /* 0x0003e80000100800 */
[----:B------:R2:W-:Y:S01]  /*ac80*/  STL [R1+0x18], R0 ;  /* 0x0000180001007387 */ /* 0x0005e20000100800 */
[C---:B0-----:R-:W-:Y:S02]  /*ac90*/  IMAD R4, R11.reuse, 0x2b, RZ ;  /* 0x0000002b0b047824 */ /* 0x041fe400078e02ff */
[----:B-1----:R-:W-:-:S03]  /*aca0*/  IMAD R2, R11, 0x2c, RZ ;  /* 0x0000002c0b027824 */ /* 0x002fc600078e02ff */
[----:B------:R0:W-:Y:S01]  /*acb0*/  STL [R1+0x1c], R4 ;  /* 0x00001c0401007387 */ /* 0x0001e20000100800 */
[----:B--2---:R-:W-:-:S03]  /*acc0*/  IMAD R0, R11, 0x2d, RZ ;  /* 0x0000002d0b007824 */ /* 0x004fc600078e02ff */
        /* <DEDUP_REMOVED lines=28> */
[----:B------:R-:W-:Y:S01]  /*ae90*/  STL [R1+0x58], R4 ;  /* 0x0000580401007387 */ /* 0x000fe20000100800 */
[----:B--2---:R-:W-:-:S03]  /*aea0*/  IMAD R0, R11, 0x3c, RZ ;  /* 0x0000003c0b007824 */ /* 0x004fc600078e02ff */
[----:B------:R-:W-:Y:S04]  /*aeb0*/  STL [R1+0x5c], R2 ;  /* 0x00005c0201007387 */ /* 0x000fe80000100800 */
[----:B------:R0:W-:Y:S02]  /*aec0*/  STL [R1+0x60], R0 ;  /* 0x0000600001007387 */ /* 0x0001e40000100800 */
[----:B0-----:R-:W0:Y:S01]  /*aed0*/  S2R R0, SR_TID.X ;  /* 0x0000000000007919 */ /* 0x001e220000002100 */
[C---:B------:R-:W-:Y:S02]  /*aee0*/  IMAD R4, R11.reuse, 0x3d, RZ ;  /* 0x0000003d0b047824 */ /* 0x040fe400078e02ff */
[C---:B------:R-:W-:Y:S02]  /*aef0*/  IMAD R3, R11.reuse, 0xa, RZ ;  /* 0x0000000a0b037824 */ /* 0x040fe400078e02ff */
[----:B------:R-:W-:-:S02]  /*af00*/  IMAD R10, R11, 0x11, RZ ;  /* 0x000000110b0a7824 */ /* 0x000fc400078e02ff */
[C---:B------:R-:W-:Y:S02]  /*af10*/  IMAD R12, R11.reuse, 0x12, RZ ;  /* 0x000000120b0c7824 */ /* 0x040fe400078e02ff */
[C---:B------:R-:W-:Y:S02]  /*af20*/  IMAD R13, R11.reuse, 0x13, RZ ;  /* 0x000000130b0d7824 */ /* 0x040fe400078e02ff */
[C---:B------:R-:W-:Y:S02]  /*af30*/  IMAD R14, R11.reuse, 0x14, RZ ;  /* 0x000000140b0e7824 */ /* 0x040fe400078e02ff */
        /* <DEDUP_REMOVED lines=9> */
[C---:B------:R-:W-:Y:S01]  /*afd0*/  IMAD R24, R11.reuse, 0x1e, RZ ;  /* 0x0000001e0b187824 */ /* 0x040fe200078e02ff */
[----:B0-----:R-:W-:Y:S01]  /*afe0*/  LOP3.LUT P1, RZ, R0, 0x3, RZ, 0xc0, !PT ;  /* 0x0000000300ff7812 */ /* 0x001fe2000782c0ff */
[C---:B------:R-:W-:Y:S02]  /*aff0*/  IMAD R25, R11.reuse, 0x1f, RZ ;  /* 0x0000001f0b197824 */ /* 0x040fe400078e02ff */
[C---:B------:R-:W-:Y:S02]  /*b000*/  IMAD.SHL.U32 R26, R11.reuse, 0x20, RZ ;  /* 0x000000200b1a7824 */ /* 0x040fe400078e00ff */
[C---:B------:R-:W-:Y:S02]  /*b010*/  IMAD R27, R11.reuse, 0x21, RZ ;  /* 0x000000210b1b7824 */ /* 0x040fe400078e02ff */
[C---:B------:R-:W-:Y:S02]  /*b020*/  IMAD R28, R11.reuse, 0x22, RZ ;  /* 0x000000220b1c7824 */ /* 0x040fe400078e02ff */
[----:B------:R-:W-:-:S02]  /*b030*/  IMAD R29, R11, 0x23, RZ ;  /* 0x000000230b1d7824 */ /* 0x000fc400078e02ff */
[C---:B------:R-:W-:Y:S01]  /*b040*/  IMAD R2, R11.reuse, 0x3e, RZ ;  /* 0x0000003e0b027824 */ /* 0x040fe200078e02ff */
[----:B------:R-:W-:Y:S01]  /*b050*/  MOV R0, 0x3f800000 ;  /* 0x3f80000000007802 */ /* 0x000fe20000000f00 */
[----:B------:R-:W-:Y:S01]  /*b060*/  IMAD R11, R11, 0x3f, RZ ;  /* 0x0000003f0b0b7824 */ /* 0x000fe200078e02ff */
[----:B------:R0:W-:Y:S04]  /*b070*/  STL [R1+0x64], R4 ;  /* 0x0000640401007387 */ /* 0x0001e80000100800 */
[----:B------:R-:W-:Y:S04]  /*b080*/  STL [R1+0x68], R2 ;  /* 0x0000680201007387 */ /* 0x000fe80000100800 */
[----:B------:R-:W-:Y:S01]  /*b090*/  STL [R1+0x1514], R11 ;  /* 0x0015140b01007387 */ /* 0x000fe20000100800 */
[----:B0-----:R-:W-:-:S03]  /*b0a0*/  IMAD.MOV.U32 R4, RZ, RZ, -0x800000 ;  /* 0xff800000ff047424 */ /* 0x001fc600078e00ff */
[----:B------:R0:W-:Y:S01]  /*b0b0*/  STL [R1+0x62c], R0 ;  /* 0x00062c0001007387 */ /* 0x0001e20000100800 */
[----:B------:R-:W-:-:S03]  /*b0c0*/  MOV R5, 0xff800000 ;  /* 0xff80000000057802 */ /* 0x000fc60000000f00 */
[----:B------:R-:W-:Y:S01]  /*b0d0*/  STL [R1+0x5d8], R4 ;  /* 0x0005d80401007387 */ /* 0x000fe20000100800 */
[----:B0-----:R-:W-:-:S05]  /*b0e0*/  IMAD.MOV.U32 R0, RZ, RZ, RZ ;  /* 0x000000ffff007224 */ /* 0x001fca00078e00ff */
[----:B------:R0:W-:Y:S04]  /*b0f0*/  STL [R1+0x1518], R0 ;  /* 0x0015180001007387 */ /* 0x0001e80000100800 */
[----:B------:R1:W-:Y:S01]  /*b100*/  STL [R1+0x620], R5 ;  /* 0x0006200501007387 */ /* 0x0003e20000100800 */
[----:B0-----:R-:W-:-:S03]  /*b110*/  IMAD.MOV.U32 R0, RZ, RZ, -0x800000 ;  /* 0xff800000ff007424 */ /* 0x001fc600078e00ff */
[----:B------:R0:W-:Y:S01]  /*b120*/  STL [R1+0x624], R4 ;  /* 0x0006240401007387 */ /* 0x0001e20000100800 */
[----:B-1----:R-:W-:-:S03]  /*b130*/  MOV R5, 0x3f800000 ;  /* 0x3f80000000057802 */ /* 0x002fc60000000f00 */
[----:B------:R1:W-:Y:S01]  /*b140*/  STL [R1+0x628], R0 ;  /* 0x0006280001007387 */ /* 0x0003e20000100800 */
[----:B0-----:R-:W-:-:S03]  /*b150*/  IMAD.MOV.U32 R4, RZ, RZ, 0x3f800000 ;  /* 0x3f800000ff047424 */ /* 0x001fc600078e00ff */
[----:B------:R-:W-:Y:S01]  /*b160*/  STL [R1+0x630], R5 ;  /* 0x0006300501007387 */ /* 0x000fe20000100800 */
[----:B-1----:R-:W-:-:S03]  /*b170*/  MOV R0, 0x3f800000 ;  /* 0x3f80000000007802 */ /* 0x002fc60000000f00 */
[----:B------:R0:W-:Y:S04]  /*b180*/  STL [R1+0x634], R4 ;  /* 0x0006340401007387 */ /* 0x0001e80000100800 */
[----:B------:R-:W-:Y:S04]  /*b190*/  STL [R1+0x2c0], RZ ;  /* 0x0002c0ff01007387 */ /* 0x000fe80000100800 */
[----:B------:R-:W-:Y:S04]  /*b1a0*/  STL [R1+0x638], R0 ;  /* 0x0006380001007387 */ /* 0x000fe80000100800 */
[----:B------:R-:W-:Y:S04]  /*b1b0*/  STL [R1+0x2c4], RZ ;  /* 0x0002c4ff01007387 */ /* 0x000fe80000100800 */
        /* <DEDUP_REMOVED lines=94> */
[----:B------:R-:W0:Y:S04]  /*b7a0*/  LDL.64 R8, [R1+0x378] ;  /* 0x0003780001087983 */ /* 0x000e280000100a00 */
[----:B------:R-:W2:Y:S04]  /*b7b0*/  LDL.64 R6, [R1+0x370] ;  /* 0x0003700001067983 */ /* 0x000ea80000100a00 */
        /* <DEDUP_REMOVED lines=29> */
[----:B------:R-:W-:Y:S01]  /*b990*/  STL [R1+0x4e4], RZ ;  /* 0x0004e4ff01007387 */ /* 0x000fe20000100800 */
[----:B------:R-:W-:-:S03]  /*b9a0*/  MOV R2, RZ ;  /* 0x000000ff00027202 */ /* 0x000fc60000000f00 */
[----:B------:R-:W-:Y:S04]  /*b9b0*/  STL [R1+0x4e8], RZ ;  /* 0x0004e8ff01007387 */ /* 0x000fe80000100800 */
[----:B------:R-:W-:Y:S01]  /*b9c0*/  STL [R1+0x4ec], RZ ;  /* 0x0004ecff01007387 */ /* 0x000fe20000100800 */
[----:B0-----:R-:W-:-:S05]  /*b9d0*/  IMAD.WIDE R4, R3, 0x2, R8 ;  /* 0x0000000203047825 */ /* 0x001fca00078e0208 */
[----:B------:R0:W-:Y:S01]  /*b9e0*/  STL.64 [R1+0x1168], R4 ;  /* 0x0011680401007387 */ /* 0x0001e20000100a00 */
[----:B--2---:R-:W-:-:S03]  /*b9f0*/  IMAD.WIDE R6, R3, 0x2, R6 ;  /* 0x0000000203067825 */ /* 0x004fc600078e0206 */
[----:B0-----:R-:W2:Y:S04]  /*ba00*/  LDL.LU.64 R4, [R1+0x15f8] ;  /* 0x0015f80001047983 */ /* 0x001ea80000300a00 */
[----:B------:R0:W-:Y:S04]  /*ba10*/  STL.64 [R1+0x1598], R2 ;  /* 0x0015980201007387 */ /* 0x0001e80000100a00 */
[----:B0-----:R-:W3:Y:S04]  /*ba20*/  LDL.64 R2, [R1+0x370] ;  /* 0x0003700001027983 */ /* 0x001ee80000100a00 */
[----:B------:R2:W-:Y:S02]  /*ba30*/  STL.64 [R1+0x1160], R6 ;  /* 0x0011600601007387 */ /* 0x0005e40000100a00 */
[----:B--2---:R-:W-:-:S05]  /*ba40*/  IMAD.WIDE R6, R4, 0x2, R8 ;  /* 0x0000000204067825 */ /* 0x004fca00078e0208 */
[----:B------:R3:W-:Y:S01]  /*ba50*/  STL.64 [R1+0x1148], R6 ;  /* 0x0011480601007387 */ /* 0x0007e20000100a00 */
[----:B------:R-:W-:-:S04]  /*ba60*/  IMAD.WIDE R8, R5, 0x2, R8 ;  /* 0x0000000205087825 */ /* 0x000fc800078e0208 */
[----:B---3--:R-:W-:-:S05]  /*ba70*/  IMAD.WIDE R6, R4, 0x2, R2 ;  /* 0x0000000204067825 */ /* 0x008fca00078e0202 */
[----:B------:R0:W-:Y:S04]  /*ba80*/  STL.64 [R1+0x1140], R6 ;  /* 0x0011400601007387 */ /* 0x0001e80000100a00 */
[----:B0-----:R-:W2:Y:S04]  /*ba90*/  LDL.LU.64 R6, [R1+0x15f0] ;  /* 0x0015f00001067983 */ /* 0x001ea80000300a00 */
[----:B------:R0:W-:Y:S04]  /*baa0*/  STL.64 [R1+0x1128], R8 ;  /* 0x0011280801007387 */ /* 0x0001e80000100a00 */
[----:B------:R1:W-:Y:S01]  /*bab0*/  STL.64 [R1+0x15a0], R4 ;  /* 0x0015a00401007387 */ /* 0x0003e20000100a00 */
[----:B0-----:R-:W-:-:S03]  /*bac0*/  IMAD.WIDE R8, R5, 0x2, R2 ;  /* 0x0000000205087825 */ /* 0x001fc600078e0202 */
[----:B-1----:R-:W2:Y:S04]  /*bad0*/  LDL.64 R4, [R1+0x378] ;  /* 0x0003780001047983 */ /* 0x002ea80000100a00 */
[----:B------:R2:W-:Y:S02]  /*bae0*/  STL.64 [R1+0x1120], R8 ;  /* 0x0011200801007387 */ /* 0x0005e40000100a00 */
[----:B--2---:R-:W-:-:S05]  /*baf0*/  IMAD.WIDE R8, R6, 0x2, R4 ;  /* 0x0000000206087825 */ /* 0x004fca00078e0204 */
[----:B------:R0:W-:Y:S02]  /*bb00*/  STL.64 [R1+0x1108], R8 ;  /* 0x0011080801007387 */ /* 0x0001e40000100a00 */
[----:B0-----:R-:W-:-:S05]  /*bb10*/  IMAD.WIDE R8, R6, 0x2, R2 ;  /* 0x0000000206087825 */ /* 0x001fca00078e0202 */
[----:B------:R0:W-:Y:S02]  /*bb20*/  STL.64 [R1+0x1100], R8 ;  /* 0x0011000801007387 */ /* 0x0001e40000100a00 */
[----:B0-----:R-:W-:-:S05]  /*bb30*/  IMAD.WIDE R8, R7, 0x2, R4 ;  /* 0x0000000207087825 */ /* 0x001fca00078e0204 */
[----:B------:R0:W-:Y:S02]  /*bb40*/  STL.64 [R1+0x10e8], R8 ;  /* 0x0010e80801007387 */ /* 0x0001e40000100a00 */
[----:B0-----:R-:W-:-:S05]  /*bb50*/  IMAD.WIDE R8, R7, 0x2, R2 ;  /* 0x0000000207087825 */ /* 0x001fca00078e0202 */
[----:B------:R0:W-:Y:S04]  /*bb60*/  STL.64 [R1+0x10e0], R8 ;  /* 0x0010e00801007387 */ /* 0x0001e80000100a00 */
[----:B0-----:R-:W2:Y:S04]  /*bb70*/  LDL.LU.64 R8, [R1+0x15e8] ;  /* 0x0015e80001087983 */ /* 0x001ea80000300a00 */
[----:B------:R2:W-:Y:S02]  /*bb80*/  STL.64 [R1+0x1590], R6 ;  /* 0x0015900601007387 */ /* 0x0005e40000100a00 */
[----:B--2---:R-:W-:-:S05]  /*bb90*/  IMAD.WIDE R6, R8, 0x2, R4 ;  /* 0x0000000208067825 */ /* 0x004fca00078e0204 */
[----:B------:R0:W-:Y:S02]  /*bba0*/  STL.64 [R1+0x10c8], R6 ;  /* 0x0010c80601007387 */ /* 0x0001e40000100a00 */
[----:B0-----:R-:W-:-:S05]  /*bbb0*/  IMAD.WIDE R6, R8, 0x2, R2 ;  /* 0x0000000208067825 */ /* 0x001fca00078e0202 */
[----:B------:R0:W-:Y:S02]  /*bbc0*/  STL.64 [R1+0x10c0], R6 ;  /* 0x0010c00601007387 */ /* 0x0001e40000100a00 */
[----:B0-----:R-:W-:-:S05]  /*bbd0*/  IMAD.WIDE R6, R9, 0x2, R4 ;  /* 0x0000000209067825 */ /* 0x001fca00078e0204 */
[----:B------:R0:W-:Y:S04]  /*bbe0*/  STL.64 [R1+0x10a8], R6 ;  /* 0x0010a80601007387 */ /* 0x0001e80000100a00 */
[----:B------:R1:W-:Y:S01]  /*bbf0*/  STL.64 [R1+0x15a8], R8 ;  /* 0x0015a80801007387 */ /* 0x0003e20000100a00 */
[----:B0-----:R-:W-:-:S05]  /*bc00*/  IMAD.WIDE R6, R9, 0x2, R2 ;  /* 0x0000000209067825 */ /* 0x001fca00078e0202 */
[----:B------:R0:W-:Y:S01]  /*bc10*/  STL.64 [R1+0x10a0], R6 ;  /* 0x0010a00601007387 */ /* 0x0001e20000100a00 */
[----:B-1----:R-:W-:-:S04]  /*bc20*/  IMAD.WIDE R8, R10, 0x2, R2 ;  /* 0x000000020a087825 */ /* 0x002fc800078e0202 */
[----:B0-----:R-:W-:-:S05]  /*bc30*/  IMAD.WIDE R6, R10, 0x2, R4 ;  /* 0x000000020a067825 */ /* 0x001fca00078e0204 */
[----:B------:R0:W-:Y:S04]  /*bc40*/  STL.64 [R1+0x1088], R6 ;  /* 0x0010880601007387 */ /* 0x0001e80000100a00 */
[----:B------:R1:W-:Y:S01]  /*bc50*/  STL.64 [R1+0x1080], R8 ;  /* 0x0010800801007387 */ /* 0x0003e20000100a00 */
[----:B0-----:R-:W-:-:S04]  /*bc60*/  IMAD.WIDE R6, R12, 0x2, R4 ;  /* 0x000000020c067825 */ /* 0x001fc800078e0204 */
[----:B-1----:R-:W-:Y:S01]  /*bc70*/  IMAD.WIDE R8, R12, 0x2, R2 ;  /* 0x000000020c087825 */ /* 0x002fe200078e0202 */
[----:B------:R0:W-:Y:S04]  /*bc80*/  STL.64 [R1+0x1050], R6 ;  /* 0x0010500601007387 */ /* 0x0001e80000100a00 */
[----:B------:R1:W-:Y:S04]  /*bc90*/  STL.64 [R1+0x1048], R8 ;  /* 0x0010480801007387 */ /* 0x0003e80000100a00 */
[----:B------:R2:W-:Y:S01]  /*bca0*/  STL.64 [R1+0x15b0], R12 ;  /* 0x0015b00c01007387 */ /* 0x0005e20000100a00 */
[----:B0-----:R-:W-:-:S04]  /*bcb0*/  IMAD.WIDE R6, R13, 0x2, R4 ;  /* 0x000000020d067825 */ /* 0x001fc800078e0204 */
[--C-:B-1----:R-:W-:Y:S01]  /*bcc0*/  IMAD.WIDE R8, R13, 0x2, R2.reuse ;  /* 0x000000020d087825 */ /* 0x102fe200078e0202 */
[----:B------:R0:W-:Y:S03]  /*bcd0*/  STL.64 [R1+0x1030], R6 ;  /* 0x0010300601007387 */ /* 0x0001e60000100a00 */
[C---:B--2---:R-:W-:Y:S01]  /*bce0*/  IMAD.WIDE R12, R14.reuse, 0x2, R2 ;  /* 0x000000020e0c7825 */ /* 0x044fe200078e0202 */
[----:B------:R1:W-:Y:S03]  /*bcf0*/  STL.64 [R1+0x1028], R8 ;  /* 0x0010280801007387 */ /* 0x0003e60000100a00 */
[----:B0-----:R-:W-:-:S04]  /*bd00*/  IMAD.WIDE R6, R14, 0x2, R4 ;  /* 0x000000020e067825 */ /* 0x001fc800078e0204 */
[C---:B-1----:R-:W-:Y:S01]  /*bd10*/  IMAD.WIDE R8, R15.reuse, 0x2, R4 ;  /* 0x000000020f087825 */ /* 0x042fe200078e0204 */
[----:B------:R0:W-:Y:S04]  /*bd20*/  STL.64 [R1+0x1010], R6 ;  /* 0x0010100601007387 */ /* 0x0001e80000100a00 */
[----:B------:R1:W-:Y:S04]  /*bd30*/  STL.64 [R1+0x1008], R12 ;  /* 0x0010080c01007387 */ /* 0x0003e80000100a00 */
[----:B------:R-:W-:Y:S01]  /*bd40*/  STL.64 [R1+0x15b8], R14 ;  /* 0x0015b80e01007387 */ /* 0x000fe20000100a00 */
[----:B0-----:R-:W-:-:S03]  /*bd50*/  IMAD.WIDE R6, R15, 0x2, R2 ;  /* 0x000000020f067825 */ /* 0x001fc600078e0202 */
[----:B------:R0:W-:Y:S01]  /*bd60*/  STL.64 [R1+0xff0], R8 ;  /* 0x000ff00801007387 */ /* 0x0001e20000100a00 */
[----:B-1----:R-:W-:-:S03]  /*bd70*/  IMAD.WIDE R12, R16, 0x2, R2 ;  /* 0x00000002100c7825 */ /* 0x002fc600078e0202 */
[----:B------:R1:W-:Y:S01]  /*bd80*/  STL.64 [R1+0xfe8], R6 ;  /* 0x000fe80601007387 */ /* 0x0003e20000100a00 */
        /* <DEDUP_REMOVED lines=12> */
[----:B------:R-:W-:Y:S04]  /*be50*/  STL.64 [R1+0xf88], R12 ;  /* 0x000f880c01007387 */ /* 0x000fe80000100a00 */
[----:B------:R-:W-:Y:S01]  /*be60*/  STL.64 [R1+0x15c8], R18 ;  /* 0x0015c81201007387 */ /* 0x000fe20000100a00 */
[----:B0-----:R-:W-:-:S03]  /*be70*/  IMAD.WIDE R6, R19, 0x2, R2 ;  /* 0x0000000213067825 */ /* 0x001fc600078e0202 */
[----:B------:R0:W-:Y:S04]  /*be80*/  STL.64 [R1+0xf70], R8 ;  /* 0x000f700801007387 */ /* 0x0001e80000100a00 */
[----:B------:R1:W-:Y:S01]  /*be90*/  STL.64 [R1+0xf68], R6 ;  /* 0x000f680601007387 */ /* 0x0003e20000100a00 */
[----:B0-----:R-:W-:-:S04]  /*bea0*/  IMAD.WIDE R8, R20, 0x2, R4 ;  /* 0x0000000214087825 */ /* 0x001fc800078e0204 */
[----:B-1----:R-:W-:Y:S01]  /*beb0*/  IMAD.WIDE R6, R20, 0x2, R2 ;  /* 0x0000000214067825 */ /* 0x002fe200078e0202 */
[----:B------:R-:W-:Y:S04]  /*bec0*/  STL.64 [R1+0xf50], R8 ;  /* 0x000f500801007387 */ /* 0x000fe80000100a00 */
[----:B------:R0:W-:Y:S04]  /*bed0*/  STL.64 [R1+0xf48], R6 ;  /* 0x000f480601007387 */ /* 0x0001e80000100a00 */
[----:B0-----:R-:W2:Y:S01]  /*bee0*/  LDL R6, [R1] ;  /* 0x0000000001067983 */ /* 0x001ea20000100800 */
[----:B------:R-:W-:-:S04]  /*bef0*/  IMAD.WIDE R12, R21, 0x2, R4 ;  /* 0x00000002150c7825 */ /* 0x000fc800078e0204 */
[----:B------:R-:W-:Y:S01]  /*bf00*/  IMAD.WIDE R8, R21, 0x2, R2 ;  /* 0x0000000215087825 */ /* 0x000fe200078e0202 */
[----:B------:R0:W-:Y:S04]  /*bf10*/  STL.64 [R1+0xf30], R12 ;  /* 0x000f300c01007387 */ /* 0x0001e80000100a00 */
[----:B------:R-:W-:Y:S04]  /*bf20*/  STL.64 [R1+0x15d0], R20 ;  /* 0x0015d01401007387 */ /* 0x000fe80000100a00 */
[----:B------:R1:W-:Y:S04]  /*bf30*/  STL.64 [R1+0xf28], R8 ;  /* 0x000f280801007387 */ /* 0x0003e80000100a00 */
[----:B------:R-:W3:Y:S01]  /*bf40*/  LDL R0, [R1+0x4] ;  /* 0x0000040001007983 */ /* 0x000ee20000100800 */
[----:B0-----:R-:W-:-:S04]  /*bf50*/  IMAD.WIDE R12, R22, 0x2, R4 ;  /* 0x00000002160c7825 */ /* 0x001fc800078e0204 */
[----:B-1----:R-:W-:Y:S01]  /*bf60*/  IMAD.WIDE R8, R22, 0x2, R2 ;  /* 0x0000000216087825 */ /* 0x002fe200078e0202 */
[----:B------:R0:W-:Y:S04]  /*bf70*/  STL.64 [R1+0xf10], R12 ;  /* 0x000f100c01007387 */ /* 0x0001e80000100a00 */
[----:B------:R1:W-:Y:S04]  /*bf80*/  STL.64 [R1+0xf08], R8 ;  /* 0x000f080801007387 */ /* 0x0003e80000100a00 */
[----:B------:R-:W4:Y:S01]  /*bf90*/  LDL R11, [R1+0x8] ;  /* 0x00000800010b7983 */ /* 0x000f220000100800 */
[----:B0-----:R-:W-:-:S04]  /*bfa0*/  IMAD.WIDE R12, R23, 0x2, R4 ;  /* 0x00000002170c7825 */ /* 0x001fc800078e0204 */
[--C-:B-1----:R-:W-:Y:S01]  /*bfb0*/  IMAD.WIDE R8, R23, 0x2, R2.reuse ;  /* 0x0000000217087825 */ /* 0x102fe200078e0202 */
[----:B------:R-:W-:Y:S04]  /*bfc0*/  STL.64 [R1+0xed8], R12 ;  /* 0x000ed80c01007387 */ /* 0x000fe80000100a00 */
[----:B------:R-:W-:Y:S01]  /*bfd0*/  STL.64 [R1+0x15d8], R22 ;  /* 0x0015d81601007387 */ /* 0x000fe20000100a00 */
[----:B------:R-:W-:-:S03]  /*bfe0*/  IMAD.WIDE R14, R24, 0x2, R2 ;  /* 0x00000002180e7825 */ /* 0x000fc600078e0202 */
[----:B------:R0:W-:Y:S02]  /*bff0*/  STL.64 [R1+0xed0], R8 ;  /* 0x000ed00801007387 */ /* 0x0001e40000100a00 */
[----:B0-----:R-:W-:-:S05]  /*c000*/  IMAD.WIDE R8, R24, 0x2, R4 ;  /* 0x0000000218087825 */ /* 0x001fca00078e0204 */
[----:B------:R0:W-:Y:S04]  /*c010*/  STL.64 [R1+0xeb8], R8 ;  /* 0x000eb80801007387 */ /* 0x0001e80000100a00 */
[----:B------:R-:W-:Y:S04]  /*c020*/  STL.64 [R1+0xeb0], R14 ;  /* 0x000eb00e01007387 */ /* 0x000fe80000100a00 */
[----:B------:R-:W4:Y:S01]  /*c030*/  LDL R7, [R1+0xc] ;  /* 0x00000c0001077983 */ /* 0x000f220000100800 */
[----:B------:R-:W-:-:S04]  /*c040*/  IMAD.WIDE R12, R25, 0x2, R4 ;  /* 0x00000002190c7825 */ /* 0x000fc800078e0204 */
[----:B0-----:R-:W-:Y:S01]  /*c050*/  IMAD.WIDE R8, R25, 0x2, R2 ;  /* 0x0000000219087825 */ /* 0x001fe200078e0202 */
[----:B------:R-:W-:Y:S04]  /*c060*/  STL.64 [R1+0xe98], R12 ;  /* 0x000e980c01007387 */ /* 0x000fe80000100a00 */
[----:B------:R-:W-:Y:S04]  /*c070*/  STL.64 [R1+0x15e0], R24 ;  /* 0x0015e01801007387 */ /* 0x000fe80000100a00 */
[----:B------:R0:W-:Y:S04]  /*c080*/  STL.64 [R1+0xe90], R8 ;  /* 0x000e900801007387 */ /* 0x0001e80000100a00 */
[----:B------:R-:W4:Y:S01]  /*c090*/  LDL R23, [R1+0x10] ;  /* 0x0000100001177983 */ /* 0x000f220000100800 */
[----:B0-----:R-:W-:-:S05]  /*c0a0*/  IMAD.WIDE R8, R26, 0x2, R4 ;  /* 0x000000021a087825 */ /* 0x001fca00078e0204 */
[----:B------:R0:W-:Y:S04]  /*c0b0*/  STL.64 [R1+0xe78], R8 ;  /* 0x000e780801007387 */ /* 0x0001e80000100a00 */
[----:B------:R-:W4:Y:S01]  /*c0c0*/  LDL R20, [R1+0x14] ;  /* 0x0000140001147983 */ /* 0x000f220000100800 */
[----:B------:R-:W-:-:S05]  /*c0d0*/  IMAD.WIDE R12, R26, 0x2, R2 ;  /* 0x000000021a0c7825 */ /* 0x000fca00078e0202 */
[----:B------:R1:W-:Y:S01]  /*c0e0*/  STL.64 [R1+0xe70], R12 ;  /* 0x000e700c01007387 */ /* 0x0003e20000100a00 */
[----:B0-----:R-:W-:-:S03]  /*c0f0*/  IMAD.WIDE R8, R27, 0x2, R4 ;  /* 0x000000021b087825 */ /* 0x001fc600078e0204 */
[----:B------:R-:W4:Y:S04]  /*c100*/  LDL R21, [R1+0x18] ;  /* 0x0000180001157983 */ /* 0x000f280000100800 */
[----:B------:R0:W-:Y:S04]  /*c110*/  STL.64 [R1+0xe58], R8 ;  /* 0x000e580801007387 */ /* 0x0001e80000100a00 */
[----:B------:R-:W4:Y:S01]  /*c120*/  LDL R18, [R1+0x1c] ;  /* 0x00001c0001127983 */ /* 0x000f220000100800 */
[----:B-1----:R-:W-:-:S05]  /*c130*/  IMAD.WIDE R12, R27, 0x2, R2 ;  /* 0x000000021b0c7825 */ /* 0x002fca00078e0202 */
        /* <DEDUP_REMOVED lines=12> */
[----:B------:R0:W-:Y:S04]  /*c200*/  STL.64 [R1+0xe10], R12 ;  /* 0x000e100c01007387 */ /* 0x0001e80000100a00 */
[----:B------:R-:W4:Y:S01]  /*c210*/  LDL R15, [R1+0x30] ;  /* 0x00003000010f7983 */ /* 0x000f220000100800 */
[----:B--2---:R-:W-:-:S05]  /*c220*/  IMAD.WIDE R8, R6, 0x2, R4 ;  /* 0x0000000206087825 */ /* 0x004fca00078e0204 */
[----:B------:R3:W-:Y:S04]  /*c230*/  STL.64 [R1+0xdf8], R8 ;  /* 0x000df80801007387 */ /* 0x0007e80000100a00 */
[----:B0-----:R-:W2:Y:S01]  /*c240*/  LDL R12, [R1+0x34] ;  /* 0x00003400010c7983 */ /* 0x001ea20000100800 */
[----:B------:R-:W-:-:S05]  /*c250*/  IMAD.WIDE R24, R6, 0x2, R2 ;  /* 0x0000000206187825 */ /* 0x000fca00078e0202 */
[----:B------:R0:W-:Y:S04]  /*c260*/  STL.64 [R1+0xdf0], R24 ;  /* 0x000df01801007387 */ /* 0x0001e80000100a00 */
[----:B------:R-:W2:Y:S01]  /*c270*/  LDL R13, [R1+0x38] ;  /* 0x00003800010d7983 */ /* 0x000ea20000100800 */
[----:B---3--:R-:W-:-:S05]  /*c280*/  IMAD.WIDE R8, R0, 0x2, R4 ;  /* 0x0000000200087825 */ /* 0x008fca00078e0204 */
[----:B------:R1:W-:Y:S01]  /*c290*/  STL.64 [R1+0xdd8], R8 ;  /* 0x000dd80801007387 */ /* 0x0003e20000100a00 */
[----:B0-----:R-:W-:-:S03]  /*c2a0*/  IMAD.WIDE R24, R0, 0x2, R2 ;  /* 0x0000000200187825 */ /* 0x001fc600078e0202 */
[----:B-1----:R-:W3:Y:S04]  /*c2b0*/  LDL R8, [R1+0x3c] ;  /* 0x00003c0001087983 */ /* 0x002ee80000100800 */
[----:B------:R4:W-:Y:S04]  /*c2c0*/  STL.64 [R1+0xdd0], R24 ;  /* 0x000dd01801007387 */ /* 0x0009e80000100a00 */
[----:B------:R-:W3:Y:S04]  /*c2d0*/  LDL R9, [R1+0x40] ;  /* 0x0000400001097983 */ /* 0x000ee80000100800 */
[----:B------:R-:W3:Y:S01]  /*c2e0*/  LDL.LU R0, [R1+0x44] ;  /* 0x0000440001007983 */ /* 0x000ee20000300800 */
[----:B----4-:R-:W-:-:S05]  /*c2f0*/  IMAD.WIDE R24, R11, 0x2, R4 ;  /* 0x000000020b187825 */ /* 0x010fca00078e0204 */
[----:B------:R0:W-:Y:S02]  /*c300*/  STL.64 [R1+0xdb8], R24 ;  /* 0x000db81801007387 */ /* 0x0001e40000100a00 */
[----:B0-----:R-:W-:Y:S02]  /*c310*/  IMAD.WIDE R24, R11, 0x2, R2 ;  /* 0x000000020b187825 */ /* 0x001fe400078e0202 */
[----:B------:R-:W4:Y:S04]  /*c320*/  LDL.LU R11, [R1+0x48] ;  /* 0x00004800010b7983 */ /* 0x000f280000300800 */
[----:B------:R0:W-:Y:S02]  /*c330*/  STL.64 [R1+0xdb0], R24 ;  /* 0x000db01801007387 */ /* 0x0001e40000100a00 */
[----:B0-----:R-:W-:-:S05]  /*c340*/  IMAD.WIDE R24, R7, 0x2, R4 ;  /* 0x0000000207187825 */ /* 0x001fca00078e0204 */
[----:B------:R0:W-:Y:S02]  /*c350*/  STL.64 [R1+0xd98], R24 ;  /* 0x000d981801007387 */ /* 0x0001e40000100a00 */
[----:B0-----:R-:W-:Y:S02]  /*c360*/  IMAD.WIDE R24, R7, 0x2, R2 ;  /* 0x0000000207187825 */ /* 0x001fe400078e0202 */
[----:B------:R-:W4:Y:S04]  /*c370*/  LDL.64 R6, [R1+0x368] ;  /* 0x0003680001067983 */ /* 0x000f280000100a00 */
[----:B------:R0:W-:Y:S02]  /*c380*/  STL.64 [R1+0xd90], R24 ;  /* 0x000d901801007387 */ /* 0x0001e40000100a00 */
[----:B0-----:R-:W-:-:S04]  /*c390*/  IMAD.WIDE R24, R23, 0x2, R4 ;  /* 0x0000000217187825 */ /* 0x001fc800078e0204 */
[----:B------:R-:W-:Y:S01]  /*c3a0*/  IMAD.WIDE R22, R23, 0x2, R2 ;  /* 0x0000000217167825 */ /* 0x000fe200078e0202 */
[----:B------:R0:W-:Y:S04]  /*c3b0*/  STL.64 [R1+0xd78], R24 ;  /* 0x000d781801007387 */ /* 0x0001e80000100a00 */
[----:B0-----:R-:W4:Y:S04]  /*c3c0*/  LDL.LU.64 R24, [R1+0x15e0] ;  /* 0x0015e00001187983 */ /* 0x001f280000300a00 */
[----:B------:R0:W-:Y:S02]  /*c3d0*/  STL.64 [R1+0xd70], R22 ;  /* 0x000d701601007387 */ /* 0x0001e40000100a00 */
[----:B0-----:R-:W-:-:S05]  /*c3e0*/  IMAD.WIDE R22, R20, 0x2, R4 ;  /* 0x0000000214167825 */ /* 0x001fca00078e0204 */
[----:B------:R0:W-:Y:S02]  /*c3f0*/  STL.64 [R1+0xd58], R22 ;  /* 0x000d581601007387 */ /* 0x0001e40000100a00 */
[----:B0-----:R-:W-:-:S05]  /*c400*/  IMAD.WIDE R22, R20, 0x2, R2 ;  /* 0x0000000214167825 */ /* 0x001fca00078e0202 */
        /* <DEDUP_REMOVED lines=33> */
[----:B--2---:R-:W-:-:S05]  /*c620*/  IMAD.WIDE R14, R12, 0x2, R4 ;  /* 0x000000020c0e7825 */ /* 0x004fca00078e0204 */
[----:B------:R0:W-:Y:S02]  /*c630*/  STL.64 [R1+0xc40], R14 ;  /* 0x000c400e01007387 */ /* 0x0001e40000100a00 */
[----:B0-----:R-:W-:-:S05]  /*c640*/  IMAD.WIDE R14, R12, 0x2, R2 ;  /* 0x000000020c0e7825 */ /* 0x001fca00078e0202 */
[----:B------:R0:W-:Y:S02]  /*c650*/  STL.64 [R1+0xc38], R14 ;  /* 0x000c380e01007387 */ /* 0x0001e40000100a00 */
[----:B0-----:R-:W-:-:S04]  /*c660*/  IMAD.WIDE R14, R13, 0x2, R4 ;  /* 0x000000020d0e7825 */ /* 0x001fc800078e0204 */
[----:B------:R-:W-:Y:S01]  /*c670*/  IMAD.WIDE R12, R13, 0x2, R2 ;  /* 0x000000020d0c7825 */ /* 0x000fe200078e0202 */
[----:B------:R0:W-:Y:S04]  /*c680*/  STL.64 [R1+0xc20], R14 ;  /* 0x000c200e01007387 */ /* 0x0001e80000100a00 */
[----:B0-----:R-:W2:Y:S04]  /*c690*/  LDL.LU.64 R14, [R1+0x15b8] ;  /* 0x0015b800010e7983 */ /* 0x001ea80000300a00 */
[----:B------:R3:W-:Y:S02]  /*c6a0*/  STL.64 [R1+0xc18], R12 ;  /* 0x000c180c01007387 */ /* 0x0007e40000100a00 */
[----:B---3--:R-:W-:-:S05]  /*c6b0*/  IMAD.WIDE R12, R8, 0x2, R4 ;  /* 0x00000002080c7825 */ /* 0x008fca00078e0204 */
[----:B------:R0:W-:Y:S02]  /*c6c0*/  STL.64 [R1+0xc00], R12 ;  /* 0x000c000c01007387 */ /* 0x0001e40000100a00 */
[----:B0-----:R-:W-:-:S05]  /*c6d0*/  IMAD.WIDE R12, R8, 0x2, R2 ;  /* 0x00000002080c7825 */ /* 0x001fca00078e0202 */
[----:B------:R0:W-:Y:S02]  /*c6e0*/  STL.64 [R1+0xbf8], R12 ;  /* 0x000bf80c01007387 */ /* 0x0001e40000100a00 */
[----:B0-----:R-:W-:-:S04]  /*c6f0*/  IMAD.WIDE R12, R9, 0x2, R4 ;  /* 0x00000002090c7825 */ /* 0x001fc800078e0204 */
[----:B------:R-:W-:Y:S01]  /*c700*/  IMAD.WIDE R8, R9, 0x2, R2 ;  /* 0x0000000209087825 */ /* 0x000fe200078e0202 */
[----:B------:R0:W-:Y:S04]  /*c710*/  STL.64 [R1+0xbe0], R12 ;  /* 0x000be00c01007387 */ /* 0x0001e80000100a00 */
[----:B0-----:R-:W3:Y:S04]  /*c720*/  LDL.LU.64 R12, [R1+0x15b0] ;  /* 0x0015b000010c7983 */ /* 0x001ee80000300a00 */
[----:B------:R0:W-:Y:S02]  /*c730*/  STL.64 [R1+0xbd8], R8 ;  /* 0x000bd80801007387 */ /* 0x0001e40000100a00 */
[----:B0-----:R-:W-:-:S05]  /*c740*/  IMAD.WIDE R8, R0, 0x2, R4 ;  /* 0x0000000200087825 */ /* 0x001fca00078e0204 */
[----:B------:R0:W-:Y:S01]  /*c750*/  STL.64 [R1+0xba8], R8 ;  /* 0x000ba80801007387 */ /* 0x0001e20000100a00 */
[----:B----4-:R-:W-:-:S04]  /*c760*/  IMAD.WIDE R4, R11, 0x2, R4 ;  /* 0x000000020b047825 */ /* 0x010fc800078e0204 */
[----:B0-----:R-:W-:-:S04]  /*c770*/  IMAD.WIDE R8, R0, 0x2, R2 ;  /* 0x0000000200087825 */ /* 0x001fc800078e0202 */
[----:B------:R-:W-:Y:S01]  /*c780*/  IMAD.WIDE R2, R11, 0x2, R2 ;  /* 0x000000020b027825 */ /* 0x000fe200078e0202 */
[----:B------:R0:W-:Y:S04]  /*c790*/  STL.64 [R1+0xba0], R8 ;  /* 0x000ba00801007387 */ /* 0x0001e80000100a00 */
[----:B0-----:R-:W4:Y:S04]  /*c7a0*/  LDL.LU.64 R8, [R1+0x15a8] ;  /* 0x0015a80001087983 */ /* 0x001f280000300a00 */
[----:B------:R0:W-:Y:S04]  /*c7b0*/  STL.64 [R1+0xb88], R4 ;  /* 0x000b880401007387 */ /* 0x0001e80000100a00 */
[----:B0-----:R-:W2:Y:S04]  /*c7c0*/  LDL.LU.64 R4, [R1+0x15a0] ;  /* 0x0015a00001047983 */ /* 0x001ea80000300a00 */
[----:B------:R0:W-:Y:S04]  /*c7d0*/  STL.64 [R1+0xb80], R2 ;  /* 0x000b800201007387 */ /* 0x0001e80000100a00 */
[----:B0-----:R-:W3:Y:S02]  /*c7e0*/  LDL.LU.64 R2, [R1+0x1598] ;  /* 0x0015980001027983 */ /* 0x001ee40000300a00 */
[----:B---3--:R-:W-:-:S02]  /*c7f0*/  IMAD.WIDE R6, R3, 0x2, R6 ;  /* 0x0000000203067825 */ /* 0x008fc400078e0206 */
[----:B------:R0:W-:Y:S04]  /*c800*/  STL.64 [R1+0x1538], R2 ;  /* 0x0015380201007387 */ /* 0x0001e80000100a00 */
[----:B0-----:R-:W2:Y:S04]  /*c810*/  LDL.64 R2, [R1+0x368] ;  /* 0x0003680001027983 */ /* 0x001ea80000100a00 */
[----:B------:R2:W-:Y:S02]  /*c820*/  STL.64 [R1+0x1158], R6 ;  /* 0x0011580601007387 */ /* 0x0005e40000100a00 */
[----:B--2---:R-:W-:-:S05]  /*c830*/  IMAD.WIDE R6, R4, 0x2, R2 ;  /* 0x0000000204067825 */ /* 0x004fca00078e0202 */
[----:B------:R0:W-:Y:S02]  /*c840*/  STL.64 [R1+0x1138], R6 ;  /* 0x0011380601007387 */ /* 0x0001e40000100a00 */
[----:B0-----:R-:W-:-:S05]  /*c850*/  IMAD.WIDE R6, R5, 0x2, R2 ;  /* 0x0000000205067825 */ /* 0x001fca00078e0202 */
[----:B------:R0:W-:Y:S04]  /*c860*/  STL.64 [R1+0x1118], R6 ;  /* 0x0011180601007387 */ /* 0x0001e80000100a00 */
[----:B0-----:R-:W2:Y:S04]  /*c870*/  LDL.LU.64 R6, [R1+0x1590] ;  /* 0x0015900001067983 */ /* 0x001ea80000300a00 */
[----:B------:R2:W-:Y:S02]  /*c880*/  STL.64 [R1+0x1540], R4 ;  /* 0x0015400401007387 */ /* 0x0005e40000100a00 */
[----:B--2---:R-:W-:-:S05]  /*c890*/  IMAD.WIDE R4, R6, 0x2, R2 ;  /* 0x0000000206047825 */ /* 0x004fca00078e0202 */
[----:B------:R0:W-:Y:S04]  /*c8a0*/  STL.64 [R1+0x10f8], R4 ;  /* 0x0010f80401007387 */ /* 0x0001e80000100a00 */
[----:B------:R4:W-:Y:S01]  /*c8b0*/  STL.64 [R1+0x1530], R6 ;  /* 0x0015300601007387 */ /* 0x0009e20000100a00 */
[----:B0-----:R-:W-:-:S04]  /*c8c0*/  IMAD.WIDE R4, R7, 0x2, R2 ;  /* 0x0000000207047825 */ /* 0x001fc800078e0202 */
[--C-:B----4-:R-:W-:Y:S01]  /*c8d0*/  IMAD.WIDE R6, R8, 0x2, R2.reuse ;  /* 0x0000000208067825 */ /* 0x110fe200078e0202 */
[----:B------:R0:W-:Y:S04]  /*c8e0*/  STL.64 [R1+0x10d8], R4 ;  /* 0x0010d80401007387 */ /* 0x0001e80000100a00 */
[----:B------:R-:W-:Y:S04]  /*c8f0*/  STL.64 [R1+0x1548], R8 ;  /* 0x0015480801007387 */ /* 0x000fe80000100a00 */
[----:B------:R1:W-:Y:S01]  /*c900*/  STL.64 [R1+0x10b8], R6 ;  /* 0x0010b80601007387 */ /* 0x0003e20000100a00 */
[----:B0-----:R-:W-:-:S05]  /*c910*/  IMAD.WIDE R4, R9, 0x2, R2 ;  /* 0x0000000209047825 */ /* 0x001fca00078e0202 */
[----:B------:R0:W-:Y:S01]  /*c920*/  STL.64 [R1+0x1098], R4 ;  /* 0x0010980401007387 */ /* 0x0001e20000100a00 */
[----:B-1----:R-:W-:-:S03]  /*c930*/  IMAD.WIDE R6, R10, 0x2, R2 ;  /* 0x000000020a067825 */ /* 0x002fc600078e0202 */
[----:B------:R-:W-:Y:S04]  /*c940*/  STL.64 [R1+0x1550], R10 ;  /* 0x0015500a01007387 */ /* 0x000fe80000100a00 */
[----:B------:R1:W-:Y:S01]  /*c950*/  STL.64 [R1+0x1078], R6 ;  /* 0x0010780601007387 */ /* 0x0003e20000100a00 */
[----:B0-----:R-:W-:-:S03]  /*c960*/  IMAD.WIDE R4, R12, 0x2, R2 ;  /* 0x000000020c047825 */ /* 0x001fc600078e0202 */
[----:B------:R-:W-:Y:S01]  /*c970*/  STL.64 [R1+0x1558], R12 ;  /* 0x0015580c01007387 */ /* 0x000fe20000100a00 */
[----:B-1----:R-:W-:-:S03]  /*c980*/  IMAD.WIDE R6, R13, 0x2, R2 ;  /* 0x000000020d067825 */ /* 0x002fc600078e0202 */
[----:B------:R0:W-:Y:S04]  /*c990*/  STL.64 [R1+0x1040], R4 ;  /* 0x0010400401007387 */ /* 0x0001e80000100a00 */
[----:B------:R1:W-:Y:S04]  /*c9a0*/  STL.64 [R1+0x1020], R6 ;  /* 0x0010200601007387 */ /* 0x0003e80000100a00 */
[----:B------:R2:W-:Y:S01]  /*c9b0*/  STL.64 [R1+0x1560], R14 ;  /* 0x0015600e01007387 */ /* 0x0005e20000100a00 */
[----:B0-----:R-:W-:-:S04]  /*c9c0*/  IMAD.WIDE R4, R14, 0x2, R2 ;  /* 0x000000020e047825 */ /* 0x001fc800078e0202 */
[--C-:B-1----:R-:W-:Y:S01]  /*c9d0*/  IMAD.WIDE R6, R15, 0x2, R2.reuse ;  /* 0x000000020f067825 */ /* 0x102fe200078e0202 */
[----:B------:R0:W-:Y:S04]  /*c9e0*/  STL.64 [R1+0x1000], R4 ;  /* 0x0010000401007387 */ /* 0x0001e80000100a00 */
[----:B------:R-:W-:Y:S04]  /*c9f0*/  STL.64 [R1+0xfe0], R6 ;  /* 0x000fe00601007387 */ /* 0x000fe80000100a00 */
[----:B--2---:R-:W2:Y:S01]  /*ca00*/  LDL R15, [R1+0x20] ;  /* 0x00002000010f7983 */ /* 0x004ea20000100800 */
[----:B0-----:R-:W-:-:S03]  /*ca10*/  IMAD.WIDE R4, R16, 0x2, R2 ;  /* 0x0000000210047825 */ /* 0x001fc600078e0202 */
[----:B------:R-:W3:Y:S04]  /*ca20*/  LDL R14, [R1+0x1c] ;  /* 0x00001c00010e7983 */ /* 0x000ee80000100800 */
[----:B------:R-:W-:Y:S04]  /*ca30*/  STL.64 [R1+0xfc0], R4 ;  /* 0x000fc00401007387 */ /* 0x000fe80000100a00 */
[----:B--2---:R0:W-:Y:S04]  /*ca40*/  STL [R1+0x1568], R15 ;  /* 0x0015680f01007387 */ /* 0x0041e80000100800 */
[----:B0-----:R-:W2:Y:S04]  /*ca50*/  LDL R15, [R1+0x18] ;  /* 0x00001800010f7983 */ /* 0x001ea80000100800 */
[----:B---3--:R0:W-:Y:S04]  /*ca60*/  STL [R1+0x156c], R14 ;  /* 0x00156c0e01007387 */ /* 0x0081e80000100800 */
[----:B0-----:R-:W3:Y:S04]  /*ca70*/  LDL R14, [R1+0x14] ;  /* 0x00001400010e7983 */ /* 0x001ee80000100800 */
        /* <DEDUP_REMOVED lines=9> */
[----:B0-----:R-:W2:Y:S01]  /*cb10*/  LDL R15, [R1] ;  /* 0x00000000010f7983 */ /* 0x001ea20000100800 */
[----:B------:R-:W-:-:S03]  /*cb20*/  IMAD.WIDE R6, R17, 0x2, R2 ;  /* 0x0000000211067825 */ /* 0x000fc600078e0202 */
[----:B---3--:R-:W-:Y:S04]  /*cb30*/  STL [R1+0x1584], R14 ;  /* 0x0015840e01007387 */ /* 0x008fe80000100800 */
[----:B--2---:R0:W-:Y:S04]  /*cb40*/  STL [R1+0x1588], R15 ;  /* 0x0015880f01007387 */ /* 0x0041e80000100800 */
[----:B------:R-:W2:Y:S04]  /*cb50*/  LDL R12, [R1+0x24] ;  /* 0x00002400010c7983 */ /* 0x000ea80000100800 */
[----:B------:R-:W3:Y:S01]  /*cb60*/  LDL R13, [R1+0x28] ;  /* 0x00002800010d7983 */ /* 0x000ee20000100800 */
[----:B0-----:R-:W-:-:S03]  /*cb70*/  IMAD.WIDE R14, R18, 0x2, R2 ;  /* 0x00000002120e7825 */ /* 0x001fc600078e0202 */
[----:B------:R-:W4:Y:S04]  /*cb80*/  LDL R10, [R1+0x2c] ;  /* 0x00002c00010a7983 */ /* 0x000f280000100800 */
[----:B------:R-:W4:Y:S04]  /*cb90*/  LDL R11, [R1+0x30] ;  /* 0x00003000010b7983 */ /* 0x000f280000100800 */
[----:B------:R-:W4:Y:S04]  /*cba0*/  LDL R8, [R1+0x34] ;  /* 0x0000340001087983 */ /* 0x000f280000100800 */
[----:B------:R-:W4:Y:S04]  /*cbb0*/  LDL R9, [R1+0x38] ;  /* 0x0000380001097983 */ /* 0x000f280000100800 */
[----:B------:R-:W4:Y:S04]  /*cbc0*/  LDL R4, [R1+0x3c] ;  /* 0x00003c0001047983 */ /* 0x000f280000100800 */
[----:B------:R-:W4:Y:S04]  /*cbd0*/  LDL R5, [R1+0x40] ;  /* 0x0000400001057983 */ /* 0x000f280000100800 */
[----:B------:R0:W-:Y:S04]  /*cbe0*/  STL.64 [R1+0xfa0], R6 ;  /* 0x000fa00601007387 */ /* 0x0001e80000100a00 */
[----:B0-----:R-:W4:Y:S04]  /*cbf0*/  LDL.64 R6, [R1+0x360] ;  /* 0x0003600001067983 */ /* 0x001f280000100a00 */
[----:B------:R0:W-:Y:S02]  /*cc00*/  STL.64 [R1+0xf80], R14 ;  /* 0x000f800e01007387 */ /* 0x0001e40000100a00 */
[----:B0-----:R-:W-:-:S05]  /*cc10*/  IMAD.WIDE R14, R19, 0x2, R2 ;  /* 0x00000002130e7825 */ /* 0x001fca00078e0202 */
        /* <DEDUP_REMOVED lines=20> */
[----:B------:R0:W-:Y:S04]  /*cd60*/  STL.64 [R1+0xe08], R14 ;  /* 0x000e080e01007387 */ /* 0x0001e80000100a00 */
[----:B0-----:R-:W2:Y:S02]  /*cd70*/  LDL.LU R15, [R1+0x1588] ;  /* 0x00158800010f7983 */ /* 0x001ea40000300800 */
[----:B--2---:R-:W-:-:S05]  /*cd80*/  IMAD.WIDE R14, R15, 0x2, R2 ;  /* 0x000000020f0e7825 */ /* 0x004fca00078e0202 */
        /* <DEDUP_REMOVED lines=24> */
[----:B------:R0:W-:Y:S02]  /*cf10*/  STL.64 [R1+0xcd0], R14 ;  /* 0x000cd00e01007387 */ /* 0x0001e40000100a00 */
[----:B0-----:R-:W-:-:S04]  /*cf20*/  IMAD.WIDE R14, R12, 0x2, R2 ;  /* 0x000000020c0e7825 */ /* 0x001fc800078e0202 */
[--C-:B---3--:R-:W-:Y:S01]  /*cf30*/  IMAD.WIDE R12, R13, 0x2, R2.reuse ;  /* 0x000000020d0c7825 */ /* 0x108fe200078e0202 */
[----:B------:R0:W-:Y:S04]  /*cf40*/  STL.64 [R1+0xcb0], R14 ;  /* 0x000cb00e01007387 */ /* 0x0001e80000100a00 */
[----:B0-----:R-:W2:Y:S04]  /*cf50*/  LDL.LU.64 R14, [R1+0x1560] ;  /* 0x00156000010e7983 */ /* 0x001ea80000300a00 */
[----:B------:R4:W-:Y:S02]  /*cf60*/  STL.64 [R1+0xc90], R12 ;  /* 0x000c900c01007387 */ /* 0x0009e40000100a00 */
[----:B----4-:R-:W-:-:S04]  /*cf70*/  IMAD.WIDE R12, R10, 0x2, R2 ;  /* 0x000000020a0c7825 */ /* 0x010fc800078e0202 */
[--C-:B------:R-:W-:Y:S01]  /*cf80*/  IMAD.WIDE R10, R11, 0x2, R2.reuse ;  /* 0x000000020b0a7825 */ /* 0x100fe200078e0202 */
[----:B------:R0:W-:Y:S04]  /*cf90*/  STL.64 [R1+0xc70], R12 ;  /* 0x000c700c01007387 */ /* 0x0001e80000100a00 */
[----:B0-----:R-:W3:Y:S04]  /*cfa0*/  LDL.LU.64 R12, [R1+0x1558] ;  /* 0x00155800010c7983 */ /* 0x001ee80000300a00 */
[----:B------:R0:W-:Y:S02]  /*cfb0*/  STL.64 [R1+0xc50], R10 ;  /* 0x000c500a01007387 */ /* 0x0001e40000100a00 */
[----:B0-----:R-:W-:-:S05]  /*cfc0*/  IMAD.WIDE R10, R8, 0x2, R2 ;  /* 0x00000002080a7825 */ /* 0x001fca00078e0202 */
[----:B------:R0:W-:Y:S04]  /*cfd0*/  STL.64 [R1+0xc30], R10 ;  /* 0x000c300a01007387 */ /* 0x0001e80000100a00 */
[----:B0-----:R-:W4:Y:S01]  /*cfe0*/  LDL.LU.64 R10, [R1+0x1550] ;  /* 0x00155000010a7983 */ /* 0x001f220000300a00 */
[----:B------:R-:W-:-:S05]  /*cff0*/  IMAD.WIDE R8, R9, 0x2, R2 ;  /* 0x0000000209087825 */ /* 0x000fca00078e0202 */
[----:B------:R0:W-:Y:S02]  /*d000*/  STL.64 [R1+0xc10], R8 ;  /* 0x000c100801007387 */ /* 0x0001e40000100a00 */
[----:B0-----:R-:W-:-:S04]  /*d010*/  IMAD.WIDE R8, R4, 0x2, R2 ;  /* 0x0000000204087825 */ /* 0x001fc800078e0202 */
[--C-:B------:R-:W-:Y:S01]  /*d020*/  IMAD.WIDE R4, R5, 0x2, R2.reuse ;  /* 0x0000000205047825 */ /* 0x100fe200078e0202 */
[----:B------:R0:W-:Y:S04]  /*d030*/  STL.64 [R1+0xbf0], R8 ;  /* 0x000bf00801007387 */ /* 0x0001e80000100a00 */
[----:B0-----:R-:W2:Y:S04]  /*d040*/  LDL.LU.64 R8, [R1+0x1548] ;  /* 0x0015480001087983 */ /* 0x001ea80000300a00 */
[----:B------:R0:W-:Y:S02]  /*d050*/  STL.64 [R1+0xbc8], R4 ;  /* 0x000bc80401007387 */ /* 0x0001e40000100a00 */
[----:B0-----:R-:W-:-:S05]  /*d060*/  IMAD.WIDE R4, R0, 0x2, R2 ;  /* 0x0000000200047825 */ /* 0x001fca00078e0202 */
[----:B------:R0:W-:Y:S04]  /*d070*/  STL.64 [R1+0xb98], R4 ;  /* 0x000b980401007387 */ /* 0x0001e80000100a00 */
[----:B0-----:R-:W3:Y:S01]  /*d080*/  LDL.LU.64 R4, [R1+0x1540] ;  /* 0x0015400001047983 */ /* 0x001ee20000300a00 */
[----:B----4-:R-:W-:-:S05]  /*d090*/  IMAD.WIDE R2, R11, 0x2, R2 ;  /* 0x000000020b027825 */ /* 0x010fca00078e0202 */
[----:B------:R0:W-:Y:S04]  /*d0a0*/  STL.64 [R1+0xb78], R2 ;  /* 0x000b780201007387 */ /* 0x0001e80000100a00 */
[----:B0-----:R-:W4:Y:S02]  /*d0b0*/  LDL.LU.64 R2, [R1+0x1538] ;  /* 0x0015380001027983 */ /* 0x001f240000300a00 */
[----:B----4-:R-:W-:Y:S02]  /*d0c0*/  IMAD.WIDE R6, R3, 0x2, R6 ;  /* 0x0000000203067825 */ /* 0x010fe400078e0206 */
[----:B------:R0:W-:Y:S04]  /*d0d0*/  STL [R1+0x1510], R2 ;  /* 0x0015100201007387 */ /* 0x0001e80000100800 */
[----:B0-----:R-:W3:Y:S04]  /*d0e0*/  LDL.64 R2, [R1+0x360] ;  /* 0x0003600001027983 */ /* 0x001ee80000100a00 */
[----:B------:R3:W-:Y:S02]  /*d0f0*/  STL.64 [R1+0x1150], R6 ;  /* 0x0011500601007387 */ /* 0x0007e40000100a00 */
[----:B---3--:R-:W-:-:S05]  /*d100*/  IMAD.WIDE R6, R4, 0x2, R2 ;  /* 0x0000000204067825 */ /* 0x008fca00078e0202 */
[----:B------:R0:W-:Y:S04]  /*d110*/  STL.64 [R1+0x1130], R6 ;  /* 0x0011300601007387 */ /* 0x0001e80000100a00 */
[----:B0-----:R-:W3:Y:S01]  /*d120*/  LDL.LU.64 R6, [R1+0x1530] ;  /* 0x0015300001067983 */ /* 0x001ee20000300a00 */
[----:B------:R-:W-:-:S05]  /*d130*/  IMAD.WIDE R4, R5, 0x2, R2 ;  /* 0x0000000205047825 */ /* 0x000fca00078e0202 */
[----:B------:R3:W-:Y:S02]  /*d140*/  STL.64 [R1+0x1110], R4 ;  /* 0x0011100401007387 */ /* 0x0007e40000100a00 */
[----:B---3--:R-:W-:-:S04]  /*d150*/  IMAD.WIDE R4, R6, 0x2, R2 ;  /* 0x0000000206047825 */ /* 0x008fc800078e0202 */
[--C-:B------:R-:W-:Y:S01]  /*d160*/  IMAD.WIDE R6, R7, 0x2, R2.reuse ;  /* 0x0000000207067825 */ /* 0x100fe200078e0202 */
[----:B------:R2:W-:Y:S04]  /*d170*/  STL.64 [R1+0x10f0], R4 ;  /* 0x0010f00401007387 */ /* 0x0005e80000100a00 */
[----:B------:R0:W-:Y:S01]  /*d180*/  STL.64 [R1+0x10d0], R6 ;  /* 0x0010d00601007387 */ /* 0x0001e20000100a00 */
[----:B--2---:R-:W-:-:S04]  /*d190*/  IMAD.WIDE R4, R8, 0x2, R2 ;  /* 0x0000000208047825 */ /* 0x004fc800078e0202 */
[--C-:B0-----:R-:W-:Y:S01]  /*d1a0*/  IMAD.WIDE R6, R9, 0x2, R2.reuse ;  /* 0x0000000209067825 */ /* 0x101fe200078e0202 */
[----:B------:R0:W-:Y:S03]  /*d1b0*/  STL.64 [R1+0x10b0], R4 ;  /* 0x0010b00401007387 */ /* 0x0001e60000100a00 */
[--C-:B------:R-:W-:Y:S01]  /*d1c0*/  IMAD.WIDE R8, R12, 0x2, R2.reuse ;  /* 0x000000020c087825 */ /* 0x100fe200078e0202 */
[----:B------:R1:W-:Y:S03]  /*d1d0*/  STL.64 [R1+0x1090], R6 ;  /* 0x0010900601007387 */ /* 0x0003e60000100a00 */
[----:B0-----:R-:W-:-:S04]  /*d1e0*/  IMAD.WIDE R4, R10, 0x2, R2 ;  /* 0x000000020a047825 */ /* 0x001fc800078e0202 */
[--C-:B-1----:R-:W-:Y:S01]  /*d1f0*/  IMAD.WIDE R6, R13, 0x2, R2.reuse ;  /* 0x000000020d067825 */ /* 0x102fe200078e0202 */
[----:B------:R0:W-:Y:S04]  /*d200*/  STL.64 [R1+0x1058], R4 ;  /* 0x0010580401007387 */ /* 0x0001e80000100a00 */
[----:B------:R1:W-:Y:S04]  /*d210*/  STL.64 [R1+0x1038], R8 ;  /* 0x0010380801007387 */ /* 0x0003e80000100a00 */
[----:B------:R2:W-:Y:S01]  /*d220*/  STL.64 [R1+0x1018], R6 ;  /* 0x0010180601007387 */ /* 0x0005e20000100a00 */
[----:B0-----:R-:W-:-:S04]  /*d230*/  IMAD.WIDE R4, R14, 0x2, R2 ;  /* 0x000000020e047825 */ /* 0x001fc800078e0202 */
[--C-:B-1----:R-:W-:Y:S01]  /*d240*/  IMAD.WIDE R8, R15, 0x2, R2.reuse ;  /* 0x000000020f087825 */ /* 0x102fe200078e0202 */
[----:B------:R0:W-:Y:S03]  /*d250*/  STL.64 [R1+0xff8], R4 ;  /* 0x000ff80401007387 */ /* 0x0001e60000100a00 */
[--C-:B--2---:R-:W-:Y:S01]  /*d260*/  IMAD.WIDE R6, R16, 0x2, R2.reuse ;  /* 0x0000000210067825 */ /* 0x104fe200078e0202 */
[----:B------:R1:W-:Y:S04]  /*d270*/  STL.64 [R1+0xfd8], R8 ;  /* 0x000fd80801007387 */ /* 0x0003e80000100a00 */
[----:B------:R2:W-:Y:S01]  /*d280*/  STL.64 [R1+0xfb8], R6 ;  /* 0x000fb80601007387 */ /* 0x0005e20000100a00 */
[----:B0-----:R-:W-:-:S04]  /*d290*/  IMAD.WIDE R4, R17, 0x2, R2 ;  /* 0x0000000211047825 */ /* 0x001fc800078e0202 */
[--C-:B-1----:R-:W-:Y:S01]  /*d2a0*/  IMAD.WIDE R8, R18, 0x2, R2.reuse ;  /* 0x0000000212087825 */ /* 0x102fe200078e0202 */
[----:B------:R0:W-:Y:S03]  /*d2b0*/  STL.64 [R1+0xf98], R4 ;  /* 0x000f980401007387 */ /* 0x0001e60000100a00 */
[--C-:B--2---:R-:W-:Y:S01]  /*d2c0*/  IMAD.WIDE R6, R19, 0x2, R2.reuse ;  /* 0x0000000213067825 */ /* 0x104fe200078e0202 */
[----:B------:R-:W-:Y:S04]  /*d2d0*/  STL.64 [R1+0xf78], R8 ;  /* 0x000f780801007387 */ /* 0x000fe80000100a00 */
[----:B------:R-:W2:Y:S01]  /*d2e0*/  LDL.LU R16, [R1+0x4] ;  /* 0x0000040001107983 */ /* 0x000ea20000300800 */
[----:B0-----:R-:W-:-:S03]  /*d2f0*/  IMAD.WIDE R4, R20, 0x2, R2 ;  /* 0x0000000214047825 */ /* 0x001fc600078e0202 */
[----:B------:R-:W-:Y:S04]  /*d300*/  STL.64 [R1+0xf58], R6 ;  /* 0x000f580601007387 */ /* 0x000fe80000100a00 */
[----:B------:R-:W3:Y:S04]  /*d310*/  LDL.LU R15, [R1+0x10] ;  /* 0x00001000010f7983 */ /* 0x000ee80000300800 */
[----:B------:R-:W-:Y:S04]  /*d320*/  STL.64 [R1+0xf38], R4 ;  /* 0x000f380401007387 */ /* 0x000fe80000100a00 */
[----:B------:R-:W3:Y:S04]  /*d330*/  LDL.LU R14, [R1+0x1c] ;  /* 0x00001c00010e7983 */ /* 0x000ee80000300800 */
[----:B---3--:R0:W-:Y:S04]  /*d340*/  STL.64 [R1+0x1520], R14 ;  /* 0x0015200e01007387 */ /* 0x0081e80000100a00 */
[----:B0-----:R-:W3:Y:S04]  /*d350*/  LDL.LU R15, [R1] ;  /* 0x00000000010f7983 */ /* 0x001ee80000300800 */
[----:B---3--:R0:W-:Y:S04]  /*d360*/  STL [R1+0x1528], R15 ;  /* 0x0015280f01007387 */ /* 0x0081e80000100800 */
[----:B------:R-:W3:Y:S04]  /*d370*/  LDL.LU R13, [R1+0x28] ;  /* 0x00002800010d7983 */ /* 0x000ee80000300800 */
[----:B------:R-:W4:Y:S01]  /*d380*/  LDL.64 R8, [R1+0x378] ;  /* 0x0003780001087983 */ /* 0x000f220000100a00 */
[----:B0-----:R-:W-:-:S03]  /*d390*/  IMAD.WIDE R14, R21, 0x2, R2 ;  /* 0x00000002150e7825 */ /* 0x001fc600078e0202 */
[----:B------:R-:W4:Y:S04]  /*d3a0*/  LDL.64 R6, [R1+0x370] ;  /* 0x0003700001067983 */ /* 0x000f280000100a00 */
[----:B------:R-:W4:Y:S04]  /*d3b0*/  LDL.64 R4, [R1+0x368] ;  /* 0x0003680001047983 */ /* 0x000f280000100a00 */
[----:B------:R-:W4:Y:S04]  /*d3c0*/  LDL.LU R21, [R1+0x30] ;  /* 0x0000300001157983 */ /* 0x000f280000300800 */
[----:B------:R-:W4:Y:S04]  /*d3d0*/  LDL.LU R12, [R1+0x34] ;  /* 0x00003400010c7983 */ /* 0x000f280000300800 */
[----:B------:R0:W-:Y:S02]  /*d3e0*/  STL.64 [R1+0xf18], R14 ;  /* 0x000f180e01007387 */ /* 0x0001e40000100a00 */
[----:B0-----:R-:W-:-:S02]  /*d3f0*/  IMAD.WIDE R14, R22, 0x2, R2 ;  /* 0x00000002160e7825 */ /* 0x001fc400078e0202 */
[----:B------:R-:W4:Y:S04]  /*d400*/  LDL.LU R22, [R1+0x2c] ;  /* 0x00002c0001167983 */ /* 0x000f280000300800 */
[----:B------:R-:W4:Y:S04]  /*d410*/  LDL.LU R20, [R1+0x38] ;  /* 0x0000380001147983 */ /* 0x000f280000300800 */
[----:B------:R0:W-:Y:S04]  /*d420*/  STL.64 [R1+0xee8], R14 ;  /* 0x000ee80e01007387 */ /* 0x0001e80000100a00 */
[----:B------:R-:W4:Y:S04]  /*d430*/  LDL.LU R19, [R1+0x3c] ;  /* 0x00003c0001137983 */ /* 0x000f280000300800 */
[----:B------:R-:W4:Y:S01]  /*d440*/  LDL.LU R10, [R1+0x40] ;  /* 0x00004000010a7983 */ /* 0x000f220000300800 */
[----:B0-----:R-:W-:-:S03]  /*d450*/  IMAD.WIDE R14, R23, 0x2, R2 ;  /* 0x00000002170e7825 */ /* 0x001fc600078e0202 */
[----:B------:R-:W3:Y:S04]  /*d460*/  LDL.LU R23, [R1+0x24] ;  /* 0x0000240001177983 */ /* 0x000ee80000300800 */
[----:B------:R0:W-:Y:S02]  /*d470*/  STL.64 [R1+0xec0], R14 ;  /* 0x000ec00e01007387 */ /* 0x0001e40000100a00 */
[--C-:B0-----:R-:W-:Y:S02]  /*d480*/  IMAD.WIDE R14, R24, 0x2, R2.reuse ;  /* 0x00000002180e7825 */ /* 0x101fe400078e0202 */
[----:B------:R-:W4:Y:S04]  /*d490*/  LDL.LU R24, [R1+0x20] ;  /* 0x0000200001187983 */ /* 0x000f280000300800 */
[----:B------:R0:W-:Y:S02]  /*d4a0*/  STL.64 [R1+0xea0], R14 ;  /* 0x000ea00e01007387 */ /* 0x0001e40000100a00 */
[----:B0-----:R-:W-:-:S02]  /*d4b0*/  IMAD.WIDE R14, R25, 0x2, R2 ;  /* 0x00000002190e7825 */ /* 0x001fc400078e0202 */
[----:B------:R-:W3:Y:S04]  /*d4c0*/  LDL.LU R25, [R1+0x18] ;  /* 0x0000180001197983 */ /* 0x000ee80000300800 */
[----:B------:R-:W4:Y:S04]  /*d4d0*/  LDL.LU R18, [R1+0x4c] ;  /* 0x00004c0001127983 */ /* 0x000f280000300800 */
[----:B------:R0:W-:Y:S02]  /*d4e0*/  STL.64 [R1+0xe80], R14 ;  /* 0x000e800e01007387 */ /* 0x0001e40000100a00 */
[----:B0-----:R-:W-:-:S02]  /*d4f0*/  IMAD.WIDE R14, R26, 0x2, R2 ;  /* 0x000000021a0e7825 */ /* 0x001fc400078e0202 */
        /* <DEDUP_REMOVED lines=9> */
[----:B0-----:R-:W-:-:S05]  /*d590*/  IMAD.WIDE R14, R29, 0x2, R2 ;  /* 0x000000021d0e7825 */ /* 0x001fca00078e0202 */
[----:B------:R0:W-:Y:S04]  /*d5a0*/  STL.64 [R1+0xe00], R14 ;  /* 0x000e000e01007387 */ /* 0x0001e80000100a00 */
[----:B0-----:R-:W2:Y:S02]  /*d5b0*/  LDL.LU R15, [R1+0x1528] ;  /* 0x00152800010f7983 */ /* 0x001ea40000300800 */
[----:B--2---:R-:W-:-:S05]  /*d5c0*/  IMAD.WIDE R14, R15, 0x2, R2 ;  /* 0x000000020f0e7825 */ /* 0x004fca00078e0202 */
[----:B------:R0:W-:Y:S02]  /*d5d0*/  STL.64 [R1+0xde0], R14 ;  /* 0x000de00e01007387 */ /* 0x0001e40000100a00 */
[----:B0-----:R-:W-:-:S05]  /*d5e0*/  IMAD.WIDE R14, R16, 0x2, R2 ;  /* 0x00000002100e7825 */ /* 0x001fca00078e0202 */
[----:B------:R0:W-:Y:S04]  /*d5f0*/  STL.64 [R1+0xdc0], R14 ;  /* 0x000dc00e01007387 */ /* 0x0001e80000100a00 */
[----:B0-----:R-:W2:Y:S01]  /*d600*/  LDL.LU.64 R14, [R1+0x1520] ;  /* 0x00152000010e7983 */ /* 0x001ea20000300a00 */
[----:B---3--:R-:W-:-:S03]  /*d610*/  IMAD.WIDE R28, R28, 0x2, R2 ;  /* 0x000000021c1c7825 */ /* 0x008fc600078e0202 */
[----:B------:R-:W3:Y:S04]  /*d620*/  LDL.LU R16, [R1+0x54] ;  /* 0x0000540001107983 */ /* 0x000ee80000300800 */
[----:B------:R4:W-:Y:S02]  /*d630*/  STL.64 [R1+0xda0], R28 ;  /* 0x000da01c01007387 */ /* 0x0009e40000100a00 */
[----:B----4-:R-:W-:-:S05]  /*d640*/  IMAD.WIDE R28, R27, 0x2, R2 ;  /* 0x000000021b1c7825 */ /* 0x010fca00078e0202 */
[----:B------:R2:W-:Y:S01]  /*d650*/  STL.64 [R1+0xd80], R28 ;  /* 0x000d801c01007387 */ /* 0x0005e20000100a00 */
[----:B------:R-:W-:-:S04]  /*d660*/  IMAD.WIDE R26, R26, 0x2, R2 ;  /* 0x000000021a1a7825 */ /* 0x000fc800078e0202 */
[--C-:B--2---:R-:W-:Y:S02]  /*d670*/  IMAD.WIDE R28, R15, 0x2, R2.reuse ;  /* 0x000000020f1c7825 */ /* 0x104fe400078e0202 */
[----:B------:R-:W2:Y:S04]  /*d680*/  LDL.LU R15, [R1+0x58] ;  /* 0x00005800010f7983 */ /* 0x000ea80000300800 */
[----:B------:R0:W-:Y:S04]  /*d690*/  STL.64 [R1+0xd60], R28 ;  /* 0x000d601c01007387 */ /* 0x0001e80000100a00 */
[----:B------:R1:W-:Y:S01]  /*d6a0*/  STL.64 [R1+0xd28], R26 ;  /* 0x000d281a01007387 */ /* 0x0003e20000100a00 */
[----:B0-----:R-:W-:-:S04]  /*d6b0*/  IMAD.WIDE R28, R25, 0x2, R2 ;  /* 0x00000002191c7825 */ /* 0x001fc800078e0202 */
[--C-:B-1----:R-:W-:Y:S02]  /*d6c0*/  IMAD.WIDE R26, R14, 0x2, R2.reuse ;  /* 0x000000020e1a7825 */ /* 0x102fe400078e0202 */
[----:B------:R-:W4:Y:S04]  /*d6d0*/  LDL.LU R14, [R1+0x5c] ;  /* 0x00005c00010e7983 */ /* 0x000f280000300800 */
[----:B------:R0:W-:Y:S04]  /*d6e0*/  STL.64 [R1+0xd08], R28 ;  /* 0x000d081c01007387 */ /* 0x0001e80000100a00 */
[----:B------:R1:W-:Y:S01]  /*d6f0*/  STL.64 [R1+0xce8], R26 ;  /* 0x000ce81a01007387 */ /* 0x0003e20000100a00 */
[----:B0-----:R-:W-:-:S04]  /*d700*/  IMAD.WIDE R28, R24, 0x2, R2 ;  /* 0x00000002181c7825 */ /* 0x001fc800078e0202 */
[--C-:B-1----:R-:W-:Y:S01]  /*d710*/  IMAD.WIDE R26, R23, 0x2, R2.reuse ;  /* 0x00000002171a7825 */ /* 0x102fe200078e0202 */
[----:B------:R-:W-:Y:S03]  /*d720*/  STL.64 [R1+0xcc8], R28 ;  /* 0x000cc81c01007387 */ /* 0x000fe60000100a00 */
[--C-:B------:R-:W-:Y:S02]  /*d730*/  IMAD.WIDE R24, R13, 0x2, R2.reuse ;  /* 0x000000020d187825 */ /* 0x100fe400078e0202 */
        /* <DEDUP_REMOVED lines=11> */
[--C-:B------:R-:W-:Y:S01]  /*d7f0*/  IMAD.WIDE R20, R19, 0x2, R2.reuse ;  /* 0x0000000213147825 */ /* 0x100fe200078e0202 */
[----:B------:R0:W-:Y:S03]  /*d800*/  STL.64 [R1+0xc08], R24 ;  /* 0x000c081801007387 */ /* 0x0001e60000100a00 */
[--C-:B-1----:R-:W-:Y:S02]  /*d810*/  IMAD.WIDE R22, R10, 0x2, R2.reuse ;  /* 0x000000020a167825 */ /* 0x102fe400078e0202 */
[----:B------:R-:W4:Y:S04]  /*d820*/  LDL.LU R10, [R1+0x68] ;  /* 0x00006800010a7983 */ /* 0x000f280000300800 */
[----:B------:R1:W-:Y:S01]  /*d830*/  STL.64 [R1+0xbe8], R20 ;  /* 0x000be81401007387 */ /* 0x0003e20000100a00 */
[----:B0-----:R-:W-:-:S03]  /*d840*/  IMAD.WIDE R24, R11, 0x2, R2 ;  /* 0x000000020b187825 */ /* 0x001fc600078e0202 */
[----:B------:R0:W-:Y:S01]  /*d850*/  STL.64 [R1+0xbb8], R22 ;  /* 0x000bb81601007387 */ /* 0x0001e20000100a00 */
[----:B-1----:R-:W-:-:S03]  /*d860*/  IMAD.WIDE R20, R0, 0x2, R2 ;  /* 0x0000000200147825 */ /* 0x002fc600078e0202 */
[----:B------:R1:W5:Y:S04]  /*d870*/  LDL.LU R0, [R1+0x1518] ;  /* 0x0015180001007983 */ /* 0x0003680000300800 */
[----:B------:R-:W4:Y:S01]  /*d880*/  LDL.LU R11, [R1+0x1514] ;  /* 0x00151400010b7983 */ /* 0x000f220000300800 */
[----:B0-----:R-:W-:-:S03]  /*d890*/  IMAD.WIDE R22, R18, 0x2, R8 ;  /* 0x0000000212167825 */ /* 0x001fc600078e0208 */
[----:B------:R0:W-:Y:S04]  /*d8a0*/  STL.64 [R1+0xb90], R20 ;  /* 0x000b901401007387 */ /* 0x0001e80000100a00 */
[----:B------:R3:W-:Y:S04]  /*d8b0*/  STL.64 [R1+0xb70], R24 ;  /* 0x000b701801007387 */ /* 0x0007e80000100a00 */
[----:B------:R1:W-:Y:S01]  /*d8c0*/  STL.64 [R1+0xb68], R22 ;  /* 0x000b681601007387 */ /* 0x0003e20000100a00 */
[----:B0-----:R-:W-:-:S04]  /*d8d0*/  IMAD.WIDE R20, R18, 0x2, R6 ;  /* 0x0000000212147825 */ /* 0x001fc800078e0206 */
[C---:B---3--:R-:W-:Y:S01]  /*d8e0*/  IMAD.WIDE R24, R18.reuse, 0x2, R4 ;  /* 0x0000000212187825 */ /* 0x048fe200078e0204 */
[----:B------:R0:W-:Y:S03]  /*d8f0*/  STL.64 [R1+0xb60], R20 ;  /* 0x000b601401007387 */ /* 0x0001e60000100a00 */
[----:B-1----:R-:W-:Y:S01]  /*d900*/  IMAD.WIDE R22, R18, 0x2, R2 ;  /* 0x0000000212167825 */ /* 0x002fe200078e0202 */
[----:B------:R-:W-:Y:S03]  /*d910*/  STL.64 [R1+0xb58], R24 ;  /* 0x000b581801007387 */ /* 0x000fe60000100a00 */
[C---:B------:R-:W-:Y:S01]  /*d920*/  IMAD.WIDE R18, R17.reuse, 0x2, R6 ;  /* 0x0000000211127825 */ /* 0x040fe200078e0206 */
[----:B------:R1:W-:Y:S03]  /*d930*/  STL.64 [R1+0xb50], R22 ;  /* 0x000b501601007387 */ /* 0x0003e60000100a00 */
[----:B0-----:R-:W-:-:S05]  /*d940*/  IMAD.WIDE R20, R17, 0x2, R8 ;  /* 0x0000000211147825 */ /* 0x001fca00078e0208 */
[----:B------:R0:W-:Y:S01]  /*d950*/  STL.64 [R1+0xb48], R20 ;  /* 0x000b481401007387 */ /* 0x0001e20000100a00 */
[----:B-1----:R-:W-:-:S03]  /*d960*/  IMAD.WIDE R22, R17, 0x2, R4 ;  /* 0x0000000211167825 */ /* 0x002fc600078e0204 */
[----:B------:R1:W-:Y:S04]  /*d970*/  STL.64 [R1+0xb40], R18 ;  /* 0x000b401201007387 */ /* 0x0003e80000100a00 */
[----:B------:R3:W-:Y:S01]  /*d980*/  STL.64 [R1+0xb38], R22 ;  /* 0x000b381601007387 */ /* 0x0007e20000100a00 */
[----:B0-----:R-:W-:-:S04]  /*d990*/  IMAD.WIDE R20, R17, 0x2, R2 ;  /* 0x0000000211147825 */ /* 0x001fc800078e0202 */
[C---:B-1----:R-:W-:Y:S01]  /*d9a0*/  IMAD.WIDE R18, R16.reuse, 0x2, R8 ;  /* 0x0000000210127825 */ /* 0x042fe200078e0208 */
[----:B------:R0:W-:Y:S03]  /*d9b0*/  STL.64 [R1+0xb30], R20 ;  /* 0x000b301401007387 */ /* 0x0001e60000100a00 */
[C---:B---3--:R-:W-:Y:S01]  /*d9c0*/  IMAD.WIDE R22, R16.reuse, 0x2, R6 ;  /* 0x0000000210167825 */ /* 0x048fe200078e0206 */
[----:B------:R1:W-:Y:S04]  /*d9d0*/  STL.64 [R1+0xb28], R18 ;  /* 0x000b281201007387 */ /* 0x0003e80000100a00 */
[----:B------:R-:W-:Y:S01]  /*d9e0*/  STL.64 [R1+0xb20], R22 ;  /* 0x000b201601007387 */ /* 0x000fe20000100a00 */
[----:B0-----:R-:W-:-:S04]  /*d9f0*/  IMAD.WIDE R20, R16, 0x2, R4 ;  /* 0x0000000210147825 */ /* 0x001fc800078e0204 */
[----:B-1----:R-:W-:Y:S01]  /*da00*/  IMAD.WIDE R18, R16, 0x2, R2 ;  /* 0x0000000210127825 */ /* 0x002fe200078e0202 */
[----:B------:R0:W-:Y:S04]  /*da10*/  STL.64 [R1+0xb18], R20 ;  /* 0x000b181401007387 */ /* 0x0001e80000100a00 */
[----:B------:R1:W-:Y:S01]  /*da20*/  STL.64 [R1+0xb10], R18 ;  /* 0x000b101201007387 */ /* 0x0003e20000100a00 */
[----:B------:R-:W-:Y:S01]  /*da30*/  UMOV UR4, URZ ;  /* 0x0000003f00047c82 */ /* 0x000fe20008000000 */
[----:B--2---:R-:W-:-:S04]  /*da40*/  IMAD.WIDE R16, R15, 0x2, R8 ;  /* 0x000000020f107825 */ /* 0x004fc800078e0208 */
[C---:B0-----:R-:W-:Y:S01]  /*da50*/  IMAD.WIDE R20, R15.reuse, 0x2, R6 ;  /* 0x000000020f147825 */ /* 0x041fe200078e0206 */
[----:B------:R0:W-:Y:S03]  /*da60*/  STL.64 [R1+0xb08], R16 ;  /* 0x000b081001007387 */ /* 0x0001e60000100a00 */
[C---:B-1----:R-:W-:Y:S01]  /*da70*/  IMAD.WIDE R18, R15.reuse, 0x2, R4 ;  /* 0x000000020f127825 */ /* 0x042fe200078e0204 */
[----:B------:R4:W-:Y:S04]  /*da80*/  STL.64 [R1+0xb00], R20 ;  /* 0x000b001401007387 */ /* 0x0009e80000100a00 */
[----:B------:R1:W-:Y:S01]  /*da90*/  STL.64 [R1+0xaf8], R18 ;  /* 0x000af81201007387 */ /* 0x0003e20000100a00 */
[----:B0-----:R-:W-:-:S04]  /*daa0*/  IMAD.WIDE R16, R15, 0x2, R2 ;  /* 0x000000020f107825 */ /* 0x001fc800078e0202 */
[C---:B----4-:R-:W-:Y:S01]  /*dab0*/  IMAD.WIDE R20, R14.reuse, 0x2, R8 ;  /* 0x000000020e147825 */ /* 0x050fe200078e0208 */
[----:B------:R0:W-:Y:S03]  /*dac0*/  STL.64 [R1+0xaf0], R16 ;  /* 0x000af01001007387 */ /* 0x0001e60000100a00 */
[C---:B-1----:R-:W-:Y:S01]  /*dad0*/  IMAD.WIDE R18, R14.reuse, 0x2, R6 ;  /* 0x000000020e127825 */ /* 0x042fe200078e0206 */
[----:B------:R-:W-:Y:S04]  /*dae0*/  STL.64 [R1+0xae8], R20 ;  /* 0x000ae81401007387 */ /* 0x000fe80000100a00 */
[----:B------:R1:W-:Y:S01]  /*daf0*/  STL.64 [R1+0xae0], R18 ;  /* 0x000ae01201007387 */ /* 0x0003e20000100a00 */
[----:B0-----:R-:W-:-:S04]  /*db00*/  IMAD.WIDE R16, R14, 0x2, R4 ;  /* 0x000000020e107825 */ /* 0x001fc800078e0204 */
[----:B------:R-:W-:Y:S01]  /*db10*/  IMAD.WIDE R14, R14, 0x2, R2 ;  /* 0x000000020e0e7825 */ /* 0x000fe200078e0202 */
[----:B------:R0:W-:Y:S04]  /*db20*/  STL.64 [R1+0xad8], R16 ;  /* 0x000ad81001007387 */ /* 0x0001e80000100a00 */
[----:B------:R2:W-:Y:S01]  /*db30*/  STL.64 [R1+0xad0], R14 ;  /* 0x000ad00e01007387 */ /* 0x0005e20000100a00 */
[----:B-1----:R-:W-:-:S04]  /*db40*/  IMAD.WIDE R18, R13, 0x2, R8 ;  /* 0x000000020d127825 */ /* 0x002fc800078e0208 */
[C---:B0-----:R-:W-:Y:S01]  /*db50*/  IMAD.WIDE R16, R13.reuse, 0x2, R6 ;  /* 0x000000020d107825 */ /* 0x041fe200078e0206 */
[----:B------:R0:W-:Y:S03]  /*db60*/  STL.64 [R1+0xac8], R18 ;  /* 0x000ac81201007387 */ /* 0x0001e60000100a00 */
[C---:B--2---:R-:W-:Y:S01]  /*db70*/  IMAD.WIDE R14, R13.reuse, 0x2, R4 ;  /* 0x000000020d0e7825 */ /* 0x044fe200078e0204 */
[----:B------:R1:W-:Y:S04]  /*db80*/  STL.64 [R1+0xac0], R16 ;  /* 0x000ac01001007387 */ /* 0x0003e80000100a00 */
[----:B------:R2:W-:Y:S01]  /*db90*/  STL.64 [R1+0xab8], R14 ;  /* 0x000ab80e01007387 */ /* 0x0005e20000100a00 */
[----:B0-----:R-:W-:-:S05]  /*dba0*/  IMAD.WIDE R18, R13, 0x2, R2 ;  /* 0x000000020d127825 */ /* 0x001fca00078e0202 */
[----:B------:R0:W-:Y:S01]  /*dbb0*/  STL.64 [R1+0xab0], R18 ;  /* 0x000ab01201007387 */ /* 0x0001e20000100a00 */
[----:B-1----:R-:W-:-:S04]  /*dbc0*/  IMAD.WIDE R16, R12, 0x2, R8 ;  /* 0x000000020c107825 */ /* 0x002fc800078e0208 */
[C---:B--2---:R-:W-:Y:S01]  /*dbd0*/  IMAD.WIDE R14, R12.reuse, 0x2, R6 ;  /* 0x000000020c0e7825 */ /* 0x044fe200078e0206 */
[----:B------:R1:W-:Y:S03]  /*dbe0*/  STL.64 [R1+0xaa8], R16 ;  /* 0x000aa81001007387 */ /* 0x0003e60000100a00 */
[C---:B0-----:R-:W-:Y:S01]  /*dbf0*/  IMAD.WIDE R18, R12.reuse, 0x2, R4 ;  /* 0x000000020c127825 */ /* 0x041fe200078e0204 */
[----:B------:R0:W-:Y:S04]  /*dc00*/  STL.64 [R1+0xaa0], R14 ;  /* 0x000aa00e01007387 */ /* 0x0001e80000100a00 */
[----:B------:R-:W-:Y:S01]  /*dc10*/  STL.64 [R1+0xa98], R18 ;  /* 0x000a981201007387 */ /* 0x000fe20000100a00 */
[----:B-1----:R-:W-:-:S05]  /*dc20*/  IMAD.WIDE R16, R12, 0x2, R2 ;  /* 0x000000020c107825 */ /* 0x002fca00078e0202 */
[----:B------:R1:W-:Y:S01]  /*dc30*/  STL.64 [R1+0xa90], R16 ;  /* 0x000a901001007387 */ /* 0x0003e20000100a00 */
[----:B0-----:R-:W-:-:S04]  /*dc40*/  IMAD.WIDE R14, R10, 0x2, R8 ;  /* 0x000000020a0e7825 */ /* 0x001fc800078e0208 */
[C---:B------:R-:W-:Y:S01]  /*dc50*/  IMAD.WIDE R12, R10.reuse, 0x2, R6 ;  /* 0x000000020a0c7825 */ /* 0x040fe200078e0206 */
[----:B------:R0:W-:Y:S03]  /*dc60*/  STL.64 [R1+0xa88], R14 ;  /* 0x000a880e01007387 */ /* 0x0001e60000100a00 */
[C---:B-1----:R-:W-:Y:S01]  /*dc70*/  IMAD.WIDE R16, R10.reuse, 0x2, R4 ;  /* 0x000000020a107825 */ /* 0x042fe200078e0204 */
[----:B------:R1:W-:Y:S04]  /*dc80*/  STL.64 [R1+0xa80], R12 ;  /* 0x000a800c01007387 */ /* 0x0003e80000100a00 */
[----:B------:R2:W-:Y:S01]  /*dc90*/  STL.64 [R1+0xa78], R16 ;  /* 0x000a781001007387 */ /* 0x0005e20000100a00 */
[----:B0-----:R-:W-:-:S04]  /*dca0*/  IMAD.WIDE R14, R10, 0x2, R2 ;  /* 0x000000020a0e7825 */ /* 0x001fc800078e0202 */
[C---:B-1----:R-:W-:Y:S01]  /*dcb0*/  IMAD.WIDE R12, R11.reuse, 0x2, R8 ;  /* 0x000000020b0c7825 */ /* 0x042fe200078e0208 */
[----:B------:R2:W-:Y:S03]  /*dcc0*/  STL.64 [R1+0xa70], R14 ;  /* 0x000a700e01007387 */ /* 0x0005e60000100a00 */
[C---:B------:R-:W-:Y:S01]  /*dcd0*/  IMAD.WIDE R8, R11.reuse, 0x2, R6 ;  /* 0x000000020b087825 */ /* 0x040fe200078e0206 */
[----:B------:R2:W-:Y:S03]  /*dce0*/  STL.64 [R1+0xa68], R12 ;  /* 0x000a680c01007387 */ /* 0x0005e60000100a00 */
[C---:B------:R-:W-:Y:S01]  /*dcf0*/  IMAD.WIDE R6, R11.reuse, 0x2, R4 ;  /* 0x000000020b067825 */ /* 0x040fe200078e0204 */
[----:B------:R2:W-:Y:S03]  /*dd00*/  STL.64 [R1+0xa60], R8 ;  /* 0x000a600801007387 */ /* 0x0005e60000100a00 */
[----:B------:R-:W-:-:S02]  /*dd10*/  IMAD.WIDE R4, R11, 0x2, R2 ;  /* 0x000000020b047825 */ /* 0x000fc400078e0202 */
[----:B------:R2:W5:Y:S04]  /*dd20*/  LDL.LU R2, [R1+0x1510] ;  /* 0x0015100001027983 */ /* 0x0005680000300800 */
[----:B------:R2:W-:Y:S04]  /*dd30*/  STL.64 [R1+0xa58], R6 ;  /* 0x000a580601007387 */ /* 0x0005e80000100a00 */
[----:B------:R2:W-:Y:S02]  /*dd40*/  STL.64 [R1+0xa50], R4 ;  /* 0x000a500401007387 */ /* 0x0005e40000100a00 */
.L_x_1:
[----:B------:R-:W3:Y:S04]  /*dd50*/  LDL.64 R22, [R1+0x378] ;  /* 0x0003780001167983 */ /* 0x000ee80000100a00 */
[----:B------:R-:W4:Y:S04]  /*dd60*/  LDL.64 R26, [R1+0x370] ;  /* 0x00037000011a7983 */ /* 0x000f280000100a00 */
[----:B------:R-:W4:Y:S04]  /*dd70*/  LDL.64 R18, [R1+0x368] ;  /* 0x0003680001127983 */ /* 0x000f280000100a00 */
[----:B------:R-:W4:Y:S04]  /*dd80*/  LDL.64 R24, [R1+0x360] ;  /* 0x0003600001187983 */ /* 0x000f280000100a00 */
[----:B------:R-:W4:Y:S04]  /*dd90*/  LDL.64 R10, [R1+0x1158] ;  /* 0x00115800010a7983 */ /* 0x000f280000100a00 */
[----:B--2---:R-:W2:Y:S04]  /*dda0*/  LDL.64 R14, [R1+0x1150] ;  /* 0x00115000010e7983 */ /* 0x004ea80000100a00 */
[----:B0----5:R0:W-:Y:S04]  /*ddb0*/  STL [R1+0x1e58], R0 ;  /* 0x001e580001007387 */ /* 0x0211e80000100800 */
[----:B------:R-:W2:Y:S04]  /*ddc0*/  LDL.64 R28, [R1+0x1140] ;  /* 0x00114000011c7983 */ /* 0x000ea80000100a00 */
[----:B------:R-:W2:Y:S04]  /*ddd0*/  LDL.64 R12, [R1+0x1138] ;  /* 0x00113800010c7983 */ /* 0x000ea80000100a00 */
[----:B------:R-:W2:Y:S01]  /*dde0*/  LDL.64 R20, [R1+0x1130] ;  /* 0x0011300001147983 */ /* 0x000ea20000100a00 */
[----:B---3--:R-:W-:-:S04]  /*ddf0*/  IMAD.WIDE R4, R2, 0x2, R22 ;  /* 0x0000000202047825 */ /* 0x008fc800078e0216 */
[C---:B----4-:R-:W-:Y:S01]  /*de00*/  IMAD.WIDE R8, R2.reuse, 0x2, R26 ;  /* 0x0000000202087825 */ /* 0x050fe200078e021a */
[----:B------:R1:W3:Y:S04]  /*de10*/  LDG.E.U16 R17, desc[UR10][R4.64] ;  /* 0x0000000a04117981 */ /* 0x0002e8000c1e1500 */
[----:B0-----:R-:W4:Y:S01]  /*de20*/  LDG.E.U16 R0, desc[UR10][R8.64] ;  /* 0x0000000a08007981 */ /* 0x001f22000c1e1500 */
[----:B------:R-:W-:-:S05]  /*de30*/  IMAD.WIDE R6, R2, 0x2, R18 ;  /* 0x0000000202067825 */ /* 0x000fca00078e0212 */
[----:B------:R0:W2:Y:S04]  /*de40*/  LDG.E.U16 R3, desc[UR10][R6.64] ;  /* 0x0000000a06037981 */ /* 0x0000a8000c1e1500 */
[----:B------:R-:W2:Y:S04]  /*de50*/  LDL.64 R8, [R1+0x1160] ;  /* 0x0011600001087983 */ /* 0x000ea80000100a00 */
[----:B------:R-:W0:Y:S01]  /*de60*/  LDL.64 R6, [R1+0x1168] ;  /* 0x0011680001067983 */ /* 0x000e220000100a00 */
[----:B-1----:R-:W-:-:S03]  /*de70*/  IMAD.WIDE R4, R2, 0x2, R24 ;  /* 0x0000000202047825 */ /* 0x002fc600078e0218 */
[----:B---3--:R1:W-:Y:S04]  /*de80*/  STL [R1+0x5b4], R17 ;  /* 0x0005b41101007387 */ /* 0x0083e80000100800 */
[----:B-1----:R-:W3:Y:S04]  /*de90*/  LDL.64 R16, [R1+0x1128] ;  /* 0x0011280001107983 */ /* 0x002ee80000100a00 */
[----:B----4-:R1:W-:Y:S04]  /*dea0*/  STL [R1+0x5ac], R0 ;  /* 0x0005ac0001007387 */ /* 0x0103e80000100800 */
[----:B-1----:R1:W4:Y:S01]  /*deb0*/  LDG.E.U16 R0, desc[UR10][R4.64] ;  /* 0x0000000a04007981 */ /* 0x002322000c1e1500 */
[----:B0-----:R-:W-:-:S03]  /*dec0*/  IMAD.WIDE R6, R2, 0x2, R6 ;  /* 0x0000000202067825 */ /* 0x001fc600078e0206 */
[----:B--2---:R0:W-:Y:S04]  /*ded0*/  STL [R1+0x5a4], R3 ;  /* 0x0005a40301007387 */ /* 0x0041e80000100800 */
[----:B0-----:R-:W2:Y:S01]  /*dee0*/  LDG.E.U16 R3, desc[UR10][R6.64] ;  /* 0x0000000a06037981 */ /* 0x001ea2000c1e1500 */
[----:B------:R-:W-:-:S04]  /*def0*/  IMAD.WIDE R8, R2, 0x2, R8 ;  /* 0x0000000202087825 */ /* 0x000fc800078e0208 */
[C---:B------:R-:W-:Y:S02]  /*df00*/  IMAD.WIDE R10, R2.reuse, 0x2, R10 ;  /* 0x00000002020a7825 */ /* 0x040fe400078e020a */
[----:B------:R-:W3:Y:S04]  /*df10*/  LDG.E.U16 R9, desc[UR10][R8.64] ;  /* 0x0000000a08097981 */ /* 0x000ee8000c1e1500 */
[----:B------:R-:W3:Y:S01]  /*df20*/  LDL.64 R6, [R1+0x1148] ;  /* 0x0011480001067983 */ /* 0x000ee20000100a00 */
[----:B-1----:R-:W-:-:S03]  /*df30*/  IMAD.WIDE R4, R2, 0x2, R14 ;  /* 0x0000000202047825 */ /* 0x002fc600078e020e */
[----:B------:R-:W3:Y:S04]  /*df40*/  LDL.64 R14, [R1+0x1120] ;  /* 0x00112000010e7983 */ /* 0x000ee80000100a00 */
[----:B----4-:R0:W-:Y:S04]  /*df50*/  STL [R1+0x59c], R0 ;  /* 0x00059c0001007387 */ /* 0x0101e80000100800 */
[----:B0-----:R0:W4:Y:S04]  /*df60*/  LDG.E.U16 R0, desc[UR10][R10.64] ;  /* 0x0000000a0a007981 */ /* 0x001128000c1e1500 */
[----:B--2---:R1:W-:Y:S04]  /*df70*/  STL [R1+0x5b0], R3 ;  /* 0x0005b00301007387 */ /* 0x0043e80000100800 */
[----:B-1----:R1:W2:Y:S01]  /*df80*/  LDG.E.U16 R3, desc[UR10][R4.64] ;  /* 0x0000000a04037981 */ /* 0x0022a2000c1e1500 */
[----:B---3--:R-:W-:-:S03]  /*df90*/  IMAD.WIDE R6, R2, 0x2, R6 ;  /* 0x0000000202067825 */ /* 0x008fc600078e0206 */
[----:B------:R3:W-:Y:S01]  /*dfa0*/  STL [R1+0x5a8], R9 ;  /* 0x0005a80901007387 */ /* 0x0007e20000100800 */
[----:B0-----:R-:W-:-:S03]  /*dfb0*/  IMAD.WIDE R10, R2, 0x2, R20 ;  /* 0x00000002020a7825 */ /* 0x001fc600078e0214 */
[----:B------:R0:W2:Y:S01]  /*dfc0*/  LDG.E.U16 R20, desc[UR10][R6.64] ;  /* 0x0000000a06147981 */ /* 0x0000a2000c1e1500 */
[----:B-1----:R-:W-:-:S04]  /*dfd0*/  IMAD.WIDE R4, R2, 0x2, R28 ;  /* 0x0000000202047825 */ /* 0x002fc800078e021c */
[C---:B---3--:R-:W-:Y:S01]  /*dfe0*/  IMAD.WIDE R8, R2.reuse, 0x2, R12 ;  /* 0x0000000202087825 */ /* 0x048fe200078e020c */
[----:B------:R-:W3:Y:S04]  /*dff0*/  LDG.E.U16 R21, desc[UR10][R4.64] ;  /* 0x0000000a04157981 */ /* 0x000ee8000c1e1500 */
[----:B------:R-:W3:Y:S04]  /*e000*/  LDL.64 R12, [R1+0x1100] ;  /* 0x00110000010c7983 */ /* 0x000ee80000100a00 */
[----:B----4-:R1:W-:Y:S04]  /*e010*/  STL [R1+0x5a0], R0 ;  /* 0x0005a00001007387 */ /* 0x0103e80000100800 */
[----:B-1----:R-:W4:Y:S04]  /*e020*/  LDG.E.U16 R0, desc[UR10][R8.64] ;  /* 0x0000000a08007981 */ /* 0x002f28000c1e1500 */
[----:B------:R-:W4:Y:S04]  /*e030*/  LDL.64 R8, [R1+0x1110] ;  /* 0x0011100001087983 */ /* 0x000f280000100a00 */
[----:B--2---:R1:W-:Y:S01]  /*e040*/  STL [R1+0x598], R3 ;  /* 0x0005980301007387 */ /* 0x0043e20000100800 */
[----:B0-----:R-:W-:-:S03]  /*e050*/  IMAD.WIDE R6, R2, 0x2, R16 ;  /* 0x0000000202067825 */ /* 0x001fc600078e0210 */
[----:B------:R-:W2:Y:S04]  /*e060*/  LDL.64 R28, [R1+0x10f0] ;  /* 0x0010f000011c7983 */ /* 0x000ea80000100a00 */
[----:B------:R-:W2:Y:S04]  /*e070*/  LDL.64 R16, [R1+0x10e8] ;  /* 0x0010e80001107983 */ /* 0x000ea80000100a00 */
[----:B-1----:R-:W2:Y:S04]  /*e080*/  LDG.E.U16 R3, desc[UR10][R10.64] ;  /* 0x0000000a0a037981 */ /* 0x002ea8000c1e1500 */
[----:B------:R-:W2:Y:S04]  /*e090*/  LDL.64 R10, [R1+0x1108] ;  /* 0x00110800010a7983 */ /* 0x000ea80000100a00 */
[----:B---3--:R-:W-:Y:S04]  /*e0a0*/  STL [R1+0x590], R21 ;  /* 0x0005901501007387 */ /* 0x008fe80000100800 */
[----:B------:R0:W-:Y:S04]  /*e0b0*/  STL [R1+0x594], R20 ;  /* 0x0005941401007387 */ /* 0x0001e80000100800 */
[----:B0-----:R-:W3:Y:S01]  /*e0c0*/  LDL.64 R20, [R1+0x10e0] ;  /* 0x0010e00001147983 */ /* 0x001ee20000100a00 */
[----:B------:R-:W-:-:S03]  /*e0d0*/  IMAD.WIDE R4, R2, 0x2, R14 ;  /* 0x0000000202047825 */ /* 0x000fc600078e020e */
[----:B----4-:R0:W-:Y:S04]  /*e0e0*/  STL [R1+0x58c], R0 ;  /* 0x00058c0001007387 */ /* 0x0101e80000100800 */
[----:B------:R-:W4:Y:S04]  /*e0f0*/  LDL.64 R14, [R1+0x10d8] ;  /* 0x0010d800010e7983 */ /* 0x000f280000100a00 */
[----:B0-----:R-:W3:Y:S04]  /*e100*/  LDG.E.U16 R0, desc[UR10][R6.64] ;  /* 0x0000000a06007981 */ /* 0x001ee8000c1e1500 */
[----:B------:R-:W4:Y:S04]  /*e110*/  LDL.64 R6, [R1+0x1118] ;  /* 0x0011180001067983 */ /* 0x000f280000100a00 */
[----:B--2---:R0:W-:Y:S04]  /*e120*/  STL [R1+0x588], R3 ;  /* 0x0005880301007387 */ /* 0x0041e80000100800 */
[----:B0-----:R0:W2:Y:S01]  /*e130*/  LDG.E.U16 R3, desc[UR10][R4.64] ;  /* 0x0000000a04037981 */ /* 0x0010a2000c1e1500 */
[----:B------:R-:W-:-:S04]  /*e140*/  IMAD.WIDE R8, R2, 0x2, R8 ;  /* 0x0000000202087825 */ /* 0x000fc800078e0208 */
[C---:B------:R-:W-:Y:S02]  /*e150*/  IMAD.WIDE R10, R2.reuse, 0x2, R10 ;  /* 0x00000002020a7825 */ /* 0x040fe400078e020a */
[----:B------:R-:W2:Y:S02]  /*e160*/  LDG.E.U16 R9, desc[UR10][R8.64] ;  /* 0x0000000a08097981 */ /* 0x000ea4000c1e1500 */
[C---:B0-----:R-:W-:Y:S02]  /*e170*/  IMAD.WIDE R4, R2.reuse, 0x2, R12 ;  /* 0x0000000202047825 */ /* 0x041fe400078e020c */
[----:B---3--:R0:W-:Y:S04]  /*e180*/  STL [R1+0x584], R0 ;  /* 0x0005840001007387 */ /* 0x0081e80000100800 */
[----:B------:R-:W3:Y:S01]  /*e190*/  LDL.64 R12, [R1+0x10d0] ;  /* 0x0010d000010c7983 */ /* 0x000ee20000100a00 */
[----:B----4-:R-:W-:-:S05]  /*e1a0*/  IMAD.WIDE R6, R2, 0x2, R6 ;  /* 0x0000000202067825 */ /* 0x010fca00078e0206 */
[----:B0-----:R-:W4:Y:S04]  /*e1b0*/  LDG.E.U16 R0, desc[UR10][R6.64] ;  /* 0x0000000a06007981 */ /* 0x001f28000c1e1500 */
[----:B------:R-:W3:Y:S04]  /*e1c0*/  LDL.64 R6, [R1+0x10f8] ;  /* 0x0010f80001067983 */ /* 0x000ee80000100a00 */
[----:B--2---:R0:W-:Y:S04]  /*e1d0*/  STL [R1+0x580], R3 ;  /* 0x0005800301007387 */ /* 0x0041e80000100800 */
[----:B0-----:R0:W2:Y:S02]  /*e1e0*/  LDG.E.U16 R3, desc[UR10][R10.64] ;  /* 0x0000000a0a037981 */ /* 0x0010a4000c1e1500 */
[----:B0-----:R-:W-:-:S02]  /*e1f0*/  IMAD.WIDE R10, R2, 0x2, R20 ;  /* 0x00000002020a7825 */ /* 0x001fc400078e0214 */
[----:B----4-:R0:W-:Y:S04]  /*e200*/  STL [R1+0x57c], R0 ;  /* 0x00057c0001007387 */ /* 0x0101e80000100800 */
[----:B0-----:R0:W4:Y:S01]  /*e210*/  LDG.E.U16 R0, desc[UR10][R4.64] ;  /* 0x0000000a04007981 */ /* 0x001122000c1e1500 */
[----:B---3--:R-:W-:-:S03]  /*e220*/  IMAD.WIDE R6, R2, 0x2, R6 ;  /* 0x0000000202067825 */ /* 0x008fc600078e0206 */
[----:B------:R1:W-:Y:S04]  /*e230*/  STL [R1+0x578], R9 ;  /* 0x0005780901007387 */ /* 0x0003e80000100800 */
[----:B------:R3:W4:Y:S01]  /*e240*/  LDG.E.U16 R20, desc[UR10][R6.64] ;  /* 0x0000000a06147981 */ /* 0x000722000c1e1500 */
[----:B0-----:R-:W-:-:S04]  /*e250*/  IMAD.WIDE R4, R2, 0x2, R28 ;  /* 0x0000000202047825 */ /* 0x001fc800078e021c */
[C---:B-1----:R-:W-:Y:S01]  /*e260*/  IMAD.WIDE R8, R2.reuse, 0x2, R16 ;  /* 0x0000000202087825 */ /* 0x042fe200078e0210 */
[----:B------:R-:W4:Y:S04]  /*e270*/  LDG.E.U16 R21, desc[UR10][R4.64] ;  /* 0x0000000a04157981 */ /* 0x000f28000c1e1500 */
[----:B------:R-:W4:Y:S04]  /*e280*/  LDL.64 R16, [R1+0x10b0] ;  /* 0x0010b00001107983 */ /* 0x000f280000100a00 */
[----:B--2---:R0:W-:Y:S04]  /*e290*/  STL [R1+0x574], R3 ;  /* 0x0005740301007387 */ /* 0x0041e80000100800 */
[----:B0-----:R-:W2:Y:S01]  /*e2a0*/  LDG.E.U16 R3, desc[UR10][R8.64] ;  /* 0x0000000a08037981 */ /* 0x001ea2000c1e1500 */
[----:B---3--:R-:W-:-:S03]  /*e2b0*/  IMAD.WIDE R6, R2, 0x2, R14 ;  /* 0x0000000202067825 */ /* 0x008fc600078e020e */
[----:B------:R-:W3:Y:S04]  /*e2c0*/  LDL.64 R8, [R1+0x10c0] ;  /* 0x0010c00001087983 */ /* 0x000ee80000100a00 */
[----:B----4-:R0:W-:Y:S04]  /*e2d0*/  STL [R1+0x570], R0 ;  /* 0x0005700001007387 */ /* 0x0101e80000100800 */
[----:B------:R-:W4:Y:S04]  /*e2e0*/  LDL.64 R28, [R1+0x10a0] ;  /* 0x0010a000011c7983 */ /* 0x000f280000100a00 */
[----:B------:R-:W4:Y:S04]  /*e2f0*/  LDL.64 R14, [R1+0x1098] ;  /* 0x00109800010e7983 */ /* 0x000f280000100a00 */
[----:B0-----:R-:W3:Y:S04]  /*e300*/  LDG.E.U16 R0, desc[UR10][R10.64] ;  /* 0x0000000a0a007981 */ /* 0x001ee8000c1e1500 */
[----:B------:R-:W4:Y:S04]  /*e310*/  LDL.64 R10, [R1+0x10b8] ;  /* 0x0010b800010a7983 */ /* 0x000f280000100a00 */
[----:B------:R-:W-:Y:S04]  /*e320*/  STL [R1+0x568], R21 ;  /* 0x0005681501007387 */ /* 0x000fe80000100800 */
[----:B------:R0:W-:Y:S04]  /*e330*/  STL [R1+0x56c], R20 ;  /* 0x00056c1401007387 */ /* 0x0001e80000100800 */
[----:B0-----:R-:W4:Y:S04]  /*e340*/  LDL.64 R20, [R1+0x1090] ;  /* 0x0010900001147983 */ /* 0x001f280000100a00 */
[----:B--2---:R0:W-:Y:S04]  /*e350*/  STL [R1+0x564], R3 ;  /* 0x0005640301007387 */ /* 0x0041e80000100800 */
[----:B0-----:R-:W2:Y:S04]  /*e360*/  LDG.E.U16 R3, desc[UR10][R6.64] ;  /* 0x0000000a06037981 */ /* 0x001ea8000c1e1500 */
[----:B------:R-:W4:Y:S01]  /*e370*/  LDL.64 R6, [R1+0x10c8] ;  /* 0x0010c80001067983 */ /* 0x000f220000100a00 */
[----:B------:R-:W-:-:S03]  /*e380*/  IMAD.WIDE R4, R2, 0x2, R12 ;  /* 0x0000000202047825 */ /* 0x000fc600078e020c */
[----:B------:R-:W4:Y:S04]  /*e390*/  LDL.64 R12, [R1+0x1088] ;  /* 0x00108800010c7983 */ /* 0x000f280000100a00 */
[----:B---3--:R0:W-:Y:S04]  /*e3a0*/  STL [R1+0x560], R0 ;  /* 0x0005600001007387 */ /* 0x0081e80000100800 */
[----:B0-----:R0:W3:Y:S04]  /*e3b0*/  LDG.E.U16 R0, desc[UR10][R4.64] ;  /* 0x0000000a04007981 */ /* 0x0010e8000c1e1500 */
[----:B--2---:R1:W-:Y:S01]  /*e3c0*/  STL [R1+0x55c], R3 ;  /* 0x00055c0301007387 */ /* 0x0043e20000100800 */
[----:B----4-:R-:W-:-:S05]  /*e3d0*/  IMAD.WIDE R6, R2, 0x2, R6 ;  /* 0x0000000202067825 */ /* 0x010fca00078e0206 */
[----:B-1----:R-:W2:Y:S01]  /*e3e0*/  LDG.E.U16 R3, desc[UR10][R6.64] ;  /* 0x0000000a06037981 */ /* 0x002ea2000c1e1500 */
[----:B------:R-:W-:-:S04]  /*e3f0*/  IMAD.WIDE R8, R2, 0x2, R8 ;  /* 0x0000000202087825 */ /* 0x000fc800078e0208 */
[C---:B------:R-:W-:Y:S02]  /*e400*/  IMAD.WIDE R10, R2.reuse, 0x2, R10 ;  /* 0x00000002020a7825 */ /* 0x040fe400078e020a */
[----:B------:R-:W4:Y:S04]  /*e410*/  LDG.E.U16 R9, desc[UR10][R8.64] ;  /* 0x0000000a08097981 */ /* 0x000f28000c1e1500 */
[----:B------:R-:W4:Y:S01]  /*e420*/  LDL.64 R6, [R1+0x10a8] ;  /* 0x0010a80001067983 */ /* 0x000f220000100a00 */
[----:B0-----:R-:W-:-:S03]  /*e430*/  IMAD.WIDE R4, R2, 0x2, R16 ;  /* 0x0000000202047825 */ /* 0x001fc600078e0210 */
[----:B------:R-:W4:Y:S04]  /*e440*/  LDL.64 R16, [R1+0x1080] ;  /* 0x0010800001107983 */ /* 0x000f280000100a00 */
[----:B---3--:R0:W-:Y:S04]  /*e450*/  STL [R1+0x558], R0 ;  /* 0x0005580001007387 */ /* 0x0081e80000100800 */
[----:B0-----:R0:W3:Y:S04]  /*e460*/  LDG.E.U16 R0, desc[UR10][R10.64] ;  /* 0x0000000a0a007981 */ /* 0x0010e8000c1e1500 */
[----:B--2---:R1:W-:Y:S04]  /*e470*/  STL [R1+0x554], R3 ;  /* 0x0005540301007387 */ /* 0x0043e80000100800 */
[----:B-1----:R1:W2:Y:S01]  /*e480*/  LDG.E.U16 R3, desc[UR10][R4.64] ;  /* 0x0000000a04037981 */ /* 0x0022a2000c1e1500 */
[----:B----4-:R-:W-:-:S03]  /*e490*/  IMAD.WIDE R6, R2, 0x2, R6 ;  /* 0x0000000202067825 */ /* 0x010fc600078e0206 */
[----:B------:R4:W-:Y:S01]  /*e4a0*/  STL [R1+0x550], R9 ;  /* 0x0005500901007387 */ /* 0x0009e20000100800 */
[----:B0-----:R-:W-:-:S03]  /*e4b0*/  IMAD.WIDE R10, R2, 0x2, R20 ;  /* 0x00000002020a7825 */ /* 0x001fc600078e0214 */
[----:B------:R0:W2:Y:S01]  /*e4c0*/  LDG.E.U16 R20, desc[UR10][R6.64] ;  /* 0x0000000a06147981 */ /* 0x0000a2000c1e1500 */
[----:B-1----:R-:W-:-:S04]  /*e4d0*/  IMAD.WIDE R4, R2, 0x2, R28 ;  /* 0x0000000202047825 */ /* 0x002fc800078e021c */
[C---:B----4-:R-:W-:Y:S01]  /*e4e0*/  IMAD.WIDE R8, R2.reuse, 0x2, R14 ;  /* 0x0000000202087825 */ /* 0x050fe200078e020e */
[----:B------:R-:W4:Y:S04]  /*e4f0*/  LDG.E.U16 R21, desc[UR10][R4.64] ;  /* 0x0000000a04157981 */ /* 0x000f28000c1e1500 */
[----:B------:R-:W4:Y:S04]  /*e500*/  LDL.64 R14, [R1+0x1048] ;  /* 0x00104800010e7983 */ /* 0x000f280000100a00 */
[----:B---3--:R1:W-:Y:S04]  /*e510*/  STL [R1+0x54c], R0 ;  /* 0x00054c0001007387 */ /* 0x0083e80000100800 */
[----:B-1----:R-:W3:Y:S04]  /*e520*/  LDG.E.U16 R0, desc[UR10][R8.64] ;  /* 0x0000000a08007981 */ /* 0x002ee8000c1e1500 */
[----:B------:R-:W3:Y:S04]  /*e530*/  LDL.64 R8, [R1+0x1058] ;  /* 0x0010580001087983 */ /* 0x000ee80000100a00 */
[----:B--2---:R1:W-:Y:S01]  /*e540*/  STL [R1+0x548], R3 ;  /* 0x0005480301007387 */ /* 0x0043e20000100800 */
[----:B0-----:R-:W-:-:S03]  /*e550*/  IMAD.WIDE R6, R2, 0x2, R12 ;  /* 0x0000000202067825 */ /* 0x001fc600078e020c */
[----:B------:R-:W2:Y:S04]  /*e560*/  LDL.64 R28, [R1+0x1038] ;  /* 0x00103800011c7983 */ /* 0x000ea80000100a00 */
[----:B------:R-:W2:Y:S04]  /*e570*/  LDL.64 R12, [R1+0x1030] ;  /* 0x00103000010c7983 */ /* 0x000ea80000100a00 */
[----:B-1----:R-:W2:Y:S04]  /*e580*/  LDG.E.U16 R3, desc[UR10][R10.64] ;  /* 0x0000000a0a037981 */ /* 0x002ea8000c1e1500 */
[----:B------:R-:W2:Y:S04]  /*e590*/  LDL.64 R10, [R1+0x1050] ;  /* 0x00105000010a7983 */ /* 0x000ea80000100a00 */
[----:B----4-:R-:W-:Y:S04]  /*e5a0*/  STL [R1+0x540], R21 ;  /* 0x0005401501007387 */ /* 0x010fe80000100800 */
[----:B------:R0:W-:Y:S04]  /*e5b0*/  STL [R1+0x544], R20 ;  /* 0x0005441401007387 */ /* 0x0001e80000100800 */
[----:B0-----:R-:W4:Y:S01]  /*e5c0*/  LDL.64 R20, [R1+0x1028] ;  /* 0x0010280001147983 */ /* 0x001f220000100a00 */
[----:B------:R-:W-:-:S03]  /*e5d0*/  IMAD.WIDE R4, R2, 0x2, R16 ;  /* 0x0000000202047825 */ /* 0x000fc600078e0210 */
[----:B---3--:R0:W-:Y:S04]  /*e5e0*/  STL [R1+0x53c], R0 ;  /* 0x00053c0001007387 */ /* 0x0081e80000100800 */
[----:B------:R-:W3:Y:S04]  /*e5f0*/  LDL.64 R16, [R1+0x1020] ;  /* 0x0010200001107983 */ /* 0x000ee80000100a00 */
[----:B0-----:R-:W4:Y:S04]  /*e600*/  LDG.E.U16 R0, desc[UR10][R6.64] ;  /* 0x0000000a06007981 */ /* 0x001f28000c1e1500 */
[----:B------:R-:W3:Y:S04]  /*e610*/  LDL.64 R6, [R1+0x1078] ;  /* 0x0010780001067983 */ /* 0x000ee80000100a00 */
[----:B--2---:R0:W-:Y:S04]  /*e620*/  STL [R1+0x538], R3 ;  /* 0x0005380301007387 */ /* 0x0041e80000100800 */
[----:B0-----:R0:W2:Y:S01]  /*e630*/  LDG.E.U16 R3, desc[UR10][R4.64] ;  /* 0x0000000a04037981 */ /* 0x0010a2000c1e1500 */
[----:B------:R-:W-:-:S04]  /*e640*/  IMAD.WIDE R8, R2, 0x2, R8 ;  /* 0x0000000202087825 */ /* 0x000fc800078e0208 */
[C---:B------:R-:W-:Y:S02]  /*e650*/  IMAD.WIDE R10, R2.reuse, 0x2, R10 ;  /* 0x00000002020a7825 */ /* 0x040fe400078e020a */
[----:B------:R-:W2:Y:S02]  /*e660*/  LDG.E.U16 R9, desc[UR10][R8.64] ;  /* 0x0000000a08097981 */ /* 0x000ea4000c1e1500 */
[C---:B0-----:R-:W-:Y:S02]  /*e670*/  IMAD.WIDE R4, R2.reuse, 0x2, R14 ;  /* 0x0000000202047825 */ /* 0x041fe400078e020e */
[----:B----4-:R0:W-:Y:S04]  /*e680*/  STL [R1+0x534], R0 ;  /* 0x0005340001007387 */ /* 0x0101e80000100800 */
[----:B------:R-:W4:Y:S01]  /*e690*/  LDL.64 R14, [R1+0x1018] ;  /* 0x00101800010e7983 */ /* 0x000f220000100a00 */
[----:B---3--:R-:W-:-:S05]  /*e6a0*/  IMAD.WIDE R6, R2, 0x2, R6 ;  /* 0x0000000202067825 */ /* 0x008fca00078e0206 */
[----:B0-----:R-:W3:Y:S04]  /*e6b0*/  LDG.E.U16 R0, desc[UR10][R6.64] ;  /* 0x0000000a06007981 */ /* 0x001ee8000c1e1500 */
[----:B------:R-:W4:Y:S04]  /*e6c0*/  LDL.64 R6, [R1+0x1040] ;  /* 0x0010400001067983 */ /* 0x000f280000100a00 */
[----:B--2---:R0:W-:Y:S04]  /*e6d0*/  STL [R1+0x52c], R3 ;  /* 0x00052c0301007387 */ /* 0x0041e80000100800 */
[----:B0-----:R0:W2:Y:S02]  /*e6e0*/  LDG.E.U16 R3, desc[UR10][R10.64] ;  /* 0x0000000a0a037981 */ /* 0x0010a4000c1e1500 */
[----:B0-----:R-:W-:-:S02]  /*e6f0*/  IMAD.WIDE R10, R2, 0x2, R20 ;  /* 0x00000002020a7825 */ /* 0x001fc400078e0214 */
[----:B---3--:R0:W-:Y:S04]  /*e700*/  STL [R1+0x524], R0 ;  /* 0x0005240001007387 */ /* 0x0081e80000100800 */
[----:B0-----:R0:W3:Y:S01]  /*e710*/  LDG.E.U16 R0, desc[UR10][R4.64] ;  /* 0x0000000a04007981 */ /* 0x0010e2000c1e1500 */
[----:B----4-:R-:W-:-:S03]  /*e720*/  IMAD.WIDE R6, R2, 0x2, R6 ;  /* 0x0000000202067825 */ /* 0x010fc600078e0206 */
[----:B------:R1:W-:Y:S04]  /*e730*/  STL [R1+0x51c], R9 ;  /* 0x00051c0901007387 */ /* 0x0003e80000100800 */
[----:B------:R4:W3:Y:S01]  /*e740*/  LDG.E.U16 R20, desc[UR10][R6.64] ;  /* 0x0000000a06147981 */ /* 0x0008e2000c1e1500 */
[----:B0-----:R-:W-:-:S04]  /*e750*/  IMAD.WIDE R4, R2, 0x2, R28 ;  /* 0x0000000202047825 */ /* 0x001fc800078e021c */
[C---:B-1----:R-:W-:Y:S01]  /*e760*/  IMAD.WIDE R8, R2.reuse, 0x2, R12 ;  /* 0x0000000202087825 */ /* 0x042fe200078e020c */
[----:B------:R-:W3:Y:S04]  /*e770*/  LDG.E.U16 R21, desc[UR10][R4.64] ;  /* 0x0000000a04157981 */ /* 0x000ee8000c1e1500 */
[----:B------:R-:W3:Y:S04]  /*e780*/  LDL.64 R12, [R1+0xff8] ;  /* 0x000ff800010c7983 */ /* 0x000ee80000100a00 */
[----:B--2---:R0:W-:Y:S04]  /*e790*/  STL [R1+0x530], R3 ;  /* 0x0005300301007387 */ /* 0x0041e80000100800 */
[----:B0-----:R-:W2:Y:S01]  /*e7a0*/  LDG.E.U16 R3, desc[UR10][R8.64] ;  /* 0x0000000a08037981 */ /* 0x001ea2000c1e1500 */
[----:B----4-:R-:W-:-:S03]  /*e7b0*/  IMAD.WIDE R6, R2, 0x2, R16 ;  /* 0x0000000202067825 */ /* 0x010fc600078e0210 */
[----:B------:R-:W4:Y:S04]  /*e7c0*/  LDL.64 R8, [R1+0x1008] ;  /* 0x0010080001087983 */ /* 0x000f280000100a00 */
[----:B---3--:R0:W-:Y:S04]  /*e7d0*/  STL [R1+0x528], R0 ;  /* 0x0005280001007387 */ /* 0x0081e80000100800 */
[----:B------:R-:W3:Y:S04]  /*e7e0*/  LDL.64 R28, [R1+0xfe8] ;  /* 0x000fe800011c7983 */ /* 0x000ee80000100a00 */
[----:B------:R-:W3:Y:S04]  /*e7f0*/  LDL.64 R16, [R1+0xfe0] ;  /* 0x000fe00001107983 */ /* 0x000ee80000100a00 */
[----:B0-----:R-:W4:Y:S04]  /*e800*/  LDG.E.U16 R0, desc[UR10][R10.64] ;  /* 0x0000000a0a007981 */ /* 0x001f28000c1e1500 */
[----:B------:R-:W3:Y:S04]  /*e810*/  LDL.64 R10, [R1+0x1000] ;  /* 0x00100000010a7983 */ /* 0x000ee80000100a00 */
[----:B------:R-:W-:Y:S04]  /*e820*/  STL [R1+0x518], R21 ;  /* 0x0005181501007387 */ /* 0x000fe80000100800 */
[----:B------:R0:W-:Y:S04]  /*e830*/  STL [R1+0x520], R20 ;  /* 0x0005201401007387 */ /* 0x0001e80000100800 */
[----:B0-----:R-:W3:Y:S04]  /*e840*/  LDL.64 R20, [R1+0xfd8] ;  /* 0x000fd80001147983 */ /* 0x001ee80000100a00 */
[----:B--2---:R0:W-:Y:S04]  /*e850*/  STL [R1+0x514], R3 ;  /* 0x0005140301007387 */ /* 0x0041e80000100800 */
[----:B0-----:R-:W2:Y:S04]  /*e860*/  LDG.E.U16 R3, desc[UR10][R6.64] ;  /* 0x0000000a06037981 */ /* 0x001ea8000c1e1500 */
[----:B------:R-:W3:Y:S01]  /*e870*/  LDL.64 R6, [R1+0x1010] ;  /* 0x0010100001067983 */ /* 0x000ee20000100a00 */
[----:B------:R-:W-:-:S03]  /*e880*/  IMAD.WIDE R4, R2, 0x2, R14 ;  /* 0x0000000202047825 */ /* 0x000fc600078e020e */
[----:B------:R-:W3:Y:S04]  /*e890*/  LDL.64 R14, [R1+0xfd0] ;  /* 0x000fd000010e7983 */ /* 0x000ee80000100a00 */
[----:B----4-:R0:W-:Y:S04]  /*e8a0*/  STL [R1+0x510], R0 ;  /* 0x0005100001007387 */ /* 0x0101e80000100800 */
[----:B0-----:R0:W4:Y:S04]  /*e8b0*/  LDG.E.U16 R0, desc[UR10][R4.64] ;  /* 0x0000000a04007981 */ /* 0x001128000c1e1500 */
[----:B--2---:R1:W-:Y:S01]  /*e8c0*/  STL [R1+0x50c], R3 ;  /* 0x00050c0301007387 */ /* 0x0043e20000100800 */
[----:B---3--:R-:W-:-:S05]  /*e8d0*/  IMAD.WIDE R6, R2, 0x2, R6 ;  /* 0x0000000202067825 */ /* 0x008fca00078e0206 */
[----:B-1----:R-:W2:Y:S01]  /*e8e0*/  LDG.E.U16 R3, desc[UR10][R6.64] ;  /* 0x0000000a06037981 */ /* 0x002ea2000c1e1500 */
[----:B------:R-:W-:-:S04]  /*e8f0*/  IMAD.WIDE R8, R2, 0x2, R8 ;  /* 0x0000000202087825 */ /* 0x000fc800078e0208 */
[C---:B------:R-:W-:Y:S02]  /*e900*/  IMAD.WIDE R10, R2.reuse, 0x2, R10 ;  /* 0x00000002020a7825 */ /* 0x040fe400078e020a */
[----:B------:R-:W3:Y:S04]  /*e910*/  LDG.E.U16 R9, desc[UR10][R8.64] ;  /* 0x0000000a08097981 */ /* 0x000ee8000c1e1500 */
[----:B------:R-:W3:Y:S01]  /*e920*/  LDL.64 R6, [R1+0xff0] ;  /* 0x000ff00001067983 */ /* 0x000ee20000100a00 */
[----:B0-----:R-:W-:-:S03]  /*e930*/  IMAD.WIDE R4, R2, 0x2, R12 ;  /* 0x0000000202047825 */ /* 0x001fc600078e020c */
        /* <DEDUP_REMOVED lines=240> */
[----:B---3--:R0:W-:Y:S04]  /*f840*/  STL [R1+0x1f8], R0 ;  /* 0x0001f80001007387 */ /* 0x0081e80000100800 */
[----:B------:R-:W3:Y:S04]  /*f850*/  LDL.64 R12, [R1+0xdd0] ;  /* 0x000dd000010c7983 */ /* 0x000ee80000100a00 */
        /* <DEDUP_REMOVED lines=8> */
[C---:B----4-:R-:W-:Y:S02]  /*f8e0*/  IMAD.WIDE R8, R2.reuse, 0x2, R16 ;  /* 0x0000000202087825 */ /* 0x050fe400078e0210 */
        /* <DEDUP_REMOVED lines=8> */
[----:B-1----:R-:W2:Y:S04]  /*f970*/  LDG.E.U16 R3, desc[UR10][R10.64] ;  /* 0x0000000a0a037981 */ /* 0x002ea8000c1e1500 */
[----:B------:R-:W2:Y:S04]  /*f980*/  LDL.64 R10, [R1+0xdc8] ;  /* 0x000dc800010a7983 */ /* 0x000ea80000100a00 */
[----:B------:R0:W-:Y:S04]  /*f990*/  STL [R1+0x1e4], R21 ;  /* 0x0001e41501007387 */ /* 0x0001e80000100800 */
[----:B------:R-:W2:Y:S04]  /*f9a0*/  LDL.64 R14, [R1+0xd90] ;  /* 0x000d9000010e7983 */ /* 0x000ea80000100a00 */
[----:B0-----:R-:W2:Y:S04]  /*f9b0*/  LDL.64 R20, [R1+0xd98] ;  /* 0x000d980001147983 */ /* 0x001ea80000100a00 */
[----:B----4-:R0:W-:Y:S02]  /*f9c0*/  STL [R1+0x1e0], R5 ;  /* 0x0001e00501007387 */ /* 0x0101e40000100800 */
[----:B0-----:R-:W-:-:S02]  /*f9d0*/  IMAD.WIDE R4, R2, 0x2, R12 ;  /* 0x0000000202047825 */ /* 0x001fc400078e020c */
[----:B------:R-:W4:Y:S04]  /*f9e0*/  LDL.64 R12, [R1+0xd88] ;  /* 0x000d8800010c7983 */ /* 0x000f280000100a00 */
[----:B---3--:R0:W-:Y:S04]  /*f9f0*/  STL [R1+0x1dc], R0 ;  /* 0x0001dc0001007387 */ /* 0x0081e80000100800 */
[----:B0-----:R-:W3:Y:S04]  /*fa00*/  LDG.E.U16 R0, desc[UR10][R6.64] ;  /* 0x0000000a06007981 */ /* 0x001ee8000c1e1500 */
[----:B------:R-:W4:Y:S04]  /*fa10*/  LDL.64 R6, [R1+0xdb8] ;  /* 0x000db80001067983 */ /* 0x000f280000100a00 */
[----:B--2---:R0:W-:Y:S04]  /*fa20*/  STL [R1+0x1d8], R3 ;  /* 0x0001d80301007387 */ /* 0x0041e80000100800 */
[----:B0-----:R0:W2:Y:S01]  /*fa30*/  LDG.E.U16 R3, desc[UR10][R4.64] ;  /* 0x0000000a04037981 */ /* 0x0010a2000c1e1500 */
[----:B------:R-:W-:-:S04]  /*fa40*/  IMAD.WIDE R10, R2, 0x2, R10 ;  /* 0x00000002020a7825 */ /* 0x000fc800078e020a */
[----:B------:R-:W-:-:S06]  /*fa50*/  IMAD.WIDE R8, R2, 0x2, R8 ;  /* 0x0000000202087825 */ /* 0x000fcc00078e0208 */
[----:B------:R-:W2:Y:S01]  /*fa60*/  LDG.E.U16 R9, desc[UR10][R8.64] ;  /* 0x0000000a08097981 */ /* 0x000ea2000c1e1500 */
[----:B0-----:R-:W-:-:S03]  /*fa70*/  IMAD.WIDE R4, R2, 0x2, R16 ;  /* 0x0000000202047825 */ /* 0x001fc600078e0210 */
[----:B---3--:R0:W-:Y:S04]  /*fa80*/  STL [R1+0x1d4], R0 ;  /* 0x0001d40001007387 */ /* 0x0081e80000100800 */
[----:B------:R-:W3:Y:S04]  /*fa90*/  LDL.64 R16, [R1+0xd80] ;  /* 0x000d800001107983 */ /* 0x000ee80000100a00 */
[----:B0-----:R-:W3:Y:S01]  /*faa0*/  LDG.E.U16 R0, desc[UR10][R10.64] ;  /* 0x0000000a0a007981 */ /* 0x001ee2000c1e1500 */
[----:B----4-:R-:W-:-:S03]  /*fab0*/  IMAD.WIDE R6, R2, 0x2, R6 ;  /* 0x0000000202067825 */ /* 0x010fc600078e0206 */
[----:B------:R-:W4:Y:S04]  /*fac0*/  LDL.64 R10, [R1+0xda8] ;  /* 0x000da800010a7983 */ /* 0x000f280000100a00 */
[----:B--2---:R0:W-:Y:S04]  /*fad0*/  STL [R1+0x1b0], R3 ;  /* 0x0001b00301007387 */ /* 0x0041e80000100800 */
[----:B0-----:R4:W2:Y:S04]  /*fae0*/  LDG.E.U16 R3, desc[UR10][R6.64] ;  /* 0x0000000a06037981 */ /* 0x0018a8000c1e1500 */
[----:B---3--:R0:W-:Y:S04]  /*faf0*/  STL [R1+0x1ac], R0 ;  /* 0x0001ac0001007387 */ /* 0x0081e80000100800 */
[----:B0-----:R0:W3:Y:S01]  /*fb00*/  LDG.E.U16 R0, desc[UR10][R4.64] ;  /* 0x0000000a04007981 */ /* 0x0010e2000c1e1500 */
[----:B----4-:R-:W-:-:S04]  /*fb10*/  IMAD.WIDE R6, R2, 0x2, R10 ;  /* 0x0000000202067825 */ /* 0x010fc800078e020a */
[C---:B------:R-:W-:Y:S01]  /*fb20*/  IMAD.WIDE R10, R2.reuse, 0x2, R28 ;  /* 0x00000002020a7825 */ /* 0x040fe200078e021c */
[----:B------:R1:W-:Y:S03]  /*fb30*/  STL [R1+0x1a8], R9 ;  /* 0x0001a80901007387 */ /* 0x0003e60000100800 */
[C---:B0-----:R-:W-:Y:S02]  /*fb40*/  IMAD.WIDE R4, R2.reuse, 0x2, R14 ;  /* 0x0000000202047825 */ /* 0x041fe400078e020e */
[----:B------:R-:W4:Y:S02]  /*fb50*/  LDL.64 R14, [R1+0xd58] ;  /* 0x000d5800010e7983 */ /* 0x000f240000100a00 */
[C---:B-1----:R-:W-:Y:S02]  /*fb60*/  IMAD.WIDE R8, R2.reuse, 0x2, R20 ;  /* 0x0000000202087825 */ /* 0x042fe400078e0214 */
[----:B------:R-:W4:Y:S04]  /*fb70*/  LDG.E.U16 R21, desc[UR10][R10.64] ;  /* 0x0000000a0a157981 */ /* 0x000f28000c1e1500 */
[----:B------:R0:W4:Y:S04]  /*fb80*/  LDG.E.U16 R20, desc[UR10][R6.64] ;  /* 0x0000000a06147981 */ /* 0x000128000c1e1500 */
[----:B------:R-:W4:Y:S04]  /*fb90*/  LDL.64 R10, [R1+0xd78] ;  /* 0x000d7800010a7983 */ /* 0x000f280000100a00 */
[----:B--2---:R1:W-:Y:S04]  /*fba0*/  STL [R1+0x1d0], R3 ;  /* 0x0001d00301007387 */ /* 0x0043e80000100800 */
[----:B-1----:R-:W2:Y:S04]  /*fbb0*/  LDG.E.U16 R3, desc[UR10][R8.64] ;  /* 0x0000000a08037981 */ /* 0x002ea8000c1e1500 */
[----:B------:R-:W2:Y:S01]  /*fbc0*/  LDL.64 R8, [R1+0xd70] ;  /* 0x000d700001087983 */ /* 0x000ea20000100a00 */
[----:B0-----:R-:W-:-:S03]  /*fbd0*/  IMAD.WIDE R6, R2, 0x2, R12 ;  /* 0x0000000202067825 */ /* 0x001fc600078e020c */
[----:B---3--:R0:W-:Y:S04]  /*fbe0*/  STL [R1+0x1cc], R0 ;  /* 0x0001cc0001007387 */ /* 0x0081e80000100800 */
[----:B------:R-:W3:Y:S04]  /*fbf0*/  LDL.64 R12, [R1+0xd50] ;  /* 0x000d5000010c7983 */ /* 0x000ee80000100a00 */
[----:B------:R-:W3:Y:S04]  /*fc00*/  LDL.64 R28, [R1+0xd48] ;  /* 0x000d4800011c7983 */ /* 0x000ee80000100a00 */
[----:B0-----:R0:W3:Y:S04]  /*fc10*/  LDG.E.U16 R0, desc[UR10][R4.64] ;  /* 0x0000000a04007981 */ /* 0x0010e8000c1e1500 */
[----:B----4-:R-:W-:Y:S04]  /*fc20*/  STL [R1+0x1b4], R21 ;  /* 0x0001b41501007387 */ /* 0x010fe80000100800 */
[----:B------:R1:W-:Y:S04]  /*fc30*/  STL [R1+0x1bc], R20 ;  /* 0x0001bc1401007387 */ /* 0x0003e80000100800 */
[----:B-1----:R-:W4:Y:S04]  /*fc40*/  LDL.64 R20, [R1+0xd28] ;  /* 0x000d280001147983 */ /* 0x002f280000100a00 */
[----:B--2---:R1:W-:Y:S04]  /*fc50*/  STL [R1+0x1c8], R3 ;  /* 0x0001c80301007387 */ /* 0x0043e80000100800 */
[----:B-1----:R-:W2:Y:S04]  /*fc60*/  LDG.E.U16 R3, desc[UR10][R6.64] ;  /* 0x0000000a06037981 */ /* 0x002ea8000c1e1500 */
[----:B------:R-:W4:Y:S01]  /*fc70*/  LDL.64 R6, [R1+0xd68] ;  /* 0x000d680001067983 */ /* 0x000f220000100a00 */
[----:B0-----:R-:W-:-:S03]  /*fc80*/  IMAD.WIDE R4, R2, 0x2, R16 ;  /* 0x0000000202047825 */ /* 0x001fc600078e0210 */
[----:B------:R-:W4:Y:S01]  /*fc90*/  LDL.64 R16, [R1+0xd20] ;  /* 0x000d200001107983 */ /* 0x000f220000100a00 */
[----:B------:R-:W-:-:S04]  /*fca0*/  IMAD.WIDE R10, R2, 0x2, R10 ;  /* 0x00000002020a7825 */ /* 0x000fc800078e020a */
[C---:B------:R-:W-:Y:S02]  /*fcb0*/  IMAD.WIDE R8, R2.reuse, 0x2, R8 ;  /* 0x0000000202087825 */ /* 0x040fe400078e0208 */
[----:B------:R-:W4:Y:S04]  /*fcc0*/  LDG.E.U16 R11, desc[UR10][R10.64] ;  /* 0x0000000a0a0b7981 */ /* 0x000f28000c1e1500 */
[----:B------:R-:W4:Y:S04]  /*fcd0*/  LDG.E.U16 R9, desc[UR10][R8.64] ;  /* 0x0000000a08097981 */ /* 0x000f28000c1e1500 */
[----:B---3--:R0:W-:Y:S04]  /*fce0*/  STL [R1+0x1c4], R0 ;  /* 0x0001c40001007387 */ /* 0x0081e80000100800 */
[----:B0-----:R-:W3:Y:S04]  /*fcf0*/  LDG.E.U16 R0, desc[UR10][R4.64] ;  /* 0x0000000a04007981 */ /* 0x001ee8000c1e1500 */
[----:B------:R-:W3:Y:S04]  /*fd00*/  LDL.64 R4, [R1+0xd60] ;  /* 0x000d600001047983 */ /* 0x000ee80000100a00 */
[----:B--2---:R0:W-:Y:S01]  /*fd10*/  STL [R1+0x1c0], R3 ;  /* 0x0001c00301007387 */ /* 0x0041e20000100800 */
[----:B----4-:R-:W-:-:S05]  /*fd20*/  IMAD.WIDE R6, R2, 0x2, R6 ;  /* 0x0000000202067825 */ /* 0x010fca00078e0206 */
[----:B0-----:R0:W2:Y:S02]  /*fd30*/  LDG.E.U16 R3, desc[UR10][R6.64] ;  /* 0x0000000a06037981 */ /* 0x0010a4000c1e1500 */
[C---:B0-----:R-:W-:Y:S02]  /*fd40*/  IMAD.WIDE R6, R2.reuse, 0x2, R14 ;  /* 0x0000000202067825 */ /* 0x041fe400078e020e */
[----:B---3--:R0:W-:Y:S04]  /*fd50*/  STL [R1+0x1b8], R0 ;  /* 0x0001b80001007387 */ /* 0x0081e80000100800 */
[----:B------:R-:W3:Y:S01]  /*fd60*/  LDL.64 R14, [R1+0xd00] ;  /* 0x000d0000010e7983 */ /* 0x000ee20000100a00 */
[----:B------:R-:W-:-:S05]  /*fd70*/  IMAD.WIDE R4, R2, 0x2, R4 ;  /* 0x0000000202047825 */ /* 0x000fca00078e0204 */
[----:B0-----:R0:W4:Y:S04]  /*fd80*/  LDG.E.U16 R0, desc[UR10][R4.64] ;  /* 0x0000000a04007981 */ /* 0x001128000c1e1500 */
[----:B------:R1:W-:Y:S01]  /*fd90*/  STL [R1+0x158], R11 ;  /* 0x0001580b01007387 */ /* 0x0003e20000100800 */
[----:B0-----:R-:W-:-:S03]  /*fda0*/  IMAD.WIDE R4, R2, 0x2, R20 ;  /* 0x0000000202047825 */ /* 0x001fc600078e0214 */
[----:B------:R0:W3:Y:S01]  /*fdb0*/  LDG.E.U16 R21, desc[UR10][R6.64] ;  /* 0x0000000a06157981 */ /* 0x0000e2000c1e1500 */
[----:B-1----:R-:W-:-:S03]  /*fdc0*/  IMAD.WIDE R10, R2, 0x2, R12 ;  /* 0x00000002020a7825 */ /* 0x002fc600078e020c */
[----:B------:R-:W3:Y:S04]  /*fdd0*/  LDL.64 R12, [R1+0xcf8] ;  /* 0x000cf800010c7983 */ /* 0x000ee80000100a00 */
[----:B------:R1:W-:Y:S01]  /*fde0*/  STL [R1+0x13c], R9 ;  /* 0x00013c0901007387 */ /* 0x0003e20000100800 */
[----:B0-----:R-:W-:-:S03]  /*fdf0*/  IMAD.WIDE R6, R2, 0x2, R16 ;  /* 0x0000000202067825 */ /* 0x001fc600078e0210 */
[----:B------:R-:W3:Y:S01]  /*fe00*/  LDG.E.U16 R17, desc[UR10][R10.64] ;  /* 0x0000000a0a117981 */ /* 0x000ee2000c1e1500 */
[----:B-1----:R-:W-:-:S03]  /*fe10*/  IMAD.WIDE R8, R2, 0x2, R28 ;  /* 0x0000000202087825 */ /* 0x002fc600078e021c */
[----:B------:R-:W3:Y:S04]  /*fe20*/  LDL.64 R10, [R1+0xd08] ;  /* 0x000d0800010a7983 */ /* 0x000ee80000100a00 */
[----:B--2---:R0:W-:Y:S04]  /*fe30*/  STL [R1+0x64], R3 ;  /* 0x0000640301007387 */ /* 0x0041e80000100800 */
[----:B0-----:R-:W2:Y:S04]  /*fe40*/  LDG.E.U16 R3, desc[UR10][R8.64] ;  /* 0x0000000a08037981 */ /* 0x001ea8000c1e1500 */
[----:B------:R-:W2:Y:S04]  /*fe50*/  LDL.64 R8, [R1+0xd10] ;  /* 0x000d100001087983 */ /* 0x000ea80000100a00 */
[----:B----4-:R0:W-:Y:S04]  /*fe60*/  STL [R1+0x60], R0 ;  /* 0x0000600001007387 */ /* 0x0101e80000100800 */
[----:B------:R-:W4:Y:S04]  /*fe70*/  LDL.64 R28, [R1+0xce8] ;  /* 0x000ce800011c7983 */ /* 0x000f280000100a00 */
[----:B0-----:R-:W4:Y:S04]  /*fe80*/  LDG.E.U16 R0, desc[UR10][R4.64] ;  /* 0x0000000a04007981 */ /* 0x001f28000c1e1500 */
[----:B------:R-:W4:Y:S04]  /*fe90*/  LDL.64 R4, [R1+0xd18] ;  /* 0x000d180001047983 */ /* 0x000f280000100a00 */
[----:B---3--:R0:W-:Y:S04]  /*fea0*/  STL [R1+0x1a4], R21 ;  /* 0x0001a41501007387 */ /* 0x0081e80000100800 */
[----:B0-----:R-:W3:Y:S04]  /*feb0*/  LDL.64 R20, [R1+0xce0] ;  /* 0x000ce00001147983 */ /* 0x001ee80000100a00 */
[----:B------:R0:W-:Y:S04]  /*fec0*/  STL [R1+0x194], R17 ;  /* 0x0001941101007387 */ /* 0x0001e80000100800 */
[----:B0-----:R-:W3:Y:S04]  /*fed0*/  LDL.64 R16, [R1+0xcd8] ;  /* 0x000cd80001107983 */ /* 0x001ee80000100a00 */
[----:B--2---:R0:W-:Y:S04]  /*fee0*/  STL [R1+0x18c], R3 ;  /* 0x00018c0301007387 */ /* 0x0041e80000100800 */
[----:B0-----:R0:W2:Y:S02]  /*fef0*/  LDG.E.U16 R3, desc[UR10][R6.64] ;  /* 0x0000000a06037981 */ /* 0x0010a4000c1e1500 */
[----:B0-----:R-:W-:-:S04]  /*ff00*/  IMAD.WIDE R6, R2, 0x2, R8 ;  /* 0x0000000202067825 */ /* 0x001fc800078e0208 */
[----:B------:R-:W-:-:S04]  /*ff10*/  IMAD.WIDE R8, R2, 0x2, R10 ;  /* 0x0000000202087825 */ /* 0x000fc800078e020a */
[C---:B------:R-:W-:Y:S02]  /*ff20*/  IMAD.WIDE R10, R2.reuse, 0x2, R14 ;  /* 0x00000002020a7825 */ /* 0x040fe400078e020e */
[----:B------:R-:W3:Y:S04]  /*ff30*/  LDG.E.U16 R9, desc[UR10][R8.64] ;  /* 0x0000000a08097981 */ /* 0x000ee8000c1e1500 */
[----:B----4-:R0:W-:Y:S01]  /*ff40*/  STL [R1+0x188], R0 ;  /* 0x0001880001007387 */ /* 0x0101e20000100800 */
[----:B------:R-:W-:-:S03]  /*ff50*/  IMAD.WIDE R4, R2, 0x2, R4 ;  /* 0x0000000202047825 */ /* 0x000fc600078e0204 */
[----:B0-----:R-:W4:Y:S04]  /*ff60*/  LDG.E.U16 R0, desc[UR10][R6.64] ;  /* 0x0000000a06007981 */ /* 0x001f28000c1e1500 */
[----:B------:R0:W3:Y:S04]  /*ff70*/  LDG.E.U16 R15, desc[UR10][R4.64] ;  /* 0x0000000a040f7981 */ /* 0x0000e8000c1e1500 */
[----:B------:R-:W4:Y:S04]  /*ff80*/  LDL.64 R6, [R1+0xcf0] ;  /* 0x000cf00001067983 */ /* 0x000f280000100a00 */
[----:B--2---:R1:W-:Y:S04]  /*ff90*/  STL [R1+0x1a0], R3 ;  /* 0x0001a00301007387 */ /* 0x0043e80000100800 */
[----:B-1----:R1:W2:Y:S01]  /*ffa0*/  LDG.E.U16 R3, desc[UR10][R10.64] ;  /* 0x0000000a0a037981 */ /* 0x0022a2000c1e1500 */
[----:B0-----:R-:W-:-:S03]  /*ffb0*/  IMAD.WIDE R4, R2, 0x2, R12 ;  /* 0x0000000202047825 */ /* 0x001fc600078e020c */
[----:B---3--:R0:W-:Y:S04]  /*ffc0*/  STL [R1+0x19c], R15 ;  /* 0x00019c0f01007387 */ /* 0x0081e80000100800 */
[----:B------:R-:W3:Y:S04]  /*ffd0*/  LDL.64 R12, [R1+0xcb0] ;  /* 0x000cb000010c7983 */ /* 0x000ee80000100a00 */
[----:B0-----:R-:W3:Y:S04]  /*ffe0*/  LDL.64 R14, [R1+0xcb8] ;  /* 0x000cb800010e7983 */ /* 0x001ee80000100a00 */
[----:B----4-:R0:W-:Y:S01]  /*fff0*/  STL [R1+0x198], R0 ;  /* 0x0001980001007387 */ /* 0x0101e20000100800 */
[----:B-1----:R-:W-:-:S03]  /*10000*/  IMAD.WIDE R10, R2, 0x2, R6 ;  /* 0x00000002020a7825 */ /* 0x002fc600078e0206 */
[----:B0-----:R0:W4:Y:S04]  /*10010*/  LDG.E.U16 R0, desc[UR10][R4.64] ;  /* 0x0000000a04007981 */ /* 0x001128000c1e1500 */
[----:B------:R-:W-:Y:S04]  /*10020*/  STL [R1+0x190], R9 ;  /* 0x0001900901007387 */ /* 0x000fe80000100800 */
[----:B--2---:R1:W-:Y:S04]  /*10030*/  STL [R1+0x184], R3 ;  /* 0x0001840301007387 */ /* 0x0043e80000100800 */
[----:B-1----:R-:W2:Y:S01]  /*10040*/  LDG.E.U16 R3, desc[UR10][R10.64] ;  /* 0x0000000a0a037981 */ /* 0x002ea2000c1e1500 */
[----:B------:R-:W-:-:S04]  /*10050*/  IMAD.WIDE R8, R2, 0x2, R28 ;  /* 0x0000000202087825 */ /* 0x000fc800078e021c */
[----:B------:R-:W-:-:S04]  /*10060*/  IMAD.WIDE R6, R2, 0x2, R20 ;  /* 0x0000000202067825 */ /* 0x000fc800078e0214 */
[C---:B0-----:R-:W-:Y:S01]  /*10070*/  IMAD.WIDE R4, R2.reuse, 0x2, R16 ;  /* 0x0000000202047825 */ /* 0x041fe200078e0210 */
[----:B------:R-:W3:Y:S01]  /*10080*/  LDL.64 R10, [R1+0xcc0] ;  /* 0x000cc000010a7983 */ /* 0x000ee20000100a00 */
[----:B------:R-:W0:Y:S03]  /*10090*/  LDC R16, c[0x0][0x254] ;  /* 0x00009500ff107b82 */ /* 0x000e260000000800 */
[----:B------:R-:W3:Y:S04]  /*100a0*/  LDG.E.U16 R17, desc[UR10][R8.64] ;  /* 0x0000000a08117981 */ /* 0x000ee8000c1e1500 */
[----:B------:R-:W3:Y:S04]  /*100b0*/  LDL.64 R8, [R1+0xcc8] ;  /* 0x000cc80001087983 */ /* 0x000ee80000100a00 */
[----:B----4-:R1:W-:Y:S04]  /*100c0*/  STL [R1+0x180], R0 ;  /* 0x0001800001007387 */ /* 0x0103e80000100800 */
[----:B------:R-:W4:Y:S04]  /*100d0*/  LDL.64 R28, [R1+0xc90] ;  /* 0x000c9000011c7983 */ /* 0x000f280000100a00 */
[----:B------:R-:W4:Y:S04]  /*100e0*/  LDL.64 R20, [R1+0xc88] ;  /* 0x000c880001147983 */ /* 0x000f280000100a00 */
[----:B-1----:R-:W4:Y:S04]  /*100f0*/  LDG.E.U16 R0, desc[UR10][R6.64] ;  /* 0x0000000a06007981 */ /* 0x002f28000c1e1500 */
[----:B------:R-:W4:Y:S04]  /*10100*/  LDL.64 R6, [R1+0xcd0] ;  /* 0x000cd00001067983 */ /* 0x000f280000100a00 */
[----:B--2---:R1:W-:Y:S04]  /*10110*/  STL [R1+0x174], R3 ;  /* 0x0001740301007387 */ /* 0x0043e80000100800 */
[----:B-1----:R4:W2:Y:S04]  /*10120*/  LDG.E.U16 R3, desc[UR10][R4.64] ;  /* 0x0000000a04037981 */ /* 0x0028a8000c1e1500 */
[----:B---3--:R1:W-:Y:S01]  /*10130*/  STL [R1+0x170], R17 ;  /* 0x0001701101007387 */ /* 0x0083e20000100800 */
[----:B----4-:R-:W-:-:S04]  /*10140*/  IMAD.WIDE R4, R2, 0x2, R6 ;  /* 0x0000000202047825 */ /* 0x010fc800078e0206 */
[C---:B------:R-:W-:Y:S01]  /*10150*/  IMAD.WIDE R6, R2.reuse, 0x2, R8 ;  /* 0x0000000202067825 */ /* 0x040fe200078e0208 */
[----:B-1----:R-:W3:Y:S03]  /*10160*/  LDG.E.U16 R17, desc[UR10][R4.64] ;  /* 0x0000000a04117981 */ /* 0x002ee6000c1e1500 */
[----:B------:R-:W-:-:S04]  /*10170*/  IMAD.WIDE R8, R2, 0x2, R10 ;  /* 0x0000000202087825 */ /* 0x000fc800078e020a */
[C---:B------:R-:W-:Y:S01]  /*10180*/  IMAD.WIDE R10, R2.reuse, 0x2, R14 ;  /* 0x00000002020a7825 */ /* 0x040fe200078e020e */
[----:B------:R-:W4:Y:S04]  /*10190*/  LDL.64 R4, [R1+0xc98] ;  /* 0x000c980001047983 */ /* 0x000f280000100a00 */
[----:B------:R1:W-:Y:S04]  /*101a0*/  STL [R1+0x17c], R0 ;  /* 0x00017c0001007387 */ /* 0x0003e80000100800 */
[----:B------:R-:W4:Y:S04]  /*101b0*/  LDL.64 R14, [R1+0xc80] ;  /* 0x000c8000010e7983 */ /* 0x000f280000100a00 */
[----:B-1----:R-:W4:Y:S04]  /*101c0*/  LDG.E.U16 R0, desc[UR10][R6.64] ;  /* 0x0000000a06007981 */ /* 0x002f28000c1e1500 */
[----:B------:R-:W4:Y:S04]  /*101d0*/  LDL.64 R6, [R1+0xca0] ;  /* 0x000ca00001067983 */ /* 0x000f280000100a00 */
[----:B--2---:R1:W-:Y:S04]  /*101e0*/  STL [R1+0x178], R3 ;  /* 0x0001780301007387 */ /* 0x0043e80000100800 */
[----:B-1----:R-:W2:Y:S04]  /*101f0*/  LDG.E.U16 R3, desc[UR10][R8.64] ;  /* 0x0000000a08037981 */ /* 0x002ea8000c1e1500 */
[----:B------:R-:W2:Y:S01]  /*10200*/  LDL.64 R8, [R1+0xca8] ;  /* 0x000ca80001087983 */ /* 0x000ea20000100a00 */
[----:B------:R-:W-:-:S03]  /*10210*/  IMAD.WIDE R12, R2, 0x2, R12 ;  /* 0x00000002020c7825 */ /* 0x000fc600078e020c */
[----:B---3--:R1:W-:Y:S04]  /*10220*/  STL [R1+0x16c], R17 ;  /* 0x00016c1101007387 */ /* 0x0083e80000100800 */
[----:B-1----:R1:W3:Y:S04]  /*10230*/  LDG.E.U16 R17, desc[UR10][R10.64] ;  /* 0x0000000a0a117981 */ /* 0x0022e8000c1e1500 */
[----:B----4-:R4:W-:Y:S04]  /*10240*/  STL [R1+0x168], R0 ;  /* 0x0001680001007387 */ /* 0x0109e80000100800 */
[----:B----4-:R2:W4:Y:S01]  /*10250*/  LDG.E.U16 R0, desc[UR10][R12.64] ;  /* 0x0000000a0c007981 */ /* 0x010522000c1e1500 */
[----:B-1----:R-:W-:-:S04]  /*10260*/  IMAD.WIDE R10, R2, 0x2, R6 ;  /* 0x00000002020a7825 */ /* 0x002fc800078e0206 */
[----:B------:R-:W-:-:S04]  /*10270*/  IMAD.WIDE R6, R2, 0x2, R28 ;  /* 0x0000000202067825 */ /* 0x000fc800078e021c */
[----:B--2---:R-:W-:-:S05]  /*10280*/  IMAD.WIDE R12, R2, 0x2, R8 ;  /* 0x00000002020c7825 */ /* 0x004fca00078e0208 */
[----:B------:R1:W2:Y:S01]  /*10290*/  LDG.E.U16 R29, desc[UR10][R12.64] ;  /* 0x0000000a0c1d7981 */ /* 0x0002a2000c1e1500 */
[----:B------:R-:W-:-:S04]  /*102a0*/  IMAD.WIDE R8, R2, 0x2, R4 ;  /* 0x0000000202087825 */ /* 0x000fc800078e0204 */
[C---:B------:R-:W-:Y:S02]  /*102b0*/  IMAD.WIDE R4, R2.reuse, 0x2, R20 ;  /* 0x0000000202047825 */ /* 0x040fe400078e0214 */
[----:B------:R0:W2:Y:S02]  /*102c0*/  LDG.E.U16 R20, desc[UR10][R10.64] ;  /* 0x0000000a0a147981 */ /* 0x0000a4000c1e1500 */
[----:B-1----:R-:W-:Y:S02]  /*102d0*/  IMAD.WIDE R12, R2, 0x2, R14 ;  /* 0x00000002020c7825 */ /* 0x002fe400078e020e */
[----:B------:R1:W2:Y:S04]  /*102e0*/  LDG.E.U16 R21, desc[UR10][R8.64] ;  /* 0x0000000a08157981 */ /* 0x0002a8000c1e1500 */
[----:B------:R1:W-:Y:S01]  /*102f0*/  STL [R1+0x164], R3 ;  /* 0x0001640301007387 */ /* 0x0003e20000100800 */
[----:B0-----:R-:W-:-:S03]  /*10300*/  IMAD.WIDE R10, R16, 0x2, R26 ;  /* 0x00000002100a7825 */ /* 0x001fc600078e021a */
[----:B------:R-:W2:Y:S01]  /*10310*/  LDG.E.U16 R28, desc[UR10][R4.64] ;  /* 0x0000000a041c7981 */ /* 0x000ea2000c1e1500 */
[----:B-1----:R-:W-:-:S03]  /*10320*/  IMAD.WIDE R8, R16, 0x2, R22 ;  /* 0x0000000210087825 */ /* 0x002fc600078e0216 */
[----:B------:R-:W2:Y:S04]  /*10330*/  LDG.E.U16 R13, desc[UR10][R12.64] ;  /* 0x0000000a0c0d7981 */ /* 0x000ea8000c1e1500 */
[----:B------:R0:W2:Y:S01]  /*10340*/  LDG.E.U16 R3, desc[UR10][R6.64] ;  /* 0x0000000a06037981 */ /* 0x0000a2000c1e1500 */
[----:B------:R-:W-:-:S04]  /*10350*/  IMAD.WIDE R14, R2, 0x2, R8 ;  /* 0x00000002020e7825 */ /* 0x000fc800078e0208 */
[----:B------:R-:W-:Y:S01]  /*10360*/  IMAD.WIDE R10, R2, 0x2, R10 ;  /* 0x00000002020a7825 */ /* 0x000fe200078e020a */
[----:B---3--:R-:W-:Y:S04]  /*10370*/  STL [R1+0x160], R17 ;  /* 0x0001601101007387 */ /* 0x008fe80000100800 */
[----:B----4-:R1:W-:Y:S04]  /*10380*/  STL [R1+0x15c], R0 ;  /* 0x00015c0001007387 */ /* 0x0103e80000100800 */
[----:B-1----:R-:W3:Y:S04]  /*10390*/  LDG.E.U16 R0, desc[UR10][R14.64] ;  /* 0x0000000a0e007981 */ /* 0x002ee8000c1e1500 */
[----:B--2---:R1:W-:Y:S04]  /*103a0*/  STL [R1+0x144], R29 ;  /* 0x0001441d01007387 */ /* 0x0043e80000100800 */
[----:B-1----:R-:W2:Y:S01]  /*103b0*/  LDG.E.U16 R29, desc[UR10][R10.64] ;  /* 0x0000000a0a1d7981 */ /* 0x002ea2000c1e1500 */
[----:B0-----:R-:W-:-:S04]  /*103c0*/  IMAD.WIDE R6, R16, 0x2, R18 ;  /* 0x0000000210067825 */ /* 0x001fc800078e0212 */
[C---:B------:R-:W-:Y:S02]  /*103d0*/  IMAD.SHL.U32 R17, R16.reuse, 0x2, RZ ;  /* 0x0000000210117824 */ /* 0x040fe400078e00ff */
[----:B------:R-:W-:-:S04]  /*103e0*/  IMAD.WIDE R4, R16, 0x2, R24 ;  /* 0x0000000210047825 */ /* 0x000fc800078e0218 */
[----:B------:R-:W-:-:S04]  /*103f0*/  IMAD.WIDE R8, R2, 0x2, R6 ;  /* 0x0000000202087825 */ /* 0x000fc800078e0206 */
[----:B------:R-:W-:Y:S01]  /*10400*/  IMAD.WIDE R6, R17, 0x2, R22 ;  /* 0x0000000211067825 */ /* 0x000fe200078e0216 */
[----:B------:R0:W-:Y:S03]  /*10410*/  STL [R1+0x154], R20 ;  /* 0x0001541401007387 */ /* 0x0001e60000100800 */
[C---:B------:R-:W-:Y:S01]  /*10420*/  IMAD.WIDE R4, R2.reuse, 0x2, R4 ;  /* 0x0000000202047825 */ /* 0x040fe200078e0204 */
[----:B------:R1:W-:Y:S04]  /*10430*/  STL [R1+0x150], R21 ;  /* 0x0001501501007387 */ /* 0x0003e80000100800 */
[----:B0-----:R0:W4:Y:S04]  /*10440*/  LDG.E.U16 R20, desc[UR10][R8.64] ;  /* 0x0000000a08147981 */ /* 0x001128000c1e1500 */
[----:B-1----:R1:W4:Y:S01]  /*10450*/  LDG.E.U16 R21, desc[UR10][R4.64] ;  /* 0x0000000a04157981 */ /* 0x002322000c1e1500 */
[----:B0-----:R-:W-:-:S03]  /*10460*/  IMAD.WIDE R8, R2, 0x2, R6 ;  /* 0x0000000202087825 */ /* 0x001fc600078e0206 */
[----:B------:R-:W-:Y:S01]  /*10470*/  STL [R1+0x14c], R3 ;  /* 0x00014c0301007387 */ /* 0x000fe20000100800 */
[----:B------:R-:W-:-:S03]  /*10480*/  IMAD.WIDE R6, R17, 0x2, R26 ;  /* 0x0000000211067825 */ /* 0x000fc600078e021a */
[----:B------:R0:W-:Y:S01]  /*10490*/  STL [R1+0x148], R28 ;  /* 0x0001481c01007387 */ /* 0x0001e20000100800 */
[----:B-1----:R-:W-:-:S03]  /*104a0*/  IMAD.WIDE R4, R17, 0x2, R18 ;  /* 0x0000000211047825 */ /* 0x002fc600078e0212 */
[----:B------:R1:W-:Y:S01]  /*104b0*/  STL [R1+0x140], R13 ;  /* 0x0001400d01007387 */ /* 0x0003e20000100800 */
[----:B------:R-:W-:-:S03]  /*104c0*/  IMAD.WIDE R14, R2, 0x2, R6 ;  /* 0x00000002020e7825 */ /* 0x000fc600078e0206 */
[----:B0-----:R0:W4:Y:S01]  /*104d0*/  LDG.E.U16 R28, desc[UR10][R8.64] ;  /* 0x0000000a081c7981 */ /* 0x001122000c1e1500 */
[----:B------:R-:W-:-:S03]  /*104e0*/  IMAD.WIDE R10, R17, 0x2, R24 ;  /* 0x00000002110a7825 */ /* 0x000fc600078e0218 */
[----:B------:R-:W4:Y:S01]  /*104f0*/  LDG.E.U16 R17, desc[UR10][R14.64] ;  /* 0x0000000a0e117981 */ /* 0x000f22000c1e1500 */
[----:B-1----:R-:W-:-:S04]  /*10500*/  IMAD.WIDE R12, R2, 0x2, R4 ;  /* 0x00000002020c7825 */ /* 0x002fc800078e0204 */
[----:B------:R-:W-:Y:S01]  /*10510*/  IMAD.WIDE R10, R2, 0x2, R10 ;  /* 0x00000002020a7825 */ /* 0x000fe200078e020a */
[----:B---3--:R1:W-:Y:S04]  /*10520*/  STL [R1+0x134], R0 ;  /* 0x0001340001007387 */ /* 0x0083e80000100800 */
[----:B-1----:R1:W3:Y:S04]  /*10530*/  LDG.E.U16 R0, desc[UR10][R12.64] ;  /* 0x0000000a0c007981 */ /* 0x0022e8000c1e1500 */
[----:B--2---:R2:W-:Y:S04]  /*10540*/  STL [R1+0x12c], R29 ;  /* 0x00012c1d01007387 */ /* 0x0045e80000100800 */
[----:B--2---:R2:W3:Y:S01]  /*10550*/  LDG.E.U16 R29, desc[UR10][R10.64] ;  /* 0x0000000a0a1d7981 */ /* 0x0044e2000c1e1500 */
[----:B------:R-:W-:-:S04]  /*10560*/  IMAD R3, R16, 0x3, RZ ;  /* 0x0000000310037824 */ /* 0x000fc800078e02ff */
[----:B0-----:R-:W-:-:S04]  /*10570*/  IMAD.WIDE R8, R3, 0x2, R22 ;  /* 0x0000000203087825 */ /* 0x001fc800078e0216 */
[----:B------:R-:W-:Y:S01]  /*10580*/  IMAD.WIDE R6, R3, 0x2, R26 ;  /* 0x0000000203067825 */ /* 0x000fe200078e021a */
[----:B-1----:R-:W-:-:S03]  /*10590*/  SHF.L.U32 R12, R16, 0x2, RZ ;  /* 0x00000002100c7819 */ /* 0x002fc600000006ff */
[----:B------:R-:W-:-:S04]  /*105a0*/  IMAD.WIDE R4, R3, 0x2, R18 ;  /* 0x0000000203047825 */ /* 0x000fc800078e0212 */
[C---:B------:R-:W-:Y:S01]  /*105b0*/  IMAD.WIDE R8, R2.reuse, 0x2, R8 ;  /* 0x0000000202087825 */ /* 0x040fe200078e0208 */
[----:B----4-:R0:W-:Y:S03]  /*105c0*/  STL [R1+0x124], R20 ;  /* 0x0001241401007387 */ /* 0x0101e60000100800 */
[----:B------:R-:W-:-:S04]  /*105d0*/  IMAD.WIDE R6, R2, 0x2, R6 ;  /* 0x0000000202067825 */ /* 0x000fc800078e0206 */
[----:B------:R-:W-:Y:S01]  /*105e0*/  IMAD.WIDE R14, R3, 0x2, R24 ;  /* 0x00000002030e7825 */ /* 0x000fe200078e0218 */
[----:B------:R1:W-:Y:S03]  /*105f0*/  STL [R1+0x120], R21 ;  /* 0x0001201501007387 */ /* 0x0003e60000100800 */
[C---:B------:R-:W-:Y:S01]  /*10600*/  IMAD.WIDE R4, R2.reuse, 0x2, R4 ;  /* 0x0000000202047825 */ /* 0x040fe200078e0204 */
[----:B0-----:R0:W4:Y:S03]  /*10610*/  LDG.E.U16 R20, desc[UR10][R8.64] ;  /* 0x0000000a08147981 */ /* 0x001126000c1e1500 */
[----:B------:R-:W-:Y:S01]  /*10620*/  IMAD.WIDE R14, R2, 0x2, R14 ;  /* 0x00000002020e7825 */ /* 0x000fe200078e020e */
[----:B-1----:R1:W4:Y:S03]  /*10630*/  LDG.E.U16 R21, desc[UR10][R6.64] ;  /* 0x0000000a06157981 */ /* 0x002326000c1e1500 */
[----:B--2---:R-:W-:-:S02]  /*10640*/  IMAD.WIDE R10, R12, 0x2, R26 ;  /* 0x000000020c0a7825 */ /* 0x004fc400078e021a */
[----:B------:R-:W2:Y:S02]  /*10650*/  LDG.E.U16 R15, desc[UR10][R14.64] ;  /* 0x0000000a0e0f7981 */ /* 0x000ea4000c1e1500 */
[----:B0-----:R-:W-:-:S04]  /*10660*/  IMAD.WIDE R8, R12, 0x2, R18 ;  /* 0x000000020c087825 */ /* 0x001fc800078e0212 */
[----:B-1----:R-:W-:Y:S01]  /*10670*/  IMAD.WIDE R6, R12, 0x2, R22 ;  /* 0x000000020c067825 */ /* 0x002fe200078e0216 */
[----:B------:R0:W-:Y:S04]  /*10680*/  STL [R1+0x138], R28 ;  /* 0x0001381c01007387 */ /* 0x0001e80000100800 */
[----:B------:R-:W-:Y:S04]  /*10690*/  STL [R1+0x130], R17 ;  /* 0x0001301101007387 */ /* 0x000fe80000100800 */
[----:B0-----:R0:W2:Y:S01]  /*106a0*/  LDG.E.U16 R28, desc[UR10][R4.64] ;  /* 0x0000000a041c7981 */ /* 0x0010a2000c1e1500 */
[----:B------:R-:W-:-:S04]  /*106b0*/  IMAD.WIDE R10, R2, 0x2, R10 ;  /* 0x00000002020a7825 */ /* 0x000fc800078e020a */
[----:B0-----:R-:W-:-:S04]  /*106c0*/  IMAD.WIDE R4, R12, 0x2, R24 ;  /* 0x000000020c047825 */ /* 0x001fc800078e0218 */
[----:B------:R-:W-:Y:S01]  /*106d0*/  IMAD.WIDE R12, R2, 0x2, R6 ;  /* 0x00000002020c7825 */ /* 0x000fe200078e0206 */
[----:B---3--:R0:W-:Y:S04]  /*106e0*/  STL [R1+0x128], R0 ;  /* 0x0001280001007387 */ /* 0x0081e80000100800 */
[----:B0-----:R-:W3:Y:S04]  /*106f0*/  LDG.E.U16 R0, desc[UR10][R12.64] ;  /* 0x0000000a0c007981 */ /* 0x001ee8000c1e1500 */
[----:B------:R0:W-:Y:S04]  /*10700*/  STL [R1+0x110], R29 ;  /* 0x0001101d01007387 */ /* 0x0001e80000100800 */
[----:B0-----:R-:W3:Y:S01]  /*10710*/  LDG.E.U16 R29, desc[UR10][R10.64] ;  /* 0x0000000a0a1d7981 */ /* 0x001ee2000c1e1500 */
[----:B------:R-:W-:-:S02]  /*10720*/  IMAD R17, R16, 0x5, RZ ;  /* 0x0000000510117824 */ /* 0x000fc400078e02ff */
[----:B------:R-:W-:-:S04]  /*10730*/  IMAD.WIDE R8, R2, 0x2, R8 ;  /* 0x0000000202087825 */ /* 0x000fc800078e0208 */
[----:B------:R-:W-:-:S04]  /*10740*/  IMAD.WIDE R6, R17, 0x2, R22 ;  /* 0x0000000211067825 */ /* 0x000fc800078e0216 */
[C---:B------:R-:W-:Y:S01]  /*10750*/  IMAD.WIDE R4, R2.reuse, 0x2, R4 ;  /* 0x0000000202047825 */ /* 0x040fe200078e0204 */
[----:B----4-:R0:W-:Y:S04]  /*10760*/  STL [R1+0x11c], R20 ;  /* 0x00011c1401007387 */ /* 0x0101e80000100800 */
[----:B------:R1:W-:Y:S04]  /*10770*/  STL [R1+0x118], R21 ;  /* 0x0001181501007387 */ /* 0x0003e80000100800 */
[----:B0-----:R0:W4:Y:S04]  /*10780*/  LDG.E.U16 R20, desc[UR10][R8.64] ;  /* 0x0000000a08147981 */ /* 0x001128000c1e1500 */
[----:B-1----:R1:W4:Y:S01]  /*10790*/  LDG.E.U16 R21, desc[UR10][R4.64] ;  /* 0x0000000a04157981 */ /* 0x002322000c1e1500 */
[----:B0-----:R-:W-:-:S04]  /*107a0*/  IMAD.WIDE R8, R2, 0x2, R6 ;  /* 0x0000000202087825 */ /* 0x001fc800078e0206 */
[C---:B------:R-:W-:Y:S01]  /*107b0*/  IMAD.WIDE R6, R17.reuse, 0x2, R26 ;  /* 0x0000000211067825 */ /* 0x040fe200078e021a */
[----:B--2---:R0:W-:Y:S03]  /*107c0*/  STL [R1+0x114], R28 ;  /* 0x0001141c01007387 */ /* 0x0041e60000100800 */
[----:B-1----:R-:W-:Y:S01]  /*107d0*/  IMAD.WIDE R4, R17, 0x2, R18 ;  /* 0x0000000211047825 */ /* 0x002fe200078e0212 */
[----:B------:R1:W-:Y:S04]  /*107e0*/  STL [R1+0xf8], R15 ;  /* 0x0000f80f01007387 */ /* 0x0003e80000100800 */
[----:B0-----:R0:W2:Y:S01]  /*107f0*/  LDG.E.U16 R28, desc[UR10][R8.64] ;  /* 0x0000000a081c7981 */ /* 0x0010a2000c1e1500 */
[----:B-1----:R-:W-:-:S04]  /*10800*/  IMAD.WIDE R14, R2, 0x2, R6 ;  /* 0x00000002020e7825 */ /* 0x002fc800078e0206 */
[----:B------:R-:W-:Y:S01]  /*10810*/  IMAD.WIDE R12, R2, 0x2, R4 ;  /* 0x00000002020c7825 */ /* 0x000fe200078e0204 */
[----:B---3--:R1:W-:Y:S04]  /*10820*/  STL [R1+0x10c], R0 ;  /* 0x00010c0001007387 */ /* 0x0083e80000100800 */
[----:B-1----:R-:W3:Y:S04]  /*10830*/  LDG.E.U16 R0, desc[UR10][R14.64] ;  /* 0x0000000a0e007981 */ /* 0x002ee8000c1e1500 */
[----:B------:R1:W-:Y:S04]  /*10840*/  STL [R1+0x108], R29 ;  /* 0x0001081d01007387 */ /* 0x0003e80000100800 */
[----:B-1----:R1:W3:Y:S01]  /*10850*/  LDG.E.U16 R29, desc[UR10][R12.64] ;  /* 0x0000000a0c1d7981 */ /* 0x0022e2000c1e1500 */
[----:B------:R-:W-:-:S02]  /*10860*/  IMAD R3, R16, 0x6, RZ ;  /* 0x0000000610037824 */ /* 0x000fc400078e02ff */
[----:B------:R-:W-:-:S04]  /*10870*/  IMAD.WIDE R10, R17, 0x2, R24 ;  /* 0x00000002110a7825 */ /* 0x000fc800078e0218 */
[----:B0-----:R-:W-:-:S04]  /*10880*/  IMAD.WIDE R8, R3, 0x2, R22 ;  /* 0x0000000203087825 */ /* 0x001fc800078e0216 */
[----:B------:R-:W-:-:S04]  /*10890*/  IMAD.WIDE R6, R3, 0x2, R26 ;  /* 0x0000000203067825 */ /* 0x000fc800078e021a */
[----:B------:R-:W-:-:S04]  /*108a0*/  IMAD.WIDE R4, R3, 0x2, R18 ;  /* 0x0000000203047825 */ /* 0x000fc800078e0212 */
[C---:B------:R-:W-:Y:S01]  /*108b0*/  IMAD.WIDE R10, R2.reuse, 0x2, R10 ;  /* 0x00000002020a7825 */ /* 0x040fe200078e020a */
[----:B----4-:R0:W-:Y:S03]  /*108c0*/  STL [R1+0x100], R20 ;  /* 0x0001001401007387 */ /* 0x0101e60000100800 */
[----:B------:R-:W-:-:S04]  /*108d0*/  IMAD.WIDE R8, R2, 0x2, R8 ;  /* 0x0000000202087825 */ /* 0x000fc800078e0208 */
[----:B-1----:R-:W-:Y:S01]  /*108e0*/  IMAD R12, R16, 0x7, RZ ;  /* 0x00000007100c7824 */ /* 0x002fe200078e02ff */
[----:B------:R1:W-:Y:S01]  /*108f0*/  STL [R1+0xfc], R21 ;  /* 0x0000fc1501007387 */ /* 0x0003e20000100800 */
[----:B------:R-:W-:-:S03]  /*10900*/  IMAD.WIDE R6, R2, 0x2, R6 ;  /* 0x0000000202067825 */ /* 0x000fc600078e0206 */
[----:B0-----:R0:W4:Y:S01]  /*10910*/  LDG.E.U16 R20, desc[UR10][R10.64] ;  /* 0x0000000a0a147981 */ /* 0x001122000c1e1500 */
[----:B------:R-:W-:-:S04]  /*10920*/  IMAD.WIDE R4, R2, 0x2, R4 ;  /* 0x0000000202047825 */ /* 0x000fc800078e0204 */
[----:B------:R-:W-:Y:S01]  /*10930*/  IMAD.WIDE R14, R3, 0x2, R24 ;  /* 0x00000002030e7825 */ /* 0x000fe200078e0218 */
[----:B-1----:R1:W4:Y:S03]  /*10940*/  LDG.E.U16 R21, desc[UR10][R8.64] ;  /* 0x0000000a08157981 */ /* 0x002326000c1e1500 */
[C---:B0-----:R-:W-:Y:S01]  /*10950*/  IMAD.WIDE R10, R12.reuse, 0x2, R26 ;  /* 0x000000020c0a7825 */ /* 0x041fe200078e021a */
[----:B------:R0:W4:Y:S03]  /*10960*/  LDG.E.U16 R17, desc[UR10][R4.64] ;  /* 0x0000000a04117981 */ /* 0x000126000c1e1500 */
[----:B-1----:R-:W-:Y:S01]  /*10970*/  IMAD.WIDE R8, R12, 0x2, R22 ;  /* 0x000000020c087825 */ /* 0x002fe200078e0216 */
[----:B--2---:R1:W-:Y:S03]  /*10980*/  STL [R1+0x104], R28 ;  /* 0x0001041c01007387 */ /* 0x0043e60000100800 */
[----:B------:R-:W-:-:S04]  /*10990*/  IMAD.WIDE R14, R2, 0x2, R14 ;  /* 0x00000002020e7825 */ /* 0x000fc800078e020e */
[----:B0-----:R-:W-:Y:S01]  /*109a0*/  IMAD.WIDE R4, R12, 0x2, R18 ;  /* 0x000000020c047825 */ /* 0x001fe200078e0212 */
[----:B-1----:R0:W2:Y:S03]  /*109b0*/  LDG.E.U16 R28, desc[UR10][R6.64] ;  /* 0x0000000a061c7981 */ /* 0x0020a6000c1e1500 */
[----:B------:R-:W-:-:S04]  /*109c0*/  IMAD.WIDE R10, R2, 0x2, R10 ;  /* 0x00000002020a7825 */ /* 0x000fc800078e020a */
[----:B0-----:R-:W-:-:S04]  /*109d0*/  IMAD.WIDE R6, R12, 0x2, R24 ;  /* 0x000000020c067825 */ /* 0x001fc800078e0218 */
[----:B------:R-:W-:-:S04]  /*109e0*/  IMAD.WIDE R12, R2, 0x2, R8 ;  /* 0x00000002020c7825 */ /* 0x000fc800078e0208 */
[----:B------:R-:W-:Y:S01]  /*109f0*/  IMAD.WIDE R8, R2, 0x2, R4 ;  /* 0x0000000202087825 */ /* 0x000fe200078e0204 */
[----:B---3--:R0:W-:Y:S04]  /*10a00*/  STL [R1+0xe8], R0 ;  /* 0x0000e80001007387 */ /* 0x0081e80000100800 */
[----:B0-----:R-:W3:Y:S04]  /*10a10*/  LDG.E.U16 R0, desc[UR10][R14.64] ;  /* 0x0000000a0e007981 */ /* 0x001ee8000c1e1500 */
[----:B------:R-:W3:Y:S04]  /*10a20*/  LDG.E.U16 R15, desc[UR10][R10.64] ;  /* 0x0000000a0a0f7981 */ /* 0x000ee8000c1e1500 */
[----:B------:R0:W3:Y:S04]  /*10a30*/  LDG.E.U16 R14, desc[UR10][R12.64] ;  /* 0x0000000a0c0e7981 */ /* 0x0000e8000c1e1500 */
[----:B------:R1:W-:Y:S04]  /*10a40*/  STL [R1+0xe4], R29 ;  /* 0x0000e41d01007387 */ /* 0x0003e80000100800 */
[----:B-1----:R1:W3:Y:S01]  /*10a50*/  LDG.E.U16 R29, desc[UR10][R8.64] ;  /* 0x0000000a081d7981 */ /* 0x0022e2000c1e1500 */
[----:B------:R-:W-:-:S04]  /*10a60*/  IMAD.SHL.U32 R3, R16, 0x8, RZ ;  /* 0x0000000810037824 */ /* 0x000fc800078e00ff */
[----:B------:R-:W-:-:S04]  /*10a70*/  IMAD.WIDE R4, R3, 0x2, R22 ;  /* 0x0000000203047825 */ /* 0x000fc800078e0216 */
[----:B0-----:R-:W-:-:S04]  /*10a80*/  IMAD.WIDE R12, R2, 0x2, R6 ;  /* 0x00000002020c7825 */ /* 0x001fc800078e0206 */
[----:B------:R-:W-:-:S04]  /*10a90*/  IMAD.WIDE R10, R2, 0x2, R4 ;  /* 0x00000002020a7825 */ /* 0x000fc800078e0204 */
[----:B-1----:R-:W-:-:S04]  /*10aa0*/  IMAD.WIDE R8, R3, 0x2, R26 ;  /* 0x0000000203087825 */ /* 0x002fc800078e021a */
[----:B------:R-:W-:-:S04]  /*10ab0*/  IMAD.WIDE R4, R3, 0x2, R24 ;  /* 0x0000000203047825 */ /* 0x000fc800078e0218 */
[----:B------:R-:W-:Y:S01]  /*10ac0*/  IMAD R16, R16, 0x9, RZ ;  /* 0x0000000910107824 */ /* 0x000fe200078e02ff */
[----:B----4-:R-:W-:Y:S04]  /*10ad0*/  STL [R1+0xf4], R21 ;  /* 0x0000f41501007387 */ /* 0x010fe80000100800 */
[----:B------:R0:W-:Y:S04]  /*10ae0*/  STL [R1+0xe0], R20 ;  /* 0x0000e01401007387 */ /* 0x0001e80000100800 */
[----:B0-----:R-:W4:Y:S04]  /*10af0*/  LDL.64 R20, [R1+0xc78] ;  /* 0x000c780001147983 */ /* 0x001f280000100a00 */
[----:B--2---:R0:W-:Y:S04]  /*10b00*/  STL [R1+0xf0], R28 ;  /* 0x0000f01c01007387 */ /* 0x0041e80000100800 */
[----:B------:R1:W-:Y:S04]  /*10b10*/  STL [R1+0xec], R17 ;  /* 0x0000ec1101007387 */ /* 0x0003e80000100800 */
[----:B0-----:R0:W2:Y:S01]  /*10b20*/  LDG.E.U16 R28, desc[UR10][R12.64] ;  /* 0x0000000a0c1c7981 */ /* 0x0010a2000c1e1500 */
[----:B------:R-:W-:-:S03]  /*10b30*/  IMAD.WIDE R6, R3, 0x2, R18 ;  /* 0x0000000203067825 */ /* 0x000fc600078e0212 */
[----:B-1----:R-:W2:Y:S01]  /*10b40*/  LDG.E.U16 R17, desc[UR10][R10.64] ;  /* 0x0000000a0a117981 */ /* 0x002ea2000c1e1500 */
[----:B0-----:R-:W-:-:S04]  /*10b50*/  IMAD.WIDE R12, R2, 0x2, R8 ;  /* 0x00000002020c7825 */ /* 0x001fc800078e0208 */
[----:B------:R-:W-:-:S04]  /*10b60*/  IMAD.WIDE R8, R2, 0x2, R4 ;  /* 0x0000000202087825 */ /* 0x000fc800078e0204 */
[C---:B------:R-:W-:Y:S01]  /*10b70*/  IMAD.WIDE R4, R16.reuse, 0x2, R22 ;  /* 0x0000000210047825 */ /* 0x040fe200078e0216 */
[----:B------:R0:W2:Y:S04]  /*10b80*/  LDG.E.U16 R3, desc[UR10][R8.64] ;  /* 0x0000000a08037981 */ /* 0x0000a8000c1e1500 */
[----:B------:R-:W2:Y:S01]  /*10b90*/  LDL.64 R22, [R1+0xc70] ;  /* 0x000c700001167983 */ /* 0x000ea20000100a00 */
[----:B0-----:R-:W-:-:S03]  /*10ba0*/  IMAD.WIDE R8, R16, 0x2, R18 ;  /* 0x0000000210087825 */ /* 0x001fc600078e0212 */
[----:B---3--:R0:W-:Y:S04]  /*10bb0*/  STL [R1+0xcc], R0 ;  /* 0x0000cc0001007387 */ /* 0x0081e80000100800 */
[----:B------:R-:W-:Y:S04]  /*10bc0*/  STL [R1+0xd8], R15 ;  /* 0x0000d80f01007387 */ /* 0x000fe80000100800 */
[----:B------:R1:W-:Y:S04]  /*10bd0*/  STL [R1+0xdc], R14 ;  /* 0x0000dc0e01007387 */ /* 0x0003e80000100800 */
[----:B0-----:R0:W3:Y:S04]  /*10be0*/  LDG.E.U16 R0, desc[UR10][R12.64] ;  /* 0x0000000a0c007981 */ /* 0x0010e8000c1e1500 */
[----:B-1----:R-:W3:Y:S04]  /*10bf0*/  LDL.64 R14, [R1+0xc68] ;  /* 0x000c6800010e7983 */ /* 0x002ee80000100a00 */
[----:B------:R1:W-:Y:S04]  /*10c00*/  STL [R1+0xd4], R29 ;  /* 0x0000d41d01007387 */ /* 0x0003e80000100800 */
[----:B------:R-:W3:Y:S01]  /*10c10*/  LDL.64 R18, [R1+0xc58] ;  /* 0x000c580001127983 */ /* 0x000ee20000100a00 */
[----:B------:R-:W-:-:S04]  /*10c20*/  IMAD.WIDE R10, R2, 0x2, R6 ;  /* 0x00000002020a7825 */ /* 0x000fc800078e0206 */
[----:B0-----:R-:W-:Y:S01]  /*10c30*/  IMAD.WIDE R12, R2, 0x2, R4 ;  /* 0x00000002020c7825 */ /* 0x001fe200078e0204 */
[----:B-1----:R4:W3:Y:S03]  /*10c40*/  LDG.E.U16 R29, desc[UR10][R10.64] ;  /* 0x0000000a0a1d7981 */ /* 0x0028e6000c1e1500 */
[----:B------:R-:W-:-:S04]  /*10c50*/  IMAD.WIDE R4, R16, 0x2, R24 ;  /* 0x0000000210047825 */ /* 0x000fc800078e0218 */
[----:B------:R-:W-:Y:S02]  /*10c60*/  IMAD.WIDE R6, R16, 0x2, R26 ;  /* 0x0000000210067825 */ /* 0x000fe400078e021a */
[----:B------:R-:W3:Y:S02]  /*10c70*/  LDG.E.U16 R27, desc[UR10][R12.64] ;  /* 0x0000000a0c1b7981 */ /* 0x000ee4000c1e1500 */
[----:B------:R-:W-:-:S04]  /*10c80*/  IMAD.WIDE R4, R2, 0x2, R4 ;  /* 0x0000000202047825 */ /* 0x000fc800078e0204 */
[C---:B----4-:R-:W-:Y:S02]  /*10c90*/  IMAD.WIDE R10, R2.reuse, 0x2, R20 ;  /* 0x00000002020a7825 */ /* 0x050fe400078e0214 */
[----:B------:R-:W4:Y:S04]  /*10ca0*/  LDL.64 R20, [R1+0xc60] ;  /* 0x000c600001147983 */ /* 0x000f280000100a00 */
[----:B--2---:R0:W-:Y:S04]  /*10cb0*/  STL [R1+0xd0], R28 ;  /* 0x0000d01c01007387 */ /* 0x0041e80000100800 */
[----:B------:R1:W-:Y:S04]  /*10cc0*/  STL [R1+0xc4], R17 ;  /* 0x0000c41101007387 */ /* 0x0003e80000100800 */
[----:B------:R-:W2:Y:S04]  /*10cd0*/  LDL.64 R12, [R1+0xc50] ;  /* 0x000c5000010c7983 */ /* 0x000ea80000100a00 */
[----:B0-----:R3:W2:Y:S02]  /*10ce0*/  LDG.E.U16 R28, desc[UR10][R10.64] ;  /* 0x0000000a0a1c7981 */ /* 0x0016a4000c1e1500 */
[----:B---3--:R-:W-:-:S02]  /*10cf0*/  IMAD.WIDE R10, R2, 0x2, R14 ;  /* 0x00000002020a7825 */ /* 0x008fc400078e020e */
[----:B------:R-:W3:Y:S04]  /*10d00*/  LDL.64 R14, [R1+0xc48] ;  /* 0x000c4800010e7983 */ /* 0x000ee80000100a00 */
[----:B------:R0:W-:Y:S01]  /*10d10*/  STL [R1+0xc0], R0 ;  /* 0x0000c00001007387 */ /* 0x0001e20000100800 */
[----:B------:R-:W-:-:S03]  /*10d20*/  IMAD.WIDE R6, R2, 0x2, R6 ;  /* 0x0000000202067825 */ /* 0x000fc600078e0206 */
[----:B------:R-:W3:Y:S01]  /*10d30*/  LDG.E.U16 R25, desc[UR10][R10.64] ;  /* 0x0000000a0a197981 */ /* 0x000ee2000c1e1500 */
[----:B------:R-:W-:-:S03]  /*10d40*/  IMAD.WIDE R8, R2, 0x2, R8 ;  /* 0x0000000202087825 */ /* 0x000fc600078e0208 */
[----:B-1----:R-:W3:Y:S04]  /*10d50*/  LDG.E.U16 R17, desc[UR10][R6.64] ;  /* 0x0000000a06117981 */ /* 0x002ee8000c1e1500 */
[----:B0-----:R0:W3:Y:S04]  /*10d60*/  LDG.E.U16 R0, desc[UR10][R4.64] ;  /* 0x0000000a04007981 */ /* 0x0010e8000c1e1500 */
[----:B------:R-:W3:Y:S04]  /*10d70*/  LDG.E.U16 R24, desc[UR10][R8.64] ;  /* 0x0000000a08187981 */ /* 0x000ee8000c1e1500 */
[----:B------:R-:W3:Y:S01]  /*10d80*/  LDL.64 R10, [R1+0xc40] ;  /* 0x000c4000010a7983 */ /* 0x000ee20000100a00 */
[----:B0-----:R-:W-:-:S04]  /*10d90*/  IMAD.WIDE R4, R2, 0x2, R18 ;  /* 0x0000000202047825 */ /* 0x001fc800078e0212 */
[C---:B------:R-:W-:Y:S01]  /*10da0*/  IMAD.WIDE R6, R2.reuse, 0x2, R22 ;  /* 0x0000000202067825 */ /* 0x040fe200078e0216 */
[----:B------:R-:W3:Y:S04]  /*10db0*/  LDG.E.U16 R18, desc[UR10][R4.64] ;  /* 0x0000000a04127981 */ /* 0x000ee8000c1e1500 */
[----:B------:R4:W3:Y:S04]  /*10dc0*/  LDG.E.U16 R26, desc[UR10][R6.64] ;  /* 0x0000000a061a7981 */ /* 0x0008e8000c1e1500 */
[----:B------:R-:W3:Y:S04]  /*10dd0*/  LDL.64 R22, [R1+0xc38] ;  /* 0x000c380001167983 */ /* 0x000ee80000100a00 */
[----:B------:R-:W3:Y:S01]  /*10de0*/  LDL.64 R8, [R1+0xc28] ;  /* 0x000c280001087983 */ /* 0x000ee20000100a00 */
[----:B----4-:R-:W-:-:S03]  /*10df0*/  IMAD.WIDE R6, R2, 0x2, R20 ;  /* 0x0000000202067825 */ /* 0x010fc600078e0214 */
[----:B------:R-:W4:Y:S04]  /*10e00*/  LDL.64 R20, [R1+0xc30] ;  /* 0x000c300001147983 */ /* 0x000f280000100a00 */
[----:B------:R-:W4:Y:S01]  /*10e10*/  LDG.E.U16 R19, desc[UR10][R6.64] ;  /* 0x0000000a06137981 */ /* 0x000f22000c1e1500 */
[----:B--2---:R-:W-:-:S05]  /*10e20*/  IMAD.WIDE R4, R2, 0x2, R12 ;  /* 0x0000000202047825 */ /* 0x004fca00078e020c */
[----:B------:R3:W2:Y:S02]  /*10e30*/  LDG.E.U16 R16, desc[UR10][R4.64] ;  /* 0x0000000a04107981 */ /* 0x0006a4000c1e1500 */
[C---:B---3--:R-:W-:Y:S02]  /*10e40*/  IMAD.WIDE R4, R2.reuse, 0x2, R14 ;  /* 0x0000000202047825 */ /* 0x048fe400078e020e */
[----:B------:R-:W-:Y:S04]  /*10e50*/  STL [R1+0x2754], R18 ;  /* 0x0027541201007387 */ /* 0x000fe80000100800 */
[----:B------:R-:W-:Y:S04]  /*10e60*/  STL [R1+0xbc], R29 ;  /* 0x0000bc1d01007387 */ /* 0x000fe80000100800 */
[----:B------:R0:W-:Y:S04]  /*10e70*/  STL [R1+0x6c], R3 ;  /* 0x00006c0301007387 */ /* 0x0001e80000100800 */
[----:B------:R-:W3:Y:S04]  /*10e80*/  LDL.64 R12, [R1+0xc20] ;  /* 0x000c2000010c7983 */ /* 0x000ee80000100a00 */
[----:B0-----:R0:W4:Y:S02]  /*10e90*/  LDG.E.U16 R3, desc[UR10][R4.64] ;  /* 0x0000000a04037981 */ /* 0x001124000c1e1500 */
[----:B0-----:R-:W-:-:S05]  /*10ea0*/  IMAD.WIDE R4, R2, 0x2, R10 ;  /* 0x0000000202047825 */ /* 0x001fca00078e020a */
[----:B------:R0:W3:Y:S04]  /*10eb0*/  LDG.E.U16 R18, desc[UR10][R4.64] ;  /* 0x0000000a04127981 */ /* 0x0000e8000c1e1500 */
[----:B--2---:R-:W-:Y:S04]  /*10ec0*/  STL [R1+0x2758], R16 ;  /* 0x0027581001007387 */ /* 0x004fe80000100800 */
[----:B------:R-:W2:Y:S04]  /*10ed0*/  LDL.64 R14, [R1+0xc18] ;  /* 0x000c1800010e7983 */ /* 0x000ea80000100a00 */
[----:B----4-:R1:W-:Y:S04]  /*10ee0*/  STL [R1+0x275c], R3 ;  /* 0x00275c0301007387 */ /* 0x0103e80000100800 */
[----:B------:R-:W-:Y:S04]  /*10ef0*/  STL [R1+0xc8], R28 ;  /* 0x0000c81c01007387 */ /* 0x000fe80000100800 */
[----:B------:R-:W4:Y:S01]  /*10f00*/  LDL.64 R10, [R1+0xc10] ;  /* 0x000c1000010a7983 */ /* 0x000f220000100a00 */
[----:B0-----:R-:W-:-:S03]  /*10f10*/  IMAD.WIDE R4, R2, 0x2, R22 ;  /* 0x0000000202047825 */ /* 0x001fc600078e0216 */
[----:B------:R-:W-:Y:S04]  /*10f20*/  STL [R1+0xb0], R27 ;  /* 0x0000b01b01007387 */ /* 0x000fe80000100800 */
[----:B------:R0:W-:Y:S04]  /*10f30*/  STL [R1+0xac], R17 ;  /* 0x0000ac1101007387 */ /* 0x0001e80000100800 */
[----:B------:R-:W4:Y:S04]  /*10f40*/  LDL.64 R6, [R1+0xc08] ;  /* 0x000c080001067983 */ /* 0x000f280000100a00 */
[----:B-1----:R1:W4:Y:S04]  /*10f50*/  LDG.E.U16 R3, desc[UR10][R4.64] ;  /* 0x0000000a04037981 */ /* 0x002328000c1e1500 */
[----:B0-----:R-:W4:Y:S01]  /*10f60*/  LDL.64 R16, [R1+0xc00] ;  /* 0x000c000001107983 */ /* 0x001f220000100a00 */
[----:B-1----:R-:W-:-:S03]  /*10f70*/  IMAD.WIDE R4, R2, 0x2, R20 ;  /* 0x0000000202047825 */ /* 0x002fc600078e0214 */
[----:B------:R0:W-:Y:S04]  /*10f80*/  STL [R1+0xb8], R26 ;  /* 0x0000b81a01007387 */ /* 0x0001e80000100800 */
[----:B------:R1:W4:Y:S02]  /*10f90*/  LDG.E.U16 R27, desc[UR10][R4.64] ;  /* 0x0000000a041b7981 */ /* 0x000324000c1e1500 */
[C---:B-1----:R-:W-:Y:S02]  /*10fa0*/  IMAD.WIDE R4, R2.reuse, 0x2, R8 ;  /* 0x0000000202047825 */ /* 0x042fe400078e0208 */
[----:B------:R-:W4:Y:S04]  /*10fb0*/  LDL.64 R8, [R1+0xbf8] ;  /* 0x000bf80001087983 */ /* 0x000f280000100a00 */
[----:B------:R1:W-:Y:S04]  /*10fc0*/  STL [R1+0xb4], R25 ;  /* 0x0000b41901007387 */ /* 0x0003e80000100800 */
[----:B0-----:R3:W4:Y:S04]  /*10fd0*/  LDG.E.U16 R26, desc[UR10][R4.64] ;  /* 0x0000000a041a7981 */ /* 0x001728000c1e1500 */
[----:B------:R-:W-:Y:S04]  /*10fe0*/  STL [R1+0xa8], R24 ;  /* 0x0000a81801007387 */ /* 0x000fe80000100800 */
[----:B------:R0:W-:Y:S01]  /*10ff0*/  STL [R1+0xa4], R0 ;  /* 0x0000a40001007387 */ /* 0x0001e20000100800 */
[----:B---3--:R-:W-:-:S03]  /*11000*/  IMAD.WIDE R4, R2, 0x2, R12 ;  /* 0x0000000202047825 */ /* 0x008fc600078e020c */
[----:B------:R-:W3:Y:S04]  /*11010*/  LDL.64 R12, [R1+0xbf0] ;  /* 0x000bf000010c7983 */ /* 0x000ee80000100a00 */
[----:B-1----:R2:W3:Y:S02]  /*11020*/  LDG.E.U16 R25, desc[UR10][R4.64] ;  /* 0x0000000a04197981 */ /* 0x0024e4000c1e1500 */
[C---:B--2---:R-:W-:Y:S02]  /*11030*/  IMAD.WIDE R4, R2.reuse, 0x2, R14 ;  /* 0x0000000202047825 */ /* 0x044fe400078e020e */
[----:B------:R-:W2:Y:S04]  /*11040*/  LDL.64 R14, [R1+0xbe8] ;  /* 0x000be800010e7983 */ /* 0x000ea80000100a00 */
[----:B0-----:R4:W2:Y:S04]  /*11050*/  LDG.E.U16 R0, desc[UR10][R4.64] ;  /* 0x0000000a04007981 */ /* 0x0018a8000c1e1500 */
[----:B------:R-:W-:Y:S01]  /*11060*/  STL [R1+0x5c], R19 ;  /* 0x00005c1301007387 */ /* 0x000fe20000100800 */
[----:B----4-:R-:W-:-:S03]  /*11070*/  IMAD.WIDE R4, R2, 0x2, R10 ;  /* 0x0000000202047825 */ /* 0x010fc600078e020a */
[----:B------:R-:W4:Y:S04]  /*11080*/  LDL.64 R10, [R1+0xb48] ;  /* 0x000b4800010a7983 */ /* 0x000f280000100a00 */
[----:B------:R0:W4:Y:S02]  /*11090*/  LDG.E.U16 R24, desc[UR10][R4.64] ;  /* 0x0000000a04187981 */ /* 0x000124000c1e1500 */
[C---:B0-----:R-:W-:Y:S02]  /*110a0*/  IMAD.WIDE R4, R2.reuse, 0x2, R6 ;  /* 0x0000000202047825 */ /* 0x041fe400078e0206 */
[----:B------:R-:W4:Y:S04]  /*110b0*/  LDL.64 R6, [R1+0xb40] ;  /* 0x000b400001067983 */ /* 0x000f280000100a00 */
[----:B------:R0:W4:Y:S02]  /*110c0*/  LDG.E.U16 R23, desc[UR10][R4.64] ;  /* 0x0000000a04177981 */ /* 0x000124000c1e1500 */
[----:B0-----:R-:W-:-:S02]  /*110d0*/  IMAD.WIDE R4, R2, 0x2, R16 ;  /* 0x0000000202047825 */ /* 0x001fc400078e0210 */
[----:B------:R-:W4:Y:S04]  /*110e0*/  LDL.64 R16, [R1+0xb38] ;  /* 0x000b380001107983 */ /* 0x000f280000100a00 */
[----:B------:R0:W4:Y:S02]  /*110f0*/  LDG.E.U16 R22, desc[UR10][R4.64] ;  /* 0x0000000a04167981 */ /* 0x000124000c1e1500 */
[C---:B0-----:R-:W-:Y:S02]  /*11100*/  IMAD.WIDE R4, R2.reuse, 0x2, R8 ;  /* 0x0000000202047825 */ /* 0x041fe400078e0208 */
[----:B------:R-:W4:Y:S04]  /*11110*/  LDL.64 R8, [R1+0xb30] ;  /* 0x000b300001087983 */ /* 0x000f280000100a00 */
[----:B------:R3:W4:Y:S02]  /*11120*/  LDG.E.U16 R21, desc[UR10][R4.64] ;  /* 0x0000000a04157981 */ /* 0x000724000c1e1500 */
[----:B---3--:R-:W-:-:S02]  /*11130*/  IMAD.WIDE R4, R2, 0x2, R12 ;  /* 0x0000000202047825 */ /* 0x008fc400078e020c */
[----:B------:R-:W3:Y:S04]  /*11140*/  LDL.64 R12, [R1+0xbe0] ;  /* 0x000be000010c7983 */ /* 0x000ee80000100a00 */
[----:B------:R2:W3:Y:S04]  /*11150*/  LDG.E.U16 R20, desc[UR10][R4.64] ;  /* 0x0000000a04147981 */ /* 0x0004e8000c1e1500 */
[----:B------:R0:W-:Y:S01]  /*11160*/  STL [R1+0xa0], R18 ;  /* 0x0000a01201007387 */ /* 0x0001e20000100800 */
[----:B--2---:R-:W-:-:S03]  /*11170*/  IMAD.WIDE R4, R2, 0x2, R14 ;  /* 0x0000000202047825 */ /* 0x004fc600078e020e */
[----:B------:R-:W2:Y:S04]  /*11180*/  LDL.64 R14, [R1+0xb28] ;  /* 0x000b2800010e7983 */ /* 0x000ea80000100a00 */
[----:B0-----:R-:W2:Y:S04]  /*11190*/  LDL.64 R18, [R1+0xbd8] ;  /* 0x000bd80001127983 */ /* 0x001ea80000100a00 */
[----:B------:R0:W-:Y:S04]  /*111a0*/  STL [R1+0x98], R3 ;  /* 0x0000980301007387 */ /* 0x0001e80000100800 */
[----:B0-----:R4:W2:Y:S02]  /*111b0*/  LDG.E.U16 R3, desc[UR10][R4.64] ;  /* 0x0000000a04037981 */ /* 0x0018a4000c1e1500 */
[----:B----4-:R-:W-:-:S06]  /*111c0*/  IMAD.WIDE R4, R2, 0x2, R10 ;  /* 0x0000000202047825 */ /* 0x010fcc00078e020a */
[----:B------:R-:W4:Y:S04]  /*111d0*/  LDG.E.U16 R4, desc[UR10][R4.64] ;  /* 0x0000000a04047981 */ /* 0x000f28000c1e1500 */
[----:B------:R-:W-:Y:S01]  /*111e0*/  STL [R1+0x90], R27 ;  /* 0x0000901b01007387 */ /* 0x000fe20000100800 */
[----:B------:R-:W-:-:S05]  /*111f0*/  IMAD.WIDE R6, R2, 0x2, R6 ;  /* 0x0000000202067825 */ /* 0x000fca00078e0206 */
[----:B------:R0:W2:Y:S02]  /*11200*/  LDG.E.U16 R5, desc[UR10][R6.64] ;  /* 0x0000000a06057981 */ /* 0x0000a4000c1e1500 */
[----:B0-----:R-:W-:-:S06]  /*11210*/  IMAD.WIDE R6, R2, 0x2, R16 ;  /* 0x0000000202067825 */ /* 0x001fcc00078e0210 */
[----:B------:R-:W2:Y:S04]  /*11220*/  LDG.E.U16 R6, desc[UR10][R6.64] ;  /* 0x0000000a06067981 */ /* 0x000ea8000c1e1500 */
[----:B----4-:R-:W-:Y:S04]  /*11230*/  STL [R1+0x2760], R4 ;  /* 0x0027600401007387 */ /* 0x010fe80000100800 */
[----:B------:R-:W4:Y:S01]  /*11240*/  LDL.64 R10, [R1+0xb20] ;  /* 0x000b2000010a7983 */ /* 0x000f220000100a00 */
[----:B------:R-:W-:-:S03]  /*11250*/  IMAD.WIDE R8, R2, 0x2, R8 ;  /* 0x0000000202087825 */ /* 0x000fc600078e0208 */
[----:B------:R-:W-:Y:S04]  /*11260*/  STL [R1+0x88], R26 ;  /* 0x0000881a01007387 */ /* 0x000fe80000100800 */
[----:B------:R-:W4:Y:S04]  /*11270*/  LDL.64 R16, [R1+0xb18] ;  /* 0x000b180001107983 */ /* 0x000f280000100a00 */
[----:B------:R-:W-:Y:S04]  /*11280*/  STL [R1+0x9c], R25 ;  /* 0x00009c1901007387 */ /* 0x000fe80000100800 */
[----:B------:R3:W4:Y:S04]  /*11290*/  LDG.E.U16 R7, desc[UR10][R8.64] ;  /* 0x0000000a08077981 */ /* 0x000728000c1e1500 */
[----:B------:R0:W-:Y:S04]  /*112a0*/  STL [R1+0x94], R0 ;  /* 0x0000940001007387 */ /* 0x0001e80000100800 */
[----:B------:R1:W-:Y:S01]  /*112b0*/  STL [R1+0x8c], R24 ;  /* 0x00008c1801007387 */ /* 0x0003e20000100800 */
[----:B---3--:R-:W-:-:S03]  /*112c0*/  IMAD.WIDE R8, R2, 0x2, R12 ;  /* 0x0000000202087825 */ /* 0x008fc600078e020c */
[----:B------:R-:W3:Y:S04]  /*112d0*/  LDL.64 R12, [R1+0xb10] ;  /* 0x000b1000010c7983 */ /* 0x000ee80000100a00 */
[----:B0-----:R2:W3:Y:S02]  /*112e0*/  LDG.E.U16 R0, desc[UR10][R8.64] ;  /* 0x0000000a08007981 */ /* 0x0014e4000c1e1500 */
[----:B--2---:R-:W-:-:S05]  /*112f0*/  IMAD.WIDE R8, R2, 0x2, R18 ;  /* 0x0000000202087825 */ /* 0x004fca00078e0212 */
[----:B------:R0:W2:Y:S02]  /*11300*/  LDG.E.U16 R26, desc[UR10][R8.64] ;  /* 0x0000000a081a7981 */ /* 0x0000a4000c1e1500 */
[----:B0-----:R-:W-:-:S06]  /*11310*/  IMAD.WIDE R8, R2, 0x2, R14 ;  /* 0x0000000202087825 */ /* 0x001fcc00078e020e */
[----:B------:R-:W2:Y:S01]  /*11320*/  LDG.E.U16 R8, desc[UR10][R8.64] ;  /* 0x0000000a08087981 */ /* 0x000ea2000c1e1500 */
[----:B----4-:R-:W-:-:S05]  /*11330*/  IMAD.WIDE R10, R2, 0x2, R10 ;  /* 0x00000002020a7825 */ /* 0x010fca00078e020a */
[----:B------:R0:W4:Y:S02]  /*11340*/  LDG.E.U16 R9, desc[UR10][R10.64] ;  /* 0x0000000a0a097981 */ /* 0x000124000c1e1500 */
[----:B0-----:R-:W-:-:S06]  /*11350*/  IMAD.WIDE R10, R2, 0x2, R16 ;  /* 0x00000002020a7825 */ /* 0x001fcc00078e0210 */
[----:B------:R-:W4:Y:S01]  /*11360*/  LDG.E.U16 R10, desc[UR10][R10.64] ;  /* 0x0000000a0a0a7981 */ /* 0x000f22000c1e1500 */
[----:B---3--:R-:W-:-:S03]  /*11370*/  IMAD.WIDE R12, R2, 0x2, R12 ;  /* 0x00000002020c7825 */ /* 0x008fc600078e020c */
[----:B------:R-:W-:Y:S04]  /*11380*/  STL [R1+0x84], R23 ;  /* 0x0000841701007387 */ /* 0x000fe80000100800 */
[----:B------:R-:W3:Y:S04]  /*11390*/  LDL.64 R14, [R1+0xbc8] ;  /* 0x000bc800010e7983 */ /* 0x000ee80000100a00 */
[----:B------:R3:W3:Y:S04]  /*113a0*/  LDG.E.U16 R11, desc[UR10][R12.64] ;  /* 0x0000000a0c0b7981 */ /* 0x0006e8000c1e1500 */
[----:B-1----:R-:W3:Y:S04]  /*113b0*/  LDL.64 R24, [R1+0xbb8] ;  /* 0x000bb80001187983 */ /* 0x002ee80000100a00 */
[----:B------:R0:W-:Y:S04]  /*113c0*/  STL [R1+0x80], R22 ;  /* 0x0000801601007387 */ /* 0x0001e80000100800 */
[----:B--2---:R-:W-:Y:S04]  /*113d0*/  STL [R1+0x2740], R8 ;  /* 0x0027400801007387 */ /* 0x004fe80000100800 */
[----:B0-----:R-:W2:Y:S04]  /*113e0*/  LDL.64 R22, [R1+0xba8] ;  /* 0x000ba80001167983 */ /* 0x001ea80000100a00 */
[----:B------:R-:W-:Y:S04]  /*113f0*/  STL [R1+0x7c], R21 ;  /* 0x00007c1501007387 */ /* 0x000fe80000100800 */
[----:B----4-:R-:W-:Y:S04]  /*11400*/  STL [R1+0x2744], R9 ;  /* 0x0027440901007387 */ /* 0x010fe80000100800 */
[----:B------:R0:W-:Y:S04]  /*11410*/  STL [R1+0x78], R20 ;  /* 0x0000781401007387 */ /* 0x0001e80000100800 */
[----:B------:R-:W4:Y:S04]  /*11420*/  LDL.64 R18, [R1+0xba0] ;  /* 0x000ba00001127983 */ /* 0x000f280000100a00 */
[----:B------:R-:W4:Y:S04]  /*11430*/  LDL.64 R16, [R1+0xb98] ;  /* 0x000b980001107983 */ /* 0x000f280000100a00 */
[----:B------:R-:W-:Y:S04]  /*11440*/  STL [R1+0x2748], R10 ;  /* 0x0027480a01007387 */ /* 0x000fe80000100800 */
[----:B------:R-:W-:Y:S04]  /*11450*/  STL [R1+0x74], R3 ;  /* 0x0000740301007387 */ /* 0x000fe80000100800 */
[----:B0-----:R-:W4:Y:S01]  /*11460*/  LDL.64 R20, [R1+0xb90] ;  /* 0x000b900001147983 */ /* 0x001f220000100a00 */
[----:B---3--:R-:W-:-:S03]  /*11470*/  IMAD.WIDE R12, R2, 0x2, R14 ;  /* 0x00000002020c7825 */ /* 0x008fc600078e020e */
[----:B------:R0:W-:Y:S04]  /*11480*/  STL [R1+0x274c], R11 ;  /* 0x00274c0b01007387 */ /* 0x0001e80000100800 */
[----:B------:R-:W3:Y:S04]  /*11490*/  LDL.64 R14, [R1+0xb88] ;  /* 0x000b8800010e7983 */ /* 0x000ee80000100a00 */
[----:B------:R1:W3:Y:S04]  /*114a0*/  LDG.E.U16 R4, desc[UR10][R12.64] ;  /* 0x0000000a0c047981 */ /* 0x0002e8000c1e1500 */
[----:B0-----:R-:W3:Y:S04]  /*114b0*/  LDL.64 R10, [R1+0xb08] ;  /* 0x000b0800010a7983 */ /* 0x001ee80000100a00 */
[----:B------:R-:W3:Y:S01]  /*114c0*/  LDL.64 R8, [R1+0xb00] ;  /* 0x000b000001087983 */ /* 0x000ee20000100a00 */
[----:B-1----:R-:W-:-:S05]  /*114d0*/  IMAD.WIDE R12, R2, 0x2, R24 ;  /* 0x00000002020c7825 */ /* 0x002fca00078e0218 */
[----:B------:R2:W3:Y:S04]  /*114e0*/  LDG.E.U16 R3, desc[UR10][R12.64] ;  /* 0x0000000a0c037981 */ /* 0x0004e8000c1e1500 */
[----:B------:R0:W-:Y:S01]  /*114f0*/  STL [R1+0x70], R0 ;  /* 0x0000700001007387 */ /* 0x0001e20000100800 */
[----:B--2---:R-:W-:-:S05]  /*11500*/  IMAD.WIDE R12, R2, 0x2, R22 ;  /* 0x00000002020c7825 */ /* 0x004fca00078e0216 */
[----:B------:R4:W2:Y:S02]  /*11510*/  LDG.E.U16 R23, desc[UR10][R12.64] ;  /* 0x0000000a0c177981 */ /* 0x0008a4000c1e1500 */
[C---:B----4-:R-:W-:Y:S02]  /*11520*/  IMAD.WIDE R12, R2.reuse, 0x2, R18 ;  /* 0x00000002020c7825 */ /* 0x050fe400078e0212 */
[----:B------:R-:W4:Y:S04]  /*11530*/  LDL.64 R18, [R1+0xaf8] ;  /* 0x000af80001127983 */ /* 0x000f280000100a00 */
[----:B0-----:R0:W2:Y:S04]  /*11540*/  LDG.E.U16 R0, desc[UR10][R12.64] ;  /* 0x0000000a0c007981 */ /* 0x0010a8000c1e1500 */
[----:B------:R1:W-:Y:S01]  /*11550*/  STL [R1+0x68], R26 ;  /* 0x0000681a01007387 */ /* 0x0003e20000100800 */
[----:B0-----:R-:W-:-:S03]  /*11560*/  IMAD.WIDE R12, R2, 0x2, R16 ;  /* 0x00000002020c7825 */ /* 0x001fc600078e0210 */
[----:B------:R-:W2:Y:S04]  /*11570*/  LDL.64 R16, [R1+0xaf0] ;  /* 0x000af00001107983 */ /* 0x000ea80000100a00 */
[----:B------:R0:W2:Y:S02]  /*11580*/  LDG.E.U16 R29, desc[UR10][R12.64] ;  /* 0x0000000a0c1d7981 */ /* 0x0000a4000c1e1500 */
[C---:B0-----:R-:W-:Y:S02]  /*11590*/  IMAD.WIDE R12, R2.reuse, 0x2, R20 ;  /* 0x00000002020c7825 */ /* 0x041fe400078e0214 */
[----:B------:R-:W2:Y:S04]  /*115a0*/  LDL.64 R20, [R1+0xb80] ;  /* 0x000b800001147983 */ /* 0x000ea80000100a00 */
[----:B------:R3:W2:Y:S02]  /*115b0*/  LDG.E.U16 R27, desc[UR10][R12.64] ;  /* 0x0000000a0c1b7981 */ /* 0x0006a4000c1e1500 */
[----:B---3--:R-:W-:-:S02]  /*115c0*/  IMAD.WIDE R12, R2, 0x2, R14 ;  /* 0x00000002020c7825 */ /* 0x008fc400078e020e */
[----:B------:R-:W3:Y:S04]  /*115d0*/  LDL.64 R14, [R1+0xae8] ;  /* 0x000ae800010e7983 */ /* 0x000ee80000100a00 */
[----:B------:R0:W3:Y:S02]  /*115e0*/  LDG.E.U16 R25, desc[UR10][R12.64] ;  /* 0x0000000a0c197981 */ /* 0x0000e4000c1e1500 */
[C---:B0-----:R-:W-:Y:S02]  /*115f0*/  IMAD.WIDE R12, R2.reuse, 0x2, R10 ;  /* 0x00000002020c7825 */ /* 0x041fe400078e020a */
[----:B------:R-:W3:Y:S04]  /*11600*/  LDL.64 R10, [R1+0xae0] ;  /* 0x000ae000010a7983 */ /* 0x000ee80000100a00 */
[----:B------:R0:W3:Y:S02]  /*11610*/  LDG.E.U16 R28, desc[UR10][R12.64] ;  /* 0x0000000a0c1c7981 */ /* 0x0000e4000c1e1500 */
[----:B0-----:R-:W-:-:S02]  /*11620*/  IMAD.WIDE R12, R2, 0x2, R8 ;  /* 0x00000002020c7825 */ /* 0x001fc400078e0208 */
[----:B------:R-:W3:Y:S04]  /*11630*/  LDL.64 R8, [R1+0xad8] ;  /* 0x000ad80001087983 */ /* 0x000ee80000100a00 */
[----:B-1----:R4:W3:Y:S02]  /*11640*/  LDG.E.U16 R26, desc[UR10][R12.64] ;  /* 0x0000000a0c1a7981 */ /* 0x0028e4000c1e1500 */
[C---:B----4-:R-:W-:Y:S02]  /*11650*/  IMAD.WIDE R12, R2.reuse, 0x2, R18 ;  /* 0x00000002020c7825 */ /* 0x050fe400078e0212 */
[----:B------:R-:W4:Y:S04]  /*11660*/  LDL.64 R18, [R1+0xad0] ;  /* 0x000ad00001127983 */ /* 0x000f280000100a00 */
[----:B------:R2:W4:Y:S04]  /*11670*/  LDG.E.U16 R24, desc[UR10][R12.64] ;  /* 0x0000000a0c187981 */ /* 0x000528000c1e1500 */
[----:B------:R0:W-:Y:S01]  /*11680*/  STL [R1+0x58], R4 ;  /* 0x0000580401007387 */ /* 0x0001e20000100800 */
[----:B--2---:R-:W-:-:S03]  /*11690*/  IMAD.WIDE R12, R2, 0x2, R16 ;  /* 0x00000002020c7825 */ /* 0x004fc600078e0210 */
[----:B------:R-:W2:Y:S04]  /*116a0*/  LDL.64 R16, [R1+0xb78] ;  /* 0x000b780001107983 */ /* 0x000ea80000100a00 */
[----:B0-----:R0:W2:Y:S04]  /*116b0*/  LDG.E.U16 R4, desc[UR10][R12.64] ;  /* 0x0000000a0c047981 */ /* 0x0010a8000c1e1500 */
[----:B------:R1:W-:Y:S04]  /*116c0*/  STL [R1+0x54], R3 ;  /* 0x0000540301007387 */ /* 0x0003e80000100800 */
[----:B------:R1:W-:Y:S01]  /*116d0*/  STL [R1+0x50], R23 ;  /* 0x0000501701007387 */ /* 0x0003e20000100800 */
[----:B0-----:R-:W-:-:S05]  /*116e0*/  IMAD.WIDE R12, R2, 0x2, R20 ;  /* 0x00000002020c7825 */ /* 0x001fca00078e0214 */
[----:B-1----:R3:W2:Y:S04]  /*116f0*/  LDG.E.U16 R3, desc[UR10][R12.64] ;  /* 0x0000000a0c037981 */ /* 0x0026a8000c1e1500 */
[----:B------:R-:W2:Y:S01]  /*11700*/  LDL.64 R22, [R1+0xb70] ;  /* 0x000b700001167983 */ /* 0x000ea20000100a00 */
[----:B---3--:R-:W-:-:S03]  /*11710*/  IMAD.WIDE R12, R2, 0x2, R14 ;  /* 0x00000002020c7825 */ /* 0x008fc600078e020e */
[----:B------:R-:W3:Y:S04]  /*11720*/  LDL.64 R14, [R1+0xac8] ;  /* 0x000ac800010e7983 */ /* 0x000ee80000100a00 */
[----:B------:R0:W-:Y:S04]  /*11730*/  STL [R1+0x4c], R0 ;  /* 0x00004c0001007387 */ /* 0x0001e80000100800 */
[----:B0-----:R0:W3:Y:S02]  /*11740*/  LDG.E.U16 R0, desc[UR10][R12.64] ;  /* 0x0000000a0c007981 */ /* 0x0010e4000c1e1500 */
[----:B0-----:R-:W-:-:S02]  /*11750*/  IMAD.WIDE R12, R2, 0x2, R10 ;  /* 0x00000002020c7825 */ /* 0x001fc400078e020a */
[----:B------:R-:W3:Y:S04]  /*11760*/  LDL.64 R10, [R1+0xac0] ;  /* 0x000ac000010a7983 */ /* 0x000ee80000100a00 */
[----:B------:R0:W-:Y:S04]  /*11770*/  STL [R1+0x48], R29 ;  /* 0x0000481d01007387 */ /* 0x0001e80000100800 */
[----:B------:R-:W3:Y:S04]  /*11780*/  LDL.64 R20, [R1+0xab8] ;  /* 0x000ab80001147983 */ /* 0x000ee80000100a00 */
[----:B------:R1:W-:Y:S04]  /*11790*/  STL [R1+0x44], R27 ;  /* 0x0000441b01007387 */ /* 0x0003e80000100800 */
[----:B0-----:R0:W3:Y:S02]  /*117a0*/  LDG.E.U16 R29, desc[UR10][R12.64] ;  /* 0x0000000a0c1d7981 */ /* 0x0010e4000c1e1500 */
[----:B0-----:R-:W-:-:S02]  /*117b0*/  IMAD.WIDE R12, R2, 0x2, R8 ;  /* 0x00000002020c7825 */ /* 0x001fc400078e0208 */
[----:B------:R-:W3:Y:S04]  /*117c0*/  LDL.64 R8, [R1+0xab0] ;  /* 0x000ab00001087983 */ /* 0x000ee80000100a00 */
[----:B-1----:R4:W3:Y:S04]  /*117d0*/  LDG.E.U16 R27, desc[UR10][R12.64] ;  /* 0x0000000a0c1b7981 */ /* 0x0028e8000c1e1500 */
[----:B------:R0:W-:Y:S01]  /*117e0*/  STL [R1+0x40], R25 ;  /* 0x0000401901007387 */ /* 0x0001e20000100800 */
[----:B----4-:R-:W-:-:S03]  /*117f0*/  IMAD.WIDE R12, R2, 0x2, R18 ;  /* 0x00000002020c7825 */ /* 0x010fc600078e0212 */
[----:B------:R-:W4:Y:S04]  /*11800*/  LDL.64 R18, [R1+0xb68] ;  /* 0x000b680001127983 */ /* 0x000f280000100a00 */
[----:B0-----:R2:W4:Y:S04]  /*11810*/  LDG.E.U16 R25, desc[UR10][R12.64] ;  /* 0x0000000a0c197981 */ /* 0x001528000c1e1500 */
[----:B------:R0:W-:Y:S01]  /*11820*/  STL [R1+0x3c], R28 ;  /* 0x00003c1c01007387 */ /* 0x0001e20000100800 */
[----:B--2---:R-:W-:-:S03]  /*11830*/  IMAD.WIDE R12, R2, 0x2, R16 ;  /* 0x00000002020c7825 */ /* 0x004fc600078e0210 */
[----:B------:R-:W2:Y:S04]  /*11840*/  LDL.64 R16, [R1+0xaa8] ;  /* 0x000aa80001107983 */ /* 0x000ea80000100a00 */
[----:B0-----:R0:W2:Y:S04]  /*11850*/  LDG.E.U16 R28, desc[UR10][R12.64] ;  /* 0x0000000a0c1c7981 */ /* 0x0010a8000c1e1500 */
[----:B------:R1:W-:Y:S01]  /*11860*/  STL [R1+0x38], R26 ;  /* 0x0000381a01007387 */ /* 0x0003e20000100800 */
[----:B0-----:R-:W-:-:S05]  /*11870*/  IMAD.WIDE R12, R2, 0x2, R22 ;  /* 0x00000002020c7825 */ /* 0x001fca00078e0216 */
[----:B-1----:R3:W2:Y:S02]  /*11880*/  LDG.E.U16 R26, desc[UR10][R12.64] ;  /* 0x0000000a0c1a7981 */ /* 0x0026a4000c1e1500 */
[C---:B---3--:R-:W-:Y:S02]  /*11890*/  IMAD.WIDE R12, R2.reuse, 0x2, R14 ;  /* 0x00000002020c7825 */ /* 0x048fe400078e020e */
[----:B------:R-:W3:Y:S04]  /*118a0*/  LDL.64 R14, [R1+0xaa0] ;  /* 0x000aa000010e7983 */ /* 0x000ee80000100a00 */
[----:B------:R0:W-:Y:S04]  /*118b0*/  STL [R1+0x34], R24 ;  /* 0x0000341801007387 */ /* 0x0001e80000100800 */
[----:B0-----:R0:W3:Y:S02]  /*118c0*/  LDG.E.U16 R24, desc[UR10][R12.64] ;  /* 0x0000000a0c187981 */ /* 0x0010e4000c1e1500 */
[----:B0-----:R-:W-:-:S02]  /*118d0*/  IMAD.WIDE R12, R2, 0x2, R10 ;  /* 0x00000002020c7825 */ /* 0x001fc400078e020a */
[----:B------:R-:W3:Y:S04]  /*118e0*/  LDL.64 R10, [R1+0xa98] ;  /* 0x000a9800010a7983 */ /* 0x000ee80000100a00 */
[----:B------:R0:W3:Y:S04]  /*118f0*/  LDG.E.U16 R22, desc[UR10][R12.64] ;  /* 0x0000000a0c167981 */ /* 0x0000e8000c1e1500 */
[----:B------:R1:W-:Y:S01]  /*11900*/  STL [R1+0x2c], R4 ;  /* 0x00002c0401007387 */ /* 0x0003e20000100800 */
[----:B0-----:R-:W-:-:S05]  /*11910*/  IMAD.WIDE R12, R2, 0x2, R20 ;  /* 0x00000002020c7825 */ /* 0x001fca00078e0214 */
[----:B-1----:R0:W3:Y:S02]  /*11920*/  LDG.E.U16 R4, desc[UR10][R12.64] ;  /* 0x0000000a0c047981 */ /* 0x0020e4000c1e1500 */
[C---:B0-----:R-:W-:Y:S02]  /*11930*/  IMAD.WIDE R12, R2.reuse, 0x2, R8 ;  /* 0x00000002020c7825 */ /* 0x041fe400078e0208 */
[----:B------:R-:W3:Y:S04]  /*11940*/  LDL.64 R8, [R1+0xa90] ;  /* 0x000a900001087983 */ /* 0x000ee80000100a00 */
[----:B------:R0:W-:Y:S04]  /*11950*/  STL [R1+0x30], R3 ;  /* 0x0000300301007387 */ /* 0x0001e80000100800 */
[----:B------:R1:W-:Y:S04]  /*11960*/  STL [R1+0x28], R0 ;  /* 0x0000280001007387 */ /* 0x0003e80000100800 */
[----:B0-----:R4:W3:Y:S02]  /*11970*/  LDG.E.U16 R3, desc[UR10][R12.64] ;  /* 0x0000000a0c037981 */ /* 0x0018e4000c1e1500 */
[----:B----4-:R-:W-:-:S02]  /*11980*/  IMAD.WIDE R12, R2, 0x2, R18 ;  /* 0x00000002020c7825 */ /* 0x010fc400078e0212 */
[----:B------:R-:W4:Y:S04]  /*11990*/  LDL.64 R18, [R1+0xb60] ;  /* 0x000b600001127983 */ /* 0x000f280000100a00 */
[----:B-1----:R2:W4:Y:S02]  /*119a0*/  LDG.E.U16 R0, desc[UR10][R12.64] ;  /* 0x0000000a0c007981 */ /* 0x002524000c1e1500 */
[C---:B--2---:R-:W-:Y:S02]  /*119b0*/  IMAD.WIDE R12, R2.reuse, 0x2, R16 ;  /* 0x00000002020c7825 */ /* 0x044fe400078e0210 */
[----:B------:R-:W2:Y:S04]  /*119c0*/  LDL.64 R16, [R1+0xb58] ;  /* 0x000b580001107983 */ /* 0x000ea80000100a00 */
[----:B------:R0:W-:Y:S04]  /*119d0*/  STL [R1+0x24], R29 ;  /* 0x0000241d01007387 */ /* 0x0001e80000100800 */
[----:B0-----:R3:W4:Y:S02]  /*119e0*/  LDG.E.U16 R29, desc[UR10][R12.64] ;  /* 0x0000000a0c1d7981 */ /* 0x001724000c1e1500 */
[----:B---3--:R-:W-:-:S02]  /*119f0*/  IMAD.WIDE R12, R2, 0x2, R14 ;  /* 0x00000002020c7825 */ /* 0x008fc400078e020e */
[----:B----4-:R-:W-:Y:S04]  /*11a00*/  STL [R1+0x270c], R29 ;  /* 0x00270c1d01007387 */ /* 0x010fe80000100800 */
[----:B------:R-:W3:Y:S04]  /*11a10*/  LDL.64 R14, [R1+0xa88] ;  /* 0x000a8800010e7983 */ /* 0x000ee80000100a00 */
[----:B------:R0:W-:Y:S04]  /*11a20*/  STL [R1+0x20], R27 ;  /* 0x0000201b01007387 */ /* 0x0001e80000100800 */
[----:B0-----:R0:W4:Y:S02]  /*11a30*/  LDG.E.U16 R27, desc[UR10][R12.64] ;  /* 0x0000000a0c1b7981 */ /* 0x001124000c1e1500 */
[----:B0-----:R-:W-:-:S02]  /*11a40*/  IMAD.WIDE R12, R2, 0x2, R10 ;  /* 0x00000002020c7825 */ /* 0x001fc400078e020a */
[----:B----4-:R-:W-:Y:S04]  /*11a50*/  STL [R1+0x2710], R27 ;  /* 0x0027101b01007387 */ /* 0x010fe80000100800 */
[----:B------:R-:W4:Y:S04]  /*11a60*/  LDL.64 R10, [R1+0xa80] ;  /* 0x000a8000010a7983 */ /* 0x000f280000100a00 */
[----:B------:R0:W-:Y:S04]  /*11a70*/  STL [R1+0x1c], R25 ;  /* 0x00001c1901007387 */ /* 0x0001e80000100800 */
[----:B0-----:R0:W4:Y:S02]  /*11a80*/  LDG.E.U16 R25, desc[UR10][R12.64] ;  /* 0x0000000a0c197981 */ /* 0x001124000c1e1500 */
[----:B0-----:R-:W-:-:S05]  /*11a90*/  IMAD.WIDE R12, R2, 0x2, R8 ;  /* 0x00000002020c7825 */ /* 0x001fca00078e0208 */
[----:B------:R0:W4:Y:S02]  /*11aa0*/  LDG.E.U16 R23, desc[UR10][R12.64] ;  /* 0x0000000a0c177981 */ /* 0x000124000c1e1500 */
[----:B0-----:R-:W-:-:S05]  /*11ab0*/  IMAD.WIDE R12, R2, 0x2, R18 ;  /* 0x00000002020c7825 */ /* 0x001fca00078e0212 */
[----:B------:R2:W4:Y:S01]  /*11ac0*/  LDG.E.U16 R21, desc[UR10][R12.64] ;  /* 0x0000000a0c157981 */ /* 0x000522000c1e1500 */
[----:B---3--:R-:W-:-:S04]  /*11ad0*/  IMAD.WIDE R14, R2, 0x2, R14 ;  /* 0x00000002020e7825 */ /* 0x008fc800078e020e */
[----:B--2---:R-:W-:-:S06]  /*11ae0*/  IMAD.WIDE R12, R2, 0x2, R16 ;  /* 0x00000002020c7825 */ /* 0x004fcc00078e0210 */
[----:B------:R-:W2:Y:S04]  /*11af0*/  LDG.E.U16 R12, desc[UR10][R12.64] ;  /* 0x0000000a0c0c7981 */ /* 0x000ea8000c1e1500 */
[----:B------:R4:W3:Y:S02]  /*11b00*/  LDG.E.U16 R13, desc[UR10][R14.64] ;  /* 0x0000000a0e0d7981 */ /* 0x0008e4000c1e1500 */
[----:B----4-:R-:W-:-:S05]  /*11b10*/  IMAD.WIDE R14, R2, 0x2, R10 ;  /* 0x00000002020e7825 */ /* 0x010fca00078e020a */
[----:B------:R-:W4:Y:S04]  /*11b20*/  LDG.E.U16 R17, desc[UR10][R14.64] ;  /* 0x0000000a0e117981 */ /* 0x000f28000c1e1500 */
[----:B------:R-:W-:Y:S04]  /*11b30*/  STL [R1+0x2714], R25 ;  /* 0x0027141901007387 */ /* 0x000fe80000100800 */
[----:B------:R-:W-:Y:S04]  /*11b40*/  STL [R1+0x18], R28 ;  /* 0x0000181c01007387 */ /* 0x000fe80000100800 */
[----:B------:R-:W4:Y:S04]  /*11b50*/  LDL.64 R8, [R1+0xa78] ;  /* 0x000a780001087983 */ /* 0x000f280000100a00 */
[----:B------:R-:W-:Y:S04]  /*11b60*/  STL [R1+0x2718], R23 ;  /* 0x0027181701007387 */ /* 0x000fe80000100800 */
[----:B------:R-:W-:Y:S04]  /*11b70*/  STL [R1+0x14], R26 ;  /* 0x0000141a01007387 */ /* 0x000fe80000100800 */
[----:B------:R0:W-:Y:S04]  /*11b80*/  STL [R1+0x26d8], R21 ;  /* 0x0026d81501007387 */ /* 0x0001e80000100800 */
[----:B------:R-:W-:Y:S04]  /*11b90*/  STL [R1+0x10], R24 ;  /* 0x0000101801007387 */ /* 0x000fe80000100800 */
[----:B0-----:R-:W4:Y:S04]  /*11ba0*/  LDL.64 R20, [R1+0xa70] ;  /* 0x000a700001147983 */ /* 0x001f280000100a00 */
[----:B------:R0:W-:Y:S04]  /*11bb0*/  STL [R1+0xc], R22 ;  /* 0x00000c1601007387 */ /* 0x0001e80000100800 */
[----:B0-----:R-:W4:Y:S04]  /*11bc0*/  LDL.64 R22, [R1+0xb50] ;  /* 0x000b500001167983 */ /* 0x001f280000100a00 */
[----:B--2---:R-:W-:Y:S04]  /*11bd0*/  STL [R1+0x26dc], R12 ;  /* 0x0026dc0c01007387 */ /* 0x004fe80000100800 */
[----:B------:R-:W-:Y:S04]  /*11be0*/  STL [R1+0x8], R4 ;  /* 0x0000080401007387 */ /* 0x000fe80000100800 */
[----:B------:R-:W2:Y:S04]  /*11bf0*/  LDL.64 R24, [R1+0xa68] ;  /* 0x000a680001187983 */ /* 0x000ea80000100a00 */
[----:B------:R-:W-:Y:S04]  /*11c00*/  STL [R1+0x4], R3 ;  /* 0x0000040301007387 */ /* 0x000fe80000100800 */
[----:B---3--:R0:W-:Y:S04]  /*11c10*/  STL [R1+0x26f0], R13 ;  /* 0x0026f00d01007387 */ /* 0x0081e80000100800 */
[----:B------:R1:W-:Y:S04]  /*11c20*/  STL [R1], R0 ;  /* 0x0000000001007387 */ /* 0x0003e80000100800 */
[----:B0-----:R-:W3:Y:S04]  /*11c30*/  LDL.64 R12, [R1+0xa60] ;  /* 0x000a6000010c7983 */ /* 0x001ee80000100a00 */
[----:B----4-:R-:W-:Y:S04]  /*11c40*/  STL [R1+0x26f4], R17 ;  /* 0x0026f41101007387 */ /* 0x010fe80000100800 */
[----:B------:R-:W4:Y:S01]  /*11c50*/  LDL.64 R10, [R1+0xa58] ;  /* 0x000a5800010a7983 */ /* 0x000f220000100a00 */
[----:B------:R-:W-:-:S03]  /*11c60*/  IMAD.WIDE R14, R2, 0x2, R8 ;  /* 0x00000002020e7825 */ /* 0x000fc600078e0208 */
[----:B------:R-:W4:Y:S04]  /*11c70*/  LDL.64 R8, [R1+0xa50] ;  /* 0x000a500001087983 */ /* 0x000f280000100a00 */
[----:B------:R0:W4:Y:S02]  /*11c80*/  LDG.E.U16 R19, desc[UR10][R14.64] ;  /* 0x0000000a0e137981 */ /* 0x000124000c1e1500 */
[----:B0-----:R-:W-:-:S05]  /*11c90*/  IMAD.WIDE R14, R2, 0x2, R20 ;  /* 0x00000002020e7825 */ /* 0x001fca00078e0214 */
[----:B------:R0:W4:Y:S02]  /*11ca0*/  LDG.E.U16 R20, desc[UR10][R14.64] ;  /* 0x0000000a0e147981 */ /* 0x000124000c1e1500 */
[----:B0-----:R-:W-:-:S05]  /*11cb0*/  IMAD.WIDE R14, R2, 0x2, R22 ;  /* 0x00000002020e7825 */ /* 0x001fca00078e0216 */
[----:B------:R2:W4:Y:S02]  /*11cc0*/  LDG.E.U16 R22, desc[UR10][R14.64] ;  /* 0x0000000a0e167981 */ /* 0x000524000c1e1500 */
[----:B--2---:R-:W-:-:S05]  /*11cd0*/  IMAD.WIDE R14, R2, 0x2, R24 ;  /* 0x00000002020e7825 */ /* 0x004fca00078e0218 */
[----:B------:R3:W2:Y:S02]  /*11ce0*/  LDG.E.U16 R24, desc[UR10][R14.64] ;  /* 0x0000000a0e187981 */ /* 0x0006a4000c1e1500 */
[----:B---3--:R-:W-:-:S05]  /*11cf0*/  IMAD.WIDE R14, R2, 0x2, R12 ;  /* 0x00000002020e7825 */ /* 0x008fca00078e020c */
[----:B------:R4:W3:Y:S02]  /*11d00*/  LDG.E.U16 R26, desc[UR10][R14.64] ;  /* 0x0000000a0e1a7981 */ /* 0x0008e4000c1e1500 */
[----:B----4-:R-:W-:-:S05]  /*11d10*/  IMAD.WIDE R14, R2, 0x2, R10 ;  /* 0x00000002020e7825 */ /* 0x010fca00078e020a */
[----:B------:R0:W4:Y:S04]  /*11d20*/  LDG.E.U16 R28, desc[UR10][R14.64] ;  /* 0x0000000a0e1c7981 */ /* 0x000128000c1e1500 */
[----:B------:R-:W-:Y:S01]  /*11d30*/  STL [R1+0x26f8], R19 ;  /* 0x0026f81301007387 */ /* 0x000fe20000100800 */
[----:B0-----:R-:W-:-:S06]  /*11d40*/  IMAD.WIDE R14, R2, 0x2, R8 ;  /* 0x00000002020e7825 */ /* 0x001fcc00078e0208 */
[----:B------:R0:W4:Y:S04]  /*11d50*/  LDG.E.U16 R14, desc[UR10][R14.64] ;  /* 0x0000000a0e0e7981 */ /* 0x000128000c1e1500 */
[----:B------:R-:W-:Y:S04]  /*11d60*/  STL [R1+0x26fc], R20 ;  /* 0x0026fc1401007387 */ /* 0x000fe80000100800 */
[----:B------:R-:W-:Y:S04]  /*11d70*/  STL [R1+0x26e0], R22 ;  /* 0x0026e01601007387 */ /* 0x000fe80000100800 */
[----:B--2---:R-:W-:Y:S04]  /*11d80*/  STL [R1+0x26e4], R24 ;  /* 0x0026e41801007387 */ /* 0x004fe80000100800 */
[----:B---3--:R-:W-:Y:S01]  /*11d90*/  STL [R1+0x26e8], R26 ;  /* 0x0026e81a01007387 */ /* 0x008fe20000100800 */
[----:B-1----:R-:W1:Y:S01]  /*11da0*/  S2R R0, SR_TID.X ;  /* 0x0000000000007919 */ /* 0x002e620000002100 */
[----:B------:R-:W-:Y:S06]  /*11db0*/  BAR.SYNC.DEFER_BLOCKING 0x0 ;  /* 0x0000000000007b1d */ /* 0x000fec0000010000 */
[----:B----4-:R2:W-:Y:S04]  /*11dc0*/  STL [R1+0x26ec], R28 ;  /* 0x0026ec1c01007387 */ /* 0x0105e80000100800 */
[----:B------:R-:W3:Y:S04]  /*11dd0*/  LDL.LU R4, [R1+0x5b4] ;  /* 0x0005b40001047983 */ /* 0x000ee80000300800 */
[----:B------:R-:W4:Y:S04]  /*11de0*/  LDL.LU R3, [R1+0x5ac] ;  /* 0x0005ac0001037983 */ /* 0x000f280000300800 */
[----:B------:R-:W4:Y:S04]  /*11df0*/  LDL.LU R16, [R1+0x5a4] ;  /* 0x0005a40001107983 */ /* 0x000f280000300800 */
[----:B------:R-:W4:Y:S04]  /*11e00*/  LDL.LU R18, [R1+0x59c] ;  /* 0x00059c0001127983 */ /* 0x000f280000300800 */
[----:B--2---:R-:W2:Y:S04]  /*11e10*/  LDL.LU R28, [R1+0x6c] ;  /* 0x00006c00011c7983 */ /* 0x004ea80000300800 */
[----:B------:R-:W2:Y:S04]  /*11e20*/  LDL.LU R26, [R1+0x544] ;  /* 0x00054400011a7983 */ /* 0x000ea80000300800 */
        /* <DEDUP_REMOVED lines=12> */
[----:B------:R-:W2:Y:S01]  /*11ef0*/  LDL.LU R11, [R1+0x13c] ;  /* 0x00013c00010b7983 */ /* 0x000ea20000300800 */
[----:B-1----:R-:W-:-:S03]  /*11f00*/  LOP3.LUT R0, R0, 0x7f, RZ, 0xc0, !PT ;  /* 0x0000007f00007812 */ /* 0x002fc600078ec0ff */
[----:B------:R-:W2:Y:S01]  /*11f10*/  LDL.LU R10, [R1+0x64] ;  /* 0x00006400010a7983 */ /* 0x000ea20000300800 */
[----:B0-----:R-:W-:-:S03]  /*11f20*/  SHF.L.U32 R15, R0, 0x1, RZ ;  /* 0x00000001000f7819 */ /* 0x001fc600000006ff */
[----:B------:R-:W2:Y:S04]  /*11f30*/  LDL.LU R9, [R1+0x60] ;  /* 0x0000600001097983 */ /* 0x000ea80000300800 */
[----:B------:R-:W2:Y:S04]  /*11f40*/  LDL.LU R8, [R1+0x5c] ;  /* 0x00005c0001087983 */ /* 0x000ea80000300800 */
[----:B------:R0:W-:Y:S04]  /*11f50*/  STL [R1+0x1688], R2 ;  /* 0x0016880201007387 */ /* 0x0001e80000100800 */
[----:B0-----:R-:W2:Y:S04]  /*11f60*/  LDL.LU R2, [R1+0xbc] ;  /* 0x0000bc0001027983 */ /* 0x001ea80000300800 */
[----:B------:R0:W-:Y:S04]  /*11f70*/  STL [R1+0x2700], R14 ;  /* 0x0027000e01007387 */ /* 0x0001e80000100800 */
[----:B0-----:R-:W2:Y:S04]  /*11f80*/  LDL.LU R14, [R1+0xc0] ;  /* 0x0000c000010e7983 */ /* 0x001ea80000300800 */
[----:B------:R0:W-:Y:S04]  /*11f90*/  STL [R1+0x1e80], R0 ;  /* 0x001e800001007387 */ /* 0x0001e80000100800 */
[----:B0-----:R-:W2:Y:S04]  /*11fa0*/  LDL.LU R0, [R1+0xc4] ;  /* 0x0000c40001007983 */ /* 0x001ea80000300800 */
[----:B---3--:R0:W-:Y:S04]  /*11fb0*/  STS.U16 [R15+UR6], R4 ;  /* 0x000000040f007988 */ /* 0x0081e80008000406 */
[----:B----4-:R1:W-:Y:S04]  /*11fc0*/  STS.U16 [R15+UR6+0x100], R3 ;  /* 0x000100030f007988 */ /* 0x0103e80008000406 */
[----:B------:R3:W-:Y:S04]  /*11fd0*/  STS.U16 [R15+UR6+0x200], R16 ;  /* 0x000200100f007988 */ /* 0x0007e80008000406 */
[----:B0-----:R-:W4:Y:S04]  /*11fe0*/  LDL.LU R4, [R1+0x2760] ;  /* 0x0027600001047983 */ /* 0x001f280000300800 */
[----:B-1----:R-:W4:Y:S04]  /*11ff0*/  LDL.LU R3, [R1+0x275c] ;  /* 0x00275c0001037983 */ /* 0x002f280000300800 */
[----:B---3--:R-:W3:Y:S04]  /*12000*/  LDL.LU R16, [R1+0x2758] ;  /* 0x0027580001107983 */ /* 0x008ee80000300800 */
[----:B------:R0:W-:Y:S04]  /*12010*/  STS.U16 [R15+UR6+0x300], R18 ;  /* 0x000300120f007988 */ /* 0x0001e80008000406 */
[----:B0-----:R-:W4:Y:S04]  /*12020*/  LDL.LU R18, [R1+0x2754] ;  /* 0x0027540001127983 */ /* 0x001f280000300800 */
[----:B--2---:R0:W-:Y:S04]  /*12030*/  STS.U16 [R15+UR6+0xa100], R11 ;  /* 0x00a1000b0f007988 */ /* 0x0041e80008000406 */
[----:B0-----:R-:W2:Y:S04]  /*12040*/  LDL.LU R11, [R1+0x12c] ;  /* 0x00012c00010b7983 */ /* 0x001ea80000300800 */
[----:B------:R-:W-:Y:S04]  /*12050*/  STS.U16 [R15+UR6+0xa200], R10 ;  /* 0x00a2000a0f007988 */ /* 0x000fe80008000406 */
[----:B------:R-:W-:Y:S04]  /*12060*/  STS.U16 [R15+UR6+0xa300], R9 ;  /* 0x00a300090f007988 */ /* 0x000fe80008000406 */
[----:B------:R-:W-:Y:S04]  /*12070*/  STS.U16 [R15+UR6+0xc000], R8 ;  /* 0x00c000080f007988 */ /* 0x000fe80008000406 */
[----:B------:R-:W-:Y:S04]  /*12080*/  STS.U16 [R15+UR6+0x2200], R2 ;  /* 0x002200020f007988 */ /* 0x000fe80008000406 */
[----:B--2---:R0:W-:Y:S04]  /*12090*/  STL [R1+0x2750], R11 ;  /* 0x0027500b01007387 */ /* 0x0041e80000100800 */
[----:B0-----:R-:W2:Y:S04]  /*120a0*/  LDL.LU R11, [R1+0x134] ;  /* 0x00013400010b7983 */ /* 0x001ea80000300800 */
[----:B------:R-:W2:Y:S04]  /*120b0*/  LDL.LU R10, [R1+0x124] ;  /* 0x00012400010a7983 */ /* 0x000ea80000300800 */
[----:B------:R-:W2:Y:S04]  /*120c0*/  LDL.LU R9, [R1+0x120] ;  /* 0x0001200001097983 */ /* 0x000ea80000300800 */
[----:B------:R0:W-:Y:S04]  /*120d0*/  STS.U16 [R15+UR6+0x2000], R0 ;  /* 0x002000000f007988 */ /* 0x0001e80008000406 */
[----:B------:R-:W2:Y:S04]  /*120e0*/  LDL.LU R8, [R1+0xb0] ;  /* 0x0000b00001087983 */ /* 0x000ea80000300800 */
[----:B------:R1:W-:Y:S04]  /*120f0*/  STS.U16 [R15+UR6+0x2100], R14 ;  /* 0x0021000e0f007988 */ /* 0x0003e80008000406 */
[----:B0-----:R-:W2:Y:S04]  /*12100*/  LDL.LU R0, [R1+0x51c] ;  /* 0x00051c0001007983 */ /* 0x001ea80000300800 */
[----:B------:R0:W-:Y:S04]  /*12110*/  STS.U16 [R15+UR6+0x2300], R28 ;  /* 0x0023001c0f007988 */ /* 0x0001e80008000406 */
[----:B-1----:R-:W2:Y:S04]  /*12120*/  LDL.LU R14, [R1+0x294] ;  /* 0x00029400010e7983 */ /* 0x002ea80000300800 */
[----:B------:R-:W2:Y:S04]  /*12130*/  LDL.LU R2, [R1+0x28c] ;  /* 0x00028c0001027983 */ /* 0x000ea80000300800 */
[----:B------:R1:W-:Y:S04]  /*12140*/  STS.U16 [R15+UR6+0x4000], R26 ;  /* 0x0040001a0f007988 */ /* 0x0003e80008000406 */
[----:B0-----:R-:W2:Y:S04]  /*12150*/  LDL.LU R28, [R1+0x284] ;  /* 0x00028400011c7983 */ /* 0x001ea80000300800 */
[----:B------:R0:W-:Y:S04]  /*12160*/  STS.U16 [R15+UR6+0xa000], R29 ;  /* 0x00a0001d0f007988 */ /* 0x0001e80008000406 */
[----:B-1----:R-:W2:Y:S04]  /*12170*/  LDL.LU R26, [R1+0x27c] ;  /* 0x00027c00011a7983 */ /* 0x002ea80000300800 */
        /* <DEDUP_REMOVED lines=22> */
[----:B----4-:R0:W-:Y:S04]  /*122e0*/  STS.U16 [R15+UR6+0xc100], R18 ;  /* 0x00c100120f007988 */ /* 0x0101e80008000406 */
[----:B-1----:R-:W4:Y:S04]  /*122f0*/  LDL.LU R25, [R1+0x88] ;  /* 0x0000880001197983 */ /* 0x002f280000300800 */
[----:B------:R1:W-:Y:S04]  /*12300*/  STS.U16 [R15+UR6+0xc300], R3 ;  /* 0x00c300030f007988 */ /* 0x0003e80008000406 */
[----:B0-----:R-:W4:Y:S04]  /*12310*/  LDL.LU R18, [R1+0x524] ;  /* 0x0005240001127983 */ /* 0x001f280000300800 */
[----:B---3--:R0:W-:Y:S01]  /*12320*/  STS.U16 [R15+UR6+0xc200], R16 ;  /* 0x00c200100f007988 */ /* 0x0081e20008000406 */
[----:B-1----:R-:W-:-:S03]  /*12330*/  LOP3.LUT R3, R15, 0x10, RZ, 0x3c, !PT ;  /* 0x000000100f037812 */ /* 0x002fc600078e3cff */
[----:B------:R1:W-:Y:S04]  /*12340*/  STS.U16 [R15+UR6+0xe000], R4 ;  /* 0x00e000040f007988 */ /* 0x0003e80008000406 */
[----:B------:R3:W-:Y:S04]  /*12350*/  STS.U16 [R15+UR6+0xe100], R5 ;  /* 0x00e100050f007988 */ /* 0x0007e80008000406 */
[----:B0-----:R-:W4:Y:S04]  /*12360*/  LDL.LU R16, [R1+0x52c] ;  /* 0x00052c0001107983 */ /* 0x001f280000300800 */
[----:B-1----:R-:W4:Y:S04]  /*12370*/  LDL.LU R4, [R1+0x534] ;  /* 0x0005340001047983 */ /* 0x002f280000300800 */
[----:B---3--:R-:W3:Y:S04]  /*12380*/  LDL.LU R5, [R1+0xa4] ;  /* 0x0000a40001057983 */ /* 0x008ee80000300800 */
[----:B------:R0:W-:Y:S04]  /*12390*/  STS.U16 [R15+UR6+0xe200], R6 ;  /* 0x00e200060f007988 */ /* 0x0001e80008000406 */
[----:B------:R1:W-:Y:S04]  /*123a0*/  STS.U16 [R15+UR6+0xe300], R7 ;  /* 0x00e300070f007988 */ /* 0x0003e80008000406 */
[----:B0-----:R-:W4:Y:S04]  /*123b0*/  LDL.LU R6, [R1+0xa8] ;  /* 0x0000a80001067983 */ /* 0x001f280000300800 */
[----:B-1----:R-:W3:Y:S04]  /*123c0*/  LDL.LU R7, [R1+0xac] ;  /* 0x0000ac0001077983 */ /* 0x002ee80000300800 */
[----:B--2---:R0:W-:Y:S04]  /*123d0*/  STS.U16 [R3+UR6+0x400], R11 ;  /* 0x0004000b03007988 */ /* 0x0041e80008000406 */
[----:B0-----:R-:W2:Y:S04]  /*123e0*/  LDL.LU R11, [R1+0x2750] ;  /* 0x00275000010b7983 */ /* 0x001ea80000300800 */
[----:B------:R-:W-:Y:S04]  /*123f0*/  STS.U16 [R3+UR6+0x600], R10 ;  /* 0x0006000a03007988 */ /* 0x000fe80008000406 */
[----:B------:R-:W-:Y:S04]  /*12400*/  STS.U16 [R3+UR6+0x700], R9 ;  /* 0x0007000903007988 */ /* 0x000fe80008000406 */
[----:B------:R-:W-:Y:S04]  /*12410*/  STS.U16 [R3+UR6+0x2400], R8 ;  /* 0x0024000803007988 */ /* 0x000fe80008000406 */
[----:B------:R-:W-:Y:S04]  /*12420*/  STS.U16 [R3+UR6+0x8400], R29 ;  /* 0x0084001d03007988 */ /* 0x000fe80008000406 */
[----:B------:R-:W-:Y:S04]  /*12430*/  STS.U16 [R3+UR6+0x8500], R27 ;  /* 0x0085001b03007988 */ /* 0x000fe80008000406 */
[----:B--2---:R0:W-:Y:S04]  /*12440*/  STS.U16 [R3+UR6+0x500], R11 ;  /* 0x0005000b03007988 */ /* 0x0041e80008000406 */
[----:B0-----:R-:W2:Y:S04]  /*12450*/  LDL.LU R11, [R1+0x274c] ;  /* 0x00274c00010b7983 */ /* 0x001ea80000300800 */
[----:B------:R-:W2:Y:S04]  /*12460*/  LDL.LU R10, [R1+0x2748] ;  /* 0x00274800010a7983 */ /* 0x000ea80000300800 */
[----:B------:R-:W2:Y:S04]  /*12470*/  LDL.LU R9, [R1+0x2744] ;  /* 0x0027440001097983 */ /* 0x000ea80000300800 */
[----:B------:R-:W2:Y:S04]  /*12480*/  LDL.LU R8, [R1+0x2740] ;  /* 0x0027400001087983 */ /* 0x000ea80000300800 */
[----:B------:R-:W2:Y:S04]  /*12490*/  LDL.LU R29, [R1+0x138] ;  /* 0x00013800011d7983 */ /* 0x000ea80000300800 */
[----:B------:R-:W2:Y:S04]  /*124a0*/  LDL.LU R27, [R1+0x130] ;  /* 0x00013000011b7983 */ /* 0x000ea80000300800 */
[----:B------:R0:W-:Y:S02]  /*124b0*/  STS.U16 [R3+UR6+0x6500], R2 ;  /* 0x0065000203007988 */ /* 0x0001e40008000406 */
[----:B0-----:R-:W0:Y:S02]  /*124c0*/  S2R R2, SR_TID.X ;  /* 0x0000000000027919 */ /* 0x001e240000002100 */
[----:B----4-:R0:W-:Y:S04]  /*124d0*/  STS.U16 [R3+UR6+0x2600], R6 ;  /* 0x0026000603007988 */ /* 0x0101e80008000406 */
[----:B---3--:R1:W-:Y:S04]  /*124e0*/  STS.U16 [R3+UR6+0x2700], R5 ;  /* 0x0027000503007988 */ /* 0x0083e80008000406 */
[----:B------:R3:W-:Y:S04]  /*124f0*/  STS.U16 [R3+UR6+0x4400], R4 ;  /* 0x0044000403007988 */ /* 0x0007e80008000406 */
[----:B------:R-:W-:Y:S04]  /*12500*/  STS.U16 [R3+UR6+0x2500], R7 ;  /* 0x0025000703007988 */ /* 0x000fe80008000406 */
[----:B------:R-:W-:Y:S01]  /*12510*/  STS.U16 [R3+UR6+0x4500], R16 ;  /* 0x0045001003007988 */ /* 0x000fe20008000406 */
[C---:B0-----:R-:W-:Y:S01]  /*12520*/  IMAD.SHL.U32 R6, R2.reuse, 0x8, RZ ;  /* 0x0000000802067824 */ /* 0x041fe200078e00ff */
[----:B-1----:R-:W-:-:S02]  /*12530*/  LOP3.LUT R5, R2, 0x7, RZ, 0xc0, !PT ;  /* 0x0000000702057812 */ /* 0x002fc400078ec0ff */
[----:B---3--:R-:W-:Y:S02]  /*12540*/  LOP3.LUT R4, R2, 0x60, RZ, 0xc0, !PT ;  /* 0x0000006002047812 */ /* 0x008fe400078ec0ff */
[----:B------:R-:W-:Y:S01]  /*12550*/  LOP3.LUT R6, R6, 0x30, RZ, 0xc0, !PT ;  /* 0x0000003006067812 */ /* 0x000fe200078ec0ff */
[----:B------:R-:W-:Y:S01]  /*12560*/  STS.U16 [R3+UR6+0x4600], R18 ;  /* 0x0046001203007988 */ /* 0x000fe20008000406 */
[----:B------:R-:W-:-:S03]  /*12570*/  LEA R4, R5, R4, 0x2 ;  /* 0x0000000405047211 */ /* 0x000fc600078e10ff */
        /* <DEDUP_REMOVED lines=14> */
[----:B--2---:R-:W-:Y:S04]  /*12660*/  STS.U16 [R3+UR6+0xe700], R11 ;  /* 0x00e7000b03007988 */ /* 0x004fe80008000406 */
[----:B------:R-:W-:Y:S04]  /*12670*/  STS.U16 [R3+UR6+0xe600], R10 ;  /* 0x00e6000a03007988 */ /* 0x000fe80008000406 */
[----:B------:R-:W-:Y:S04]  /*12680*/  STS.U16 [R3+UR6+0xe500], R9 ;  /* 0x00e5000903007988 */ /* 0x000fe80008000406 */
[----:B------:R0:W-:Y:S02]  /*12690*/  STS.U16 [R3+UR6+0xe400], R8 ;  /* 0x00e4000803007988 */ /* 0x0001e40008000406 */
[C---:B0-----:R-:W-:Y:S01]  /*126a0*/  IMAD R3, R5.reuse, 0x40, R6 ;  /* 0x0000004005037824 */ /* 0x041fe200078e0206 */
[----:B------:R-:W-:Y:S01]  /*126b0*/  SHF.L.U32 R5, R5, 0x4, RZ ;  /* 0x0000000405057819 */ /* 0x000fe200000006ff */
[----:B------:R-:W-:-:S05]  /*126c0*/  IMAD.SHL.U32 R6, R2, 0x2, RZ ;  /* 0x0000000202067824 */ /* 0x000fca00078e00ff */
[----:B------:R-:W-:-:S04]  /*126d0*/  LOP3.LUT R5, R5, 0x30, R6, 0x78, !PT ;  /* 0x0000003005057812 */ /* 0x000fc800078e7806 */
[----:B------:R-:W-:Y:S02]  /*126e0*/  LEA R0, R4, R5, 0x8 ;  /* 0x0000000504007211 */ /* 0x000fe400078e40ff */
[----:B------:R-:W-:-:S03]  /*126f0*/  LOP3.LUT R5, R15, 0x20, RZ, 0x3c, !PT ;  /* 0x000000200f057812 */ /* 0x000fc600078e3cff */
[----:B------:R-:W-:Y:S01]  /*12700*/  STL [R1+0x2704], R0 ;  /* 0x0027040001007387 */ /* 0x000fe20000100800 */
[----:B------:R-:W-:-:S03]  /*12710*/  LOP3.LUT R3, R3, 0x10, R6, 0x78, !PT ;  /* 0x0000001003037812 */ /* 0x000fc600078e7806 */
[----:B------:R0:W-:Y:S04]  /*12720*/  STS.U16 [R5+UR6+0x800], R29 ;  /* 0x0008001d05007988 */ /* 0x0001e80008000406 */
[----:B------:R1:W-:Y:S04]  /*12730*/  STS.U16 [R5+UR6+0x900], R27 ;  /* 0x0009001b05007988 */ /* 0x0003e80008000406 */
[----:B0-----:R-:W2:Y:S04]  /*12740*/  LDL.LU R29, [R1+0x110] ;  /* 0x00011000011d7983 */ /* 0x001ea80000300800 */
[----:B------:R-:W3:Y:S04]  /*12750*/  LDL.LU R0, [R1+0x5a8] ;  /* 0x0005a80001007983 */ /* 0x000ee80000300800 */
[----:B------:R-:W4:Y:S04]  /*12760*/  LDL.LU R6, [R1+0x5a0] ;  /* 0x0005a00001067983 */ /* 0x000f280000300800 */
[----:B-1----:R-:W3:Y:S04]  /*12770*/  LDL.LU R27, [R1+0x598] ;  /* 0x00059800011b7983 */ /* 0x002ee80000300800 */
        /* <DEDUP_REMOVED lines=12> */
[----:B------:R-:W4:Y:S01]  /*12840*/  LDL.LU R22, [R1+0x1a0] ;  /* 0x0001a00001167983 */ /* 0x000f220000300800 */
[----:B------:R-:W-:-:S03]  /*12850*/  LOP3.LUT R4, R2, 0x10, RZ, 0xc0, !PT ;  /* 0x0000001002047812 */ /* 0x000fc600078ec0ff */
[----:B------:R-:W4:Y:S04]  /*12860*/  LDL.LU R20, [R1+0x19c] ;  /* 0x00019c0001147983 */ /* 0x000f280000300800 */
[----:B------:R-:W4:Y:S04]  /*12870*/  LDL.LU R19, [R1+0x198] ;  /* 0x0001980001137983 */ /* 0x000f280000300800 */
[----:B------:R-:W4:Y:S04]  /*12880*/  LDL.LU R17, [R1+0x190] ;  /* 0x0001900001117983 */ /* 0x000f280000300800 */
[----:B------:R-:W4:Y:S04]  /*12890*/  LDL.LU R13, [R1+0x9c] ;  /* 0x00009c00010d7983 */ /* 0x000f280000300800 */
[----:B------:R-:W4:Y:S01]  /*128a0*/  LDL.LU R12, [R1+0x94] ;  /* 0x00009400010c7983 */ /* 0x000f220000300800 */
[----:B------:R-:W-:-:S03]  /*128b0*/  IMAD R3, R4, 0x20, R3 ;  /* 0x0000002004037824 */ /* 0x000fc600078e0203 */
[----:B------:R-:W4:Y:S04]  /*128c0*/  LDL.LU R21, [R1+0x8c] ;  /* 0x00008c0001157983 */ /* 0x000f280000300800 */
[----:B------:R-:W4:Y:S04]  /*128d0*/  LDL.LU R23, [R1+0x84] ;  /* 0x0000840001177983 */ /* 0x000f280000300800 */
[----:B------:R0:W-:Y:S04]  /*128e0*/  STL [R1+0x1f88], R2 ;  /* 0x001f880201007387 */ /* 0x0001e80000100800 */
[----:B0-----:R-:W4:Y:S04]  /*128f0*/  LDL.LU R2, [R1+0x5b0] ;  /* 0x0005b00001027983 */ /* 0x001f280000300800 */
[----:B------:R-:W4:Y:S04]  /*12900*/  LDL.LU R4, [R1+0x128] ;  /* 0x0001280001047983 */ /* 0x000f280000300800 */
[----:B------:R-:W-:Y:S04]  /*12910*/  STL [R1+0x2708], R3 ;  /* 0x0027080301007387 */ /* 0x000fe80000100800 */
[----:B--2---:R0:W-:Y:S04]  /*12920*/  STS.U16 [R5+UR6+0xb00], R29 ;  /* 0x000b001d05007988 */ /* 0x0041e80008000406 */
[----:B0-----:R-:W2:Y:S04]  /*12930*/  LDL.LU R29, [R1+0x3c] ;  /* 0x00003c00011d7983 */ /* 0x001ea80000300800 */
[----:B---3--:R0:W-:Y:S04]  /*12940*/  STS.U16 [R5+UR6+0x2b00], R27 ;  /* 0x002b001b05007988 */ /* 0x0081e80008000406 */
[----:B0-----:R-:W3:Y:S04]  /*12950*/  LDL.LU R27, [R1+0x38] ;  /* 0x00003800011b7983 */ /* 0x001ee80000300800 */
[----:B----4-:R0:W-:Y:S04]  /*12960*/  STS.U16 [R5+UR6+0x6800], R25 ;  /* 0x0068001905007988 */ /* 0x0101e80008000406 */
[----:B0-----:R-:W4:Y:S04]  /*12970*/  LDL.LU R25, [R1+0x34] ;  /* 0x0000340001197983 */ /* 0x001f280000300800 */
[----:B------:R0:W-:Y:S02]  /*12980*/  STS.U16 [R5+UR6+0xa00], R4 ;  /* 0x000a000405007988 */ /* 0x0001e40008000406 */
[----:B0-----:R-:W-:-:S05]  /*12990*/  LOP3.LUT R4, R15, 0x30, RZ, 0x3c, !PT ;  /* 0x000000300f047812 */ /* 0x001fca00078e3cff */
[----:B------:R0:W-:Y:S04]  /*129a0*/  STL [R1+0x273c], R4 ;  /* 0x00273c0401007387 */ /* 0x0001e80000100800 */
[----:B0-----:R-:W4:Y:S04]  /*129b0*/  LDL.LU R4, [R1+0x2c] ;  /* 0x00002c0001047983 */ /* 0x001f280000300800 */
[----:B------:R0:W-:Y:S04]  /*129c0*/  STL [R1+0x2738], R15 ;  /* 0x0027380f01007387 */ /* 0x0001e80000100800 */
[----:B------:R1:W-:Y:S04]  /*129d0*/  STS.U16 [R5+UR6+0x2800], R2 ;  /* 0x0028000205007988 */ /* 0x0003e80008000406 */
[----:B0-----:R-:W4:Y:S04]  /*129e0*/  LDL.LU R15, [R1+0x11c] ;  /* 0x00011c00010f7983 */ /* 0x001f280000300800 */
[----:B------:R-:W4:Y:S04]  /*129f0*/  LDL.LU R3, [R1+0x114] ;  /* 0x0001140001037983 */ /* 0x000f280000300800 */
        /* <DEDUP_REMOVED lines=27> */
[----:B---3--:R0:W-:Y:S04]  /*12bb0*/  STS.U16 [R5+UR6+0xe900], R27 ;  /* 0x00e9001b05007988 */ /* 0x0081e80008000406 */
[----:B------:R-:W3:Y:S04]  /*12bc0*/  LDL.LU R10, [R1+0x514] ;  /* 0x00051400010a7983 */ /* 0x000ee80000300800 */
[----:B0-----:R-:W3:Y:S04]  /*12bd0*/  LDL.LU R27, [R1+0x510] ;  /* 0x00051000011b7983 */ /* 0x001ee80000300800 */
        /* <DEDUP_REMOVED lines=16> */
[----:B----4-:R0:W-:Y:S04]  /*12ce0*/  STS.U16 [R5+UR6+0xea00], R25 ;  /* 0x00ea001905007988 */ /* 0x0101e80008000406 */
[----:B------:R-:W4:Y:S04]  /*12cf0*/  LDL.LU R23, [R1+0x78] ;  /* 0x0000780001177983 */ /* 0x000f280000300800 */
[----:B0-----:R-:W4:Y:S04]  /*12d00*/  LDL.LU R25, [R1+0x74] ;  /* 0x0000740001197983 */ /* 0x001f280000300800 */
[----:B------:R0:W-:Y:S04]  /*12d10*/  STS.U16 [R5+UR6+0xeb00], R4 ;  /* 0x00eb000405007988 */ /* 0x0001e80008000406 */
[----:B0-----:R-:W2:Y:S04]  /*12d20*/  LDL.LU R4, [R1+0x273c] ;  /* 0x00273c0001047983 */ /* 0x001ea80000300800 */
[----:B------:R-:W3:Y:S04]  /*12d30*/  LDL.LU R5, [R1+0x118] ;  /* 0x0001180001057983 */ /* 0x000ee80000300800 */
[----:B--2---:R0:W-:Y:S04]  /*12d40*/  STS.U16 [R4+UR6+0xc00], R15 ;  /* 0x000c000f04007988 */ /* 0x0041e80008000406 */
[----:B0-----:R-:W2:Y:S04]  /*12d50*/  LDL.LU R15, [R1+0x2738] ;  /* 0x00273800010f7983 */ /* 0x001ea80000300800 */
[----:B---3--:R-:W-:Y:S04]  /*12d60*/  STS.U16 [R4+UR6+0xd00], R5 ;  /* 0x000d000504007988 */ /* 0x008fe80008000406 */
[----:B------:R0:W-:Y:S04]  /*12d70*/  STS.U16 [R4+UR6+0x2c00], R29 ;  /* 0x002c001d04007988 */ /* 0x0001e80008000406 */
[----:B------:R1:W-:Y:S04]  /*12d80*/  STS.U16 [R4+UR6+0x4d00], R27 ;  /* 0x004d001b04007988 */ /* 0x0003e80008000406 */
[----:B0-----:R-:W3:Y:S04]  /*12d90*/  LDL.LU R29, [R1+0x28] ;  /* 0x00002800011d7983 */ /* 0x001ee80000300800 */
[----:B-1----:R-:W4:Y:S01]  /*12da0*/  LDL.LU R27, [R1+0x24] ;  /* 0x00002400011b7983 */ /* 0x002f220000300800 */
[----:B--2---:R-:W-:-:S05]  /*12db0*/  LOP3.LUT R5, R15, 0x40, RZ, 0x3c, !PT ;  /* 0x000000400f057812 */ /* 0x004fca00078e3cff */
[----:B------:R0:W-:Y:S04]  /*12dc0*/  STL [R1+0x2730], R5 ;  /* 0x0027300501007387 */ /* 0x0001e80000100800 */
[----:B0-----:R-:W2:Y:S04]  /*12dd0*/  LDL.LU R5, [R1+0x1c] ;  /* 0x00001c0001057983 */ /* 0x001ea80000300800 */
[----:B------:R-:W-:Y:S04]  /*12de0*/  STS.U16 [R4+UR6+0xe00], R3 ;  /* 0x000e000304007988 */ /* 0x000fe80008000406 */
[----:B------:R-:W-:Y:S04]  /*12df0*/  STS.U16 [R4+UR6+0xf00], R2 ;  /* 0x000f000204007988 */ /* 0x000fe80008000406 */
[----:B------:R-:W-:Y:S04]  /*12e00*/  STS.U16 [R4+UR6+0x2d00], R0 ;  /* 0x002d000004007988 */ /* 0x000fe80008000406 */
[----:B---3--:R-:W-:Y:S04]  /*12e10*/  STS.U16 [R4+UR6+0xec00], R29 ;  /* 0x00ec001d04007988 */ /* 0x008fe80008000406 */
[----:B------:R-:W-:Y:S04]  /*12e20*/  STS.U16 [R4+UR6+0x2e00], R6 ;  /* 0x002e000604007988 */ /* 0x000fe80008000406 */
[----:B--2---:R0:W-:Y:S04]  /*12e30*/  STL [R1+0x2734], R5 ;  /* 0x0027340501007387 */ /* 0x0041e80000100800 */
[----:B0-----:R-:W2:Y:S04]  /*12e40*/  LDL.LU R5, [R1+0x20] ;  /* 0x0000200001057983 */ /* 0x001ea80000300800 */
[----:B------:R0:W-:Y:S04]  /*12e50*/  STL [R1+0x272c], R15 ;  /* 0x00272c0f01007387 */ /* 0x0001e80000100800 */
[----:B------:R1:W-:Y:S04]  /*12e60*/  STS.U16 [R4+UR6+0x2f00], R11 ;  /* 0x002f000b04007988 */ /* 0x0003e80008000406 */
[----:B0-----:R-:W3:Y:S04]  /*12e70*/  LDL.LU R15, [R1+0x10c] ;  /* 0x00010c00010f7983 */ /* 0x001ee80000300800 */
[----:B------:R-:W3:Y:S04]  /*12e80*/  LDL.LU R3, [R1+0x100] ;  /* 0x0001000001037983 */ /* 0x000ee80000300800 */
[----:B------:R-:W3:Y:S04]  /*12e90*/  LDL.LU R2, [R1+0xfc] ;  /* 0x0000fc0001027983 */ /* 0x000ee80000300800 */
[----:B------:R-:W3:Y:S04]  /*12ea0*/  LDL.LU R0, [R1+0x584] ;  /* 0x0005840001007983 */ /* 0x000ee80000300800 */
[----:B------:R-:W3:Y:S04]  /*12eb0*/  LDL.LU R29, [R1+0x580] ;  /* 0x00058000011d7983 */ /* 0x000ee80000300800 */
[----:B------:R-:W3:Y:S04]  /*12ec0*/  LDL.LU R6, [R1+0x57c] ;  /* 0x00057c0001067983 */ /* 0x000ee80000300800 */
[----:B------:R0:W-:Y:S04]  /*12ed0*/  STS.U16 [R4+UR6+0x4c00], R10 ;  /* 0x004c000a04007988 */ /* 0x0001e80008000406 */
[----:B-1----:R-:W3:Y:S04]  /*12ee0*/  LDL.LU R11, [R1+0x578] ;  /* 0x00057800010b7983 */ /* 0x002ee80000300800 */
[----:B------:R1:W-:Y:S04]  /*12ef0*/  STS.U16 [R4+UR6+0x4e00], R9 ;  /* 0x004e000904007988 */ /* 0x0003e80008000406 */
[----:B0-----:R-:W3:Y:S04]  /*12f00*/  LDL.LU R10, [R1+0x504] ;  /* 0x00050400010a7983 */ /* 0x001ee80000300800 */
        /* <DEDUP_REMOVED lines=30> */
[----:B----4-:R1:W-:Y:S04]  /*130f0*/  STS.U16 [R4+UR6+0xce00], R23 ;  /* 0x00ce001704007988 */ /* 0x0103e80008000406 */
[----:B0-----:R-:W4:Y:S04]  /*13100*/  LDL.LU R21, [R1+0x70] ;  /* 0x0000700001157983 */ /* 0x001f280000300800 */
[----:B------:R0:W-:Y:S04]  /*13110*/  STS.U16 [R4+UR6+0xcf00], R25 ;  /* 0x00cf001904007988 */ /* 0x0001e80008000406 */
[----:B-1----:R-:W4:Y:S04]  /*13120*/  LDL.LU R23, [R1+0x68] ;  /* 0x0000680001177983 */ /* 0x002f280000300800 */
[----:B------:R1:W-:Y:S04]  /*13130*/  STS.U16 [R4+UR6+0xed00], R27 ;  /* 0x00ed001b04007988 */ /* 0x0003e80008000406 */
[----:B0-----:R-:W4:Y:S04]  /*13140*/  LDL.LU R25, [R1+0x58] ;  /* 0x0000580001197983 */ /* 0x001f280000300800 */
[----:B-1----:R-:W4:Y:S04]  /*13150*/  LDL.LU R27, [R1+0x54] ;  /* 0x00005400011b7983 */ /* 0x002f280000300800 */
[----:B--2---:R0:W-:Y:S04]  /*13160*/  STS.U16 [R4+UR6+0xee00], R5 ;  /* 0x00ee000504007988 */ /* 0x0041e80008000406 */
[----:B0-----:R-:W2:Y:S04]  /*13170*/  LDL.LU R5, [R1+0x2734] ;  /* 0x0027340001057983 */ /* 0x001ea80000300800 */
[----:B--2---:R0:W-:Y:S04]  /*13180*/  STS.U16 [R4+UR6+0xef00], R5 ;  /* 0x00ef000504007988 */ /* 0x0041e80008000406 */
[----:B0-----:R-:W3:Y:S04]  /*13190*/  LDL.LU R5, [R1+0x2730] ;  /* 0x0027300001057983 */ /* 0x001ee80000300800 */
[----:B------:R-:W2:Y:S04]  /*131a0*/  LDL.LU R4, [R1+0x108] ;  /* 0x0001080001047983 */ /* 0x000ea80000300800 */
[----:B---3--:R0:W-:Y:S04]  /*131b0*/  STS.U16 [R5+UR6+0x1000], R15 ;  /* 0x0010000f05007988 */ /* 0x0081e80008000406 */
[----:B0-----:R-:W3:Y:S04]  /*131c0*/  LDL.LU R15, [R1+0x272c] ;  /* 0x00272c00010f7983 */ /* 0x001ee80000300800 */
[----:B--2---:R-:W-:Y:S04]  /*131d0*/  STS.U16 [R5+UR6+0x1100], R4 ;  /* 0x0011000405007988 */ /* 0x004fe80008000406 */
[----:B------:R0:W-:Y:S04]  /*131e0*/  STS.U16 [R5+UR6+0x3100], R29 ;  /* 0x0031001d05007988 */ /* 0x0001e80008000406 */
[----:B0-----:R-:W2:Y:S01]  /*131f0*/  LDL.LU R29, [R1+0x10] ;  /* 0x00001000011d7983 */ /* 0x001ea20000300800 */
[----:B---3--:R-:W-:-:S05]  /*13200*/  LOP3.LUT R4, R15, 0x50, RZ, 0x3c, !PT ;  /* 0x000000500f047812 */ /* 0x008fca00078e3cff */
[----:B------:R0:W-:Y:S04]  /*13210*/  STL [R1+0x2720], R4 ;  /* 0x0027200401007387 */ /* 0x0001e80000100800 */
[----:B0-----:R-:W3:Y:S04]  /*13220*/  LDL.LU R4, [R1+0x4] ;  /* 0x0000040001047983 */ /* 0x001ee80000300800 */
[----:B---3--:R0:W-:Y:S04]  /*13230*/  STL [R1+0x2724], R4 ;  /* 0x0027240401007387 */ /* 0x0081e80000100800 */
[----:B0-----:R-:W3:Y:S04]  /*13240*/  LDL.LU R4, [R1+0x8] ;  /* 0x0000080001047983 */ /* 0x001ee80000300800 */
[----:B----4-:R-:W-:Y:S04]  /*13250*/  STS.U16 [R5+UR6+0xd100], R23 ;  /* 0x00d1001705007988 */ /* 0x010fe80008000406 */
[----:B------:R-:W-:Y:S04]  /*13260*/  STS.U16 [R5+UR6+0xd200], R25 ;  /* 0x00d2001905007988 */ /* 0x000fe80008000406 */
[----:B------:R-:W-:Y:S04]  /*13270*/  STS.U16 [R5+UR6+0xd300], R27 ;  /* 0x00d3001b05007988 */ /* 0x000fe80008000406 */
[----:B--2---:R-:W-:Y:S04]  /*13280*/  STS.U16 [R5+UR6+0xf000], R29 ;  /* 0x00f0001d05007988 */ /* 0x004fe80008000406 */
[----:B------:R-:W-:Y:S04]  /*13290*/  STS.U16 [R5+UR6+0x1200], R3 ;  /* 0x0012000305007988 */ /* 0x000fe80008000406 */
[----:B---3--:R0:W-:Y:S04]  /*132a0*/  STL [R1+0x2728], R4 ;  /* 0x0027280401007387 */ /* 0x0081e80000100800 */
[----:B0-----:R-:W2:Y:S04]  /*132b0*/  LDL.LU R4, [R1+0xc] ;  /* 0x00000c0001047983 */ /* 0x001ea80000300800 */
[----:B------:R0:W-:Y:S04]  /*132c0*/  STL [R1+0x271c], R15 ;  /* 0x00271c0f01007387 */ /* 0x0001e80000100800 */
[----:B------:R1:W-:Y:S04]  /*132d0*/  STS.U16 [R5+UR6+0x1300], R2 ;  /* 0x0013000205007988 */ /* 0x0003e80008000406 */
[----:B0-----:R-:W3:Y:S04]  /*132e0*/  LDL.LU R15, [R1+0x104] ;  /* 0x00010400010f7983 */ /* 0x001ee80000300800 */
[----:B------:R-:W4:Y:S04]  /*132f0*/  LDL.LU R23, [R1+0xe8] ;  /* 0x0000e80001177983 */ /* 0x000f280000300800 */
[----:B------:R-:W4:Y:S04]  /*13300*/  LDL.LU R25, [R1+0xe4] ;  /* 0x0000e40001197983 */ /* 0x000f280000300800 */
[----:B------:R-:W4:Y:S04]  /*13310*/  LDL.LU R27, [R1+0xe0] ;  /* 0x0000e000011b7983 */ /* 0x000f280000300800 */
[----:B------:R-:W4:Y:S04]  /*13320*/  LDL.LU R29, [R1+0x574] ;  /* 0x00057400011d7983 */ /* 0x000f280000300800 */
[----:B------:R-:W4:Y:S04]  /*13330*/  LDL.LU R3, [R1+0x56c] ;  /* 0x00056c0001037983 */ /* 0x000f280000300800 */
[----:B------:R0:W-:Y:S04]  /*13340*/  STS.U16 [R5+UR6+0x3000], R0 ;  /* 0x0030000005007988 */ /* 0x0001e80008000406 */
[----:B-1----:R-:W4:Y:S04]  /*13350*/  LDL.LU R2, [R1+0x568] ;  /* 0x0005680001027983 */ /* 0x002f280000300800 */
[----:B------:R1:W-:Y:S04]  /*13360*/  STS.U16 [R5+UR6+0x3200], R6 ;  /* 0x0032000605007988 */ /* 0x0003e80008000406 */
[----:B0-----:R-:W4:Y:S04]  /*13370*/  LDL.LU R0, [R1+0x4f4] ;  /* 0x0004f40001007983 */ /* 0x001f280000300800 */
        /* <DEDUP_REMOVED lines=40> */
[----:B0-----:R-:W2:Y:S04]  /*13600*/  LDL.LU R4, [R1+0x2724] ;  /* 0x0027240001047983 */ /* 0x001ea80000300800 */
[----:B--2---:R0:W-:Y:S04]  /*13610*/  STS.U16 [R5+UR6+0xf300], R4 ;  /* 0x00f3000405007988 */ /* 0x0041e80008000406 */
[----:B0-----:R-:W3:Y:S04]  /*13620*/  LDL.LU R4, [R1+0x2720] ;  /* 0x0027200001047983 */ /* 0x001ee80000300800 */
[----:B------:R-:W2:Y:S04]  /*13630*/  LDL.LU R5, [R1+0x570] ;  /* 0x0005700001057983 */ /* 0x000ea80000300800 */
[----:B---3--:R0:W-:Y:S04]  /*13640*/  STS.U16 [R4+UR6+0x1400], R15 ;  /* 0x0014000f04007988 */ /* 0x0081e80008000406 */
[----:B----4-:R1:W-:Y:S04]  /*13650*/  STS.U16 [R4+UR6+0x1500], R23 ;  /* 0x0015001704007988 */ /* 0x0103e80008000406 */
[----:B------:R3:W-:Y:S04]  /*13660*/  STS.U16 [R4+UR6+0x1600], R25 ;  /* 0x0016001904007988 */ /* 0x0007e80008000406 */
[----:B0-----:R-:W4:Y:S04]  /*13670*/  LDL.LU R15, [R1+0x271c] ;  /* 0x00271c00010f7983 */ /* 0x001f280000300800 */
[----:B-1----:R-:W4:Y:S04]  /*13680*/  LDL.LU R23, [R1+0x2718] ;  /* 0x0027180001177983 */ /* 0x002f280000300800 */
[----:B---3--:R-:W3:Y:S04]  /*13690*/  LDL.LU R25, [R1+0x2714] ;  /* 0x0027140001197983 */ /* 0x008ee80000300800 */
[----:B------:R0:W-:Y:S04]  /*136a0*/  STS.U16 [R4+UR6+0x1700], R27 ;  /* 0x0017001b04007988 */ /* 0x0001e80008000406 */
[----:B------:R1:W-:Y:S04]  /*136b0*/  STS.U16 [R4+UR6+0x3400], R29 ;  /* 0x0034001d04007988 */ /* 0x0003e80008000406 */
[----:B0-----:R-:W3:Y:S04]  /*136c0*/  LDL.LU R27, [R1+0x2710] ;  /* 0x00271000011b7983 */ /* 0x001ee80000300800 */
[----:B-1----:R-:W3:Y:S04]  /*136d0*/  LDL.LU R29, [R1+0x270c] ;  /* 0x00270c00011d7983 */ /* 0x002ee80000300800 */
[----:B------:R0:W-:Y:S04]  /*136e0*/  STS.U16 [R4+UR6+0x3600], R3 ;  /* 0x0036000304007988 */ /* 0x0001e80008000406 */
[----:B------:R1:W-:Y:S04]  /*136f0*/  STS.U16 [R4+UR6+0x5400], R0 ;  /* 0x0054000004007988 */ /* 0x0003e80008000406 */
[----:B------:R2:W-:Y:S04]  /*13700*/  STS.U16 [R4+UR6+0x9500], R14 ;  /* 0x0095000e04007988 */ /* 0x0005e80008000406 */
[----:B0-----:R-:W3:Y:S04]  /*13710*/  LDL.LU R3, [R1+0xf4] ;  /* 0x0000f40001037983 */ /* 0x001ee80000300800 */
[----:B-1----:R-:W3:Y:S04]  /*13720*/  LDL.LU R0, [R1+0xf0] ;  /* 0x0000f00001007983 */ /* 0x002ee80000300800 */
[----:B------:R0:W-:Y:S04]  /*13730*/  STS.U16 [R4+UR6+0xb600], R20 ;  /* 0x00b6001404007988 */ /* 0x0001e80008000406 */
[----:B--2---:R-:W2:Y:S04]  /*13740*/  LDL.LU R14, [R1+0xec] ;  /* 0x0000ec00010e7983 */ /* 0x004ea80000300800 */
        /* <DEDUP_REMOVED lines=36> */
[----:B0-----:R-:W2:Y:S04]  /*13990*/  LDL.LU R21, [R1+0x18] ;  /* 0x0000180001157983 */ /* 0x001ea80000300800 */
[----:B------:R-:W-:Y:S04]  /*139a0*/  STS.U16 [R4+UR6+0x3500], R5 ;  /* 0x0035000504007988 */ /* 0x000fe80008000406 */
[----:B----4-:R-:W-:Y:S04]  /*139b0*/  STS.U16 [R4+UR6+0xf700], R23 ;  /* 0x00f7001704007988 */ /* 0x010fe80008000406 */
[----:B---3--:R-:W-:Y:S04]  /*139c0*/  STS.U16 [R4+UR6+0xf600], R25 ;  /* 0x00f6001904007988 */ /* 0x008fe80008000406 */
[----:B------:R-:W-:Y:S04]  /*139d0*/  STS.U16 [R4+UR6+0xf500], R27 ;  /* 0x00f5001b04007988 */ /* 0x000fe80008000406 */
[----:B------:R0:W-:Y:S04]  /*139e0*/  STS.U16 [R4+UR6+0xf400], R29 ;  /* 0x00f4001d04007988 */ /* 0x0001e80008000406 */
[----:B0-----:R-:W3:Y:S04]  /*139f0*/  LDL.LU R29, [R1+0x388] ;  /* 0x00038800011d7983 */ /* 0x001ee80000300800 */
[----:B------:R-:W4:Y:S04]  /*13a00*/  LDL.LU R27, [R1+0x38c] ;  /* 0x00038c00011b7983 */ /* 0x000f280000300800 */
[----:B------:R-:W3:Y:S04]  /*13a10*/  LDL.LU R25, [R1+0x390] ;  /* 0x0003900001197983 */ /* 0x000ee80000300800 */
[----:B------:R-:W4:Y:S04]  /*13a20*/  LDL.LU R23, [R1+0x558] ;  /* 0x0005580001177983 */ /* 0x000f280000300800 */
[----:B------:R-:W3:Y:S01]  /*13a30*/  LDL.LU R4, [R1+0x394] ;  /* 0x0003940001047983 */ /* 0x000ee20000300800 */
[----:B------:R-:W-:-:S05]  /*13a40*/  LOP3.LUT R5, R15, 0x60, RZ, 0x3c, !PT ;  /* 0x000000600f057812 */ /* 0x000fca00078e3cff */
[----:B------:R0:W-:Y:S04]  /*13a50*/  STS.U16 [R5+UR6+0x1800], R3 ;  /* 0x0018000305007988 */ /* 0x0001e80008000406 */
[----:B------:R1:W-:Y:S04]  /*13a60*/  STS.U16 [R5+UR6+0x1900], R0 ;  /* 0x0019000005007988 */ /* 0x0003e80008000406 */
[----:B--2---:R2:W-:Y:S04]  /*13a70*/  STS.U16 [R5+UR6+0x1a00], R14 ;  /* 0x001a000e05007988 */ /* 0x0045e80008000406 */
[----:B0-----:R-:W3:Y:S04]  /*13a80*/  LDL.LU R3, [R1+0x2708] ;  /* 0x0027080001037983 */ /* 0x001ee80000300800 */
[----:B-1----:R-:W3:Y:S04]  /*13a90*/  LDL.LU R0, [R1+0x2704] ;  /* 0x0027040001007983 */ /* 0x002ee80000300800 */
[----:B--2---:R-:W2:Y:S04]  /*13aa0*/  LDL.LU R14, [R1+0x2700] ;  /* 0x00270000010e7983 */ /* 0x004ea80000300800 */
[----:B------:R0:W-:Y:S04]  /*13ab0*/  STS.U16 [R5+UR6+0x1b00], R20 ;  /* 0x001b001405007988 */ /* 0x0001e80008000406 */
[----:B------:R1:W-:Y:S04]  /*13ac0*/  STS.U16 [R5+UR6+0x3800], R19 ;  /* 0x0038001305007988 */ /* 0x0003e80008000406 */
[----:B------:R1:W-:Y:S04]  /*13ad0*/  STS.U16 [R5+UR6+0x3900], R17 ;  /* 0x0039001105007988 */ /* 0x0003e80008000406 */
[----:B0-----:R-:W2:Y:S04]  /*13ae0*/  LDL.LU R20, [R1+0x26fc] ;  /* 0x0026fc0001147983 */ /* 0x001ea80000300800 */
[----:B-1----:R-:W2:Y:S04]  /*13af0*/  LDL.LU R19, [R1+0x26f8] ;  /* 0x0026f80001137983 */ /* 0x002ea80000300800 */
[----:B------:R0:W-:Y:S04]  /*13b00*/  STS.U16 [R5+UR6+0x3a00], R13 ;  /* 0x003a000d05007988 */ /* 0x0001e80008000406 */
[----:B------:R-:W2:Y:S04]  /*13b10*/  LDL.LU R17, [R1+0x26f4] ;  /* 0x0026f40001117983 */ /* 0x000ea80000300800 */
[----:B0-----:R-:W2:Y:S04]  /*13b20*/  LDL.LU R13, [R1+0x26f0] ;  /* 0x0026f000010d7983 */ /* 0x001ea80000300800 */
[----:B----4-:R-:W-:Y:S04]  /*13b30*/  STS.U16 [R5+UR6+0x3b00], R23 ;  /* 0x003b001705007988 */ /* 0x010fe80008000406 */
[----:B---3--:R0:W-:Y:S04]  /*13b40*/  STS.U16 [R5+UR6+0x5800], R4 ;  /* 0x0058000405007988 */ /* 0x0081e80008000406 */
[----:B------:R1:W-:Y:S04]  /*13b50*/  STS.U16 [R5+UR6+0xb900], R28 ;  /* 0x00b9001c05007988 */ /* 0x0003e80008000406 */
[----:B0-----:R-:W3:Y:S04]  /*13b60*/  LDL.LU R4, [R1+0x14] ;  /* 0x0000140001047983 */ /* 0x001ee80000300800 */
        /* <DEDUP_REMOVED lines=10> */
[----:B0-----:R-:W4:Y:S04]  /*13c10*/  LDL.LU R21, [R1+0x550] ;  /* 0x0005500001157983 */ /* 0x001f280000300800 */
        /* <DEDUP_REMOVED lines=24> */
[----:B--2---:R-:W-:Y:S04]  /*13da0*/  STS.U16 [R5+UR6+0xf800], R13 ;  /* 0x00f8000d05007988 */ /* 0x004fe80008000406 */
[----:B-1----:R-:W2:Y:S04]  /*13db0*/  LDL.LU R18, [R1] ;  /* 0x0000000001127983 */ /* 0x002ea80000300800 */
[----:B------:R-:W-:Y:S04]  /*13dc0*/  STS.U16 [R5+UR6+0xf900], R17 ;  /* 0x00f9001105007988 */ /* 0x000fe80008000406 */
[----:B------:R-:W-:Y:S04]  /*13dd0*/  STS.U16 [R5+UR6+0xfa00], R19 ;  /* 0x00fa001305007988 */ /* 0x000fe80008000406 */
[----:B------:R-:W-:Y:S04]  /*13de0*/  STS.U16 [R5+UR6+0xfb00], R20 ;  /* 0x00fb001405007988 */ /* 0x000fe80008000406 */
[----:B---3--:R0:W-:Y:S02]  /*13df0*/  STS.U16 [R5+UR6+0xdb00], R4 ;  /* 0x00db000405007988 */ /* 0x0081e40008000406 */
[----:B0-----:R-:W-:-:S02]  /*13e00*/  LOP3.LUT R4, R15, 0x70, RZ, 0x3c, !PT ;  /* 0x000000700f047812 */ /* 0x001fc400078e3cff */
[----:B------:R-:W3:Y:S04]  /*13e10*/  LDL.LU R15, [R1+0x2a8] ;  /* 0x0002a800010f7983 */ /* 0x000ee80000300800 */
[----:B------:R-:W3:Y:S04]  /*13e20*/  LDL.LU R13, [R1+0x2ac] ;  /* 0x0002ac00010d7983 */ /* 0x000ee80000300800 */
[----:B------:R-:W3:Y:S04]  /*13e30*/  LDL.LU R17, [R1+0x380] ;  /* 0x0003800001117983 */ /* 0x000ee80000300800 */
[----:B------:R-:W3:Y:S04]  /*13e40*/  LDL.LU R19, [R1+0x384] ;  /* 0x0003840001137983 */ /* 0x000ee80000300800 */
[----:B------:R-:W3:Y:S04]  /*13e50*/  LDL.LU R20, [R1+0x54c] ;  /* 0x00054c0001147983 */ /* 0x000ee80000300800 */
[----:B------:R-:W3:Y:S04]  /*13e60*/  LDL.LU R5, [R1+0x548] ;  /* 0x0005480001057983 */ /* 0x000ee80000300800 */
[----:B----4-:R0:W-:Y:S04]  /*13e70*/  STS.U16 [R4+UR6+0x1c00], R28 ;  /* 0x001c001c04007988 */ /* 0x0101e80008000406 */
[----:B------:R1:W-:Y:S04]  /*13e80*/  STS.U16 [R4+UR6+0x1d00], R26 ;  /* 0x001d001a04007988 */ /* 0x0003e80008000406 */
[----:B------:R4:W-:Y:S04]  /*13e90*/  STS.U16 [R4+UR6+0x1e00], R24 ;  /* 0x001e001804007988 */ /* 0x0009e80008000406 */
[----:B0-----:R-:W3:Y:S04]  /*13ea0*/  LDL.LU R28, [R1+0x26ec] ;  /* 0x0026ec00011c7983 */ /* 0x001ee80000300800 */
[----:B-1----:R-:W3:Y:S04]  /*13eb0*/  LDL.LU R26, [R1+0x26e8] ;  /* 0x0026e800011a7983 */ /* 0x002ee80000300800 */
[----:B----4-:R-:W4:Y:S04]  /*13ec0*/  LDL.LU R24, [R1+0x26e4] ;  /* 0x0026e40001187983 */ /* 0x010f280000300800 */
[----:B------:R0:W-:Y:S04]  /*13ed0*/  STS.U16 [R4+UR6+0x1f00], R22 ;  /* 0x001f001604007988 */ /* 0x0001e80008000406 */
[----:B------:R1:W-:Y:S04]  /*13ee0*/  STS.U16 [R4+UR6+0x3c00], R12 ;  /* 0x003c000c04007988 */ /* 0x0003e80008000406 */
[----:B------:R1:W-:Y:S04]  /*13ef0*/  STS.U16 [R4+UR6+0x3d00], R21 ;  /* 0x003d001504007988 */ /* 0x0003e80008000406 */
[----:B0-----:R-:W4:Y:S04]  /*13f00*/  LDL.LU R22, [R1+0x26e0] ;  /* 0x0026e00001167983 */ /* 0x001f280000300800 */
[----:B-1----:R-:W4:Y:S04]  /*13f10*/  LDL.LU R12, [R1+0x26dc] ;  /* 0x0026dc00010c7983 */ /* 0x002f280000300800 */
[----:B------:R-:W4:Y:S04]  /*13f20*/  LDL.LU R21, [R1+0x26d8] ;  /* 0x0026d80001157983 */ /* 0x000f280000300800 */
[----:B------:R-:W-:Y:S04]  /*13f30*/  STS.U16 [R4+UR6+0x7c00], R23 ;  /* 0x007c001704007988 */ /* 0x000fe80008000406 */
[----:B------:R-:W-:Y:S04]  /*13f40*/  STS.U16 [R4+UR6+0x7d00], R25 ;  /* 0x007d001904007988 */ /* 0x000fe80008000406 */
[----:B------:R-:W-:Y:S04]  /*13f50*/  STS.U16 [R4+UR6+0x7e00], R27 ;  /* 0x007e001b04007988 */ /* 0x000fe80008000406 */
[----:B------:R0:W-:Y:S04]  /*13f60*/  STS.U16 [R4+UR6+0x7f00], R29 ;  /* 0x007f001d04007988 */ /* 0x0001e80008000406 */
        /* <DEDUP_REMOVED lines=9> */
[----:B--2---:R-:W-:Y:S01]  /*14000*/  STS.U16 [R4+UR6+0xdc00], R18 ;  /* 0x00dc001204007988 */ /* 0x004fe20008000406 */
[----:B0-----:R-:W-:-:S03]  /*14010*/  LOP3.LUT R29, R3, 0x20, RZ, 0x3c, !PT ;  /* 0x00000020031d7812 */ /* 0x001fc600078e3cff */
        /* <DEDUP_REMOVED lines=8> */
[----:B----4-:R-:W-:Y:S04]  /*140a0*/  STS.U16 [R4+UR6+0xfc00], R24 ;  /* 0x00fc001804007988 */ /* 0x010fe80008000406 */
[----:B------:R-:W-:Y:S04]  /*140b0*/  STS.U16 [R4+UR6+0xdf00], R22 ;  /* 0x00df001604007988 */ /* 0x000fe80008000406 */
[----:B------:R-:W-:Y:S04]  /*140c0*/  STS.U16 [R4+UR6+0xde00], R12 ;  /* 0x00de000c04007988 */ /* 0x000fe80008000406 */
[----:B------:R-:W-:Y:S01]  /*140d0*/  STS.U16 [R4+UR6+0xdd00], R21 ;  /* 0x00dd001504007988 */ /* 0x000fe20008000406 */
[----:B------:R-:W-:Y:S06]  /*140e0*/  BAR.SYNC.DEFER_BLOCKING 0x0 ;  /* 0x0000000000007b1d */ /* 0x000fec0000010000 */
[----:B------:R-:W0:Y:S04]  /*140f0*/  LDSM.16.MT88.4 R12, [R3+UR6+0x10400] ;  /* 0x01040006030c783b */ /* 0x000e280008004200 */
[----:B------:R-:W1:Y:S04]  /*14100*/  LDSM.16.MT88.4 R8, [R29+UR6+0x10400] ;  /* 0x010400061d08783b */ /* 0x000e680008004200 */
[----:B------:R-:W-:Y:S04]  /*14110*/  LDSM.16.MT88.4 R24, [R3+UR6+0x10000] ;  /* 0x010000060318783b */ /* 0x000fe80008004200 */
[----:B------:R-:W2:Y:S04]  /*14120*/  LDSM.16.M88.4 R4, [R0+UR6] ;  /* 0x000000060004783b */ /* 0x000ea80008000200 */
[----:B------:R-:W3:Y:S04]  /*14130*/  LDSM.16.MT88.4 R20, [R29+UR6+0x10000] ;  /* 0x010000061d14783b */ /* 0x000ee80008004200 */
[----:B------:R-:W4:Y:S04]  /*14140*/  LDSM.16.M88.4 R16, [R0+UR6+0x8000] ;  /* 0x008000060010783b */ /* 0x000f280008000200 */
[----:B0-----:R-:W-:Y:S04]  /*14150*/  STL.64 [R1+0x26c0], R14 ;  /* 0x0026c00e01007387 */ /* 0x001fe80000100a00 */
[----:B------:R-:W-:Y:S04]  /*14160*/  STL.64 [R1+0x26b8], R12 ;  /* 0x0026b80c01007387 */ /* 0x000fe80000100a00 */
[----:B-1----:R-:W-:Y:S04]  /*14170*/  STL.64 [R1+0x26b0], R10 ;  /* 0x0026b00a01007387 */ /* 0x002fe80000100a00 */
[----:B------:R2:W-:Y:S02]  /*14180*/  STL.64 [R1+0x26a8], R8 ;  /* 0x0026a80801007387 */ /* 0x0005e40000100a00 */
[----:B--2---:R-:W-:-:S15]  /*14190*/  HMMA.16816.F32 R8, R24, R4, RZ ;  /* 0x000000041808723c */ /* 0x004fde00000018ff */
[----:B------:R-:W-:-:S08]  /*141a0*/  NOP ;  /* 0x0000000000007918 */ /* 0x000fd00000000000 */
[----:B------:R-:W-:Y:S04]  /*141b0*/  STL.64 [R1+0x26d0], R10 ;  /* 0x0026d00a01007387 */ /* 0x000fe80000100a00 */
[----:B------:R3:W-:Y:S02]  /*141c0*/  STL.64 [R1+0x26c8], R8 ;  /* 0x0026c80801007387 */ /* 0x0007e40000100a00 */
[----:B---3--:R-:W-:Y:S01]  /*141d0*/  HMMA.16816.F32 R8, R20, R4, RZ ;  /* 0x000000041408723c */ /* 0x008fe200000018ff */
[----:B------:R-:W-:-:S15]  /*141e0*/  LOP3.LUT R28, R0, 0x40, RZ, 0x3c, !PT ;  /* 0x00000040001c7812 */ /* 0x000fde00078e3cff */
[----:B------:R-:W-:-:S08]  /*141f0*/  NOP ;  /* 0x0000000000007918 */ /* 0x000fd00000000000 */
[----:B------:R-:W-:Y:S01]  /*14200*/  MOV R5, R9 ;  /* 0x0000000900057202 */ /* 0x000fe20000000f00 */
[----:B------:R-:W-:Y:S01]  /*14210*/  IMAD.MOV.U32 R4, RZ, RZ, R8 ;  /* 0x000000ffff047224 */ /* 0x000fe200078e0008 */
[----:B------:R-:W-:Y:S01]  /*14220*/  MOV R15, R10 ;  /* 0x0000000a000f7202 */ /* 0x000fe20000000f00 */
[----:B------:R-:W-:Y:S02]  /*14230*/  IMAD.MOV.U32 R14, RZ, RZ, R11 ;  /* 0x000000ffff0e7224 */ /* 0x000fe400078e000b */
[----:B----4-:R-:W-:Y:S01]  /*14240*/  HMMA.16816.F32 R8, R24, R16, RZ ;  /* 0x000000101808723c */ /* 0x010fe200000018ff */
[----:B------:R0:W-:Y:S04]  /*14250*/  STL [R1+0x2678], R0 ;  /* 0x0026780001007387 */ /* 0x0001e80000100800 */
[----:B------:R-:W1:-:S15]  /*14260*/  LDSM.16.MT88.4 R24, [R3+UR6+0x10800] ;  /* 0x010800060318783b */ /* 0x000e5e0008004200 */
[----:B------:R-:W-:-:S04]  /*14270*/  NOP ;  /* 0x0000000000007918 */ /* 0x000fc80000000000 */
[----:B------:R-:W-:Y:S01]  /*14280*/  MOV R13, R8 ;  /* 0x00000008000d7202 */ /* 0x000fe20000000f00 */
[----:B------:R-:W-:Y:S01]  /*14290*/  IMAD.MOV.U32 R12, RZ, RZ, R9 ;  /* 0x000000ffff0c7224 */ /* 0x000fe200078e0009 */
[----:B------:R-:W-:Y:S01]  /*142a0*/  MOV R2, R10 ;  /* 0x0000000a00027202 */ /* 0x000fe20000000f00 */
[----:B0-----:R-:W-:Y:S02]  /*142b0*/  IMAD.MOV.U32 R0, RZ, RZ, R11 ;  /* 0x000000ffff007224 */ /* 0x001fe400078e000b */
[----:B------:R-:W0:Y:S01]  /*142c0*/  LDSM.16.M88.4 R8, [R28+UR6] ;  /* 0x000000061c08783b */ /* 0x000e220008000200 */
[----:B------:R-:W-:Y:S03]  /*142d0*/  HMMA.16816.F32 R20, R20, R16, RZ ;  /* 0x000000101414723c */ /* 0x000fe600000018ff */
[----:B------:R2:W-:Y:S02]  /*142e0*/  STL [R1+0x269c], R3 ;  /* 0x00269c0301007387 */ /* 0x0005e40000100800 */
[----:B--2---:R-:W-:-:S02]  /*142f0*/  MOV R3, R5 ;  /* 0x0000000500037202 */ /* 0x004fc40000000f00 */
[----:B-1----:R1:W-:Y:S04]  /*14300*/  STL [R1+0x2680], R26 ;  /* 0x0026801a01007387 */ /* 0x0023e80000100800 */
[----:B------:R2:W-:Y:S01]  /*14310*/  STL [R1+0x267c], R27 ;  /* 0x00267c1b01007387 */ /* 0x0005e20000100800 */
[----:B-1----:R-:W-:-:S12]  /*14320*/  IMAD.MOV.U32 R26, RZ, RZ, R4 ;  /* 0x000000ffff1a7224 */ /* 0x002fd800078e0004 */
[----:B------:R-:W-:Y:S01]  /*14330*/  IMAD.MOV.U32 R17, RZ, RZ, R22 ;  /* 0x000000ffff117224 */ /* 0x000fe200078e0016 */
[----:B--2---:R-:W-:Y:S02]  /*14340*/  MOV R27, R21 ;  /* 0x00000015001b7202 */ /* 0x004fe40000000f00 */
[----:B0-----:R-:W-:Y:S01]  /*14350*/  MOV R5, R8 ;  /* 0x0000000800057202 */ /* 0x001fe20000000f00 */
[----:B------:R0:W-:Y:S01]  /*14360*/  STL.64 [R1+0x58], R10 ;  /* 0x0000580a01007387 */ /* 0x0001e20000100a00 */
[----:B------:R-:W-:Y:S01]  /*14370*/  IMAD.MOV.U32 R4, RZ, RZ, R9 ;  /* 0x000000ffff047224 */ /* 0x000fe200078e0009 */
[----:B------:R-:W-:Y:S02]  /*14380*/  MOV R16, R23 ;  /* 0x0000001700107202 */ /* 0x000fe40000000f00 */
[----:B0-----:R-:W2:Y:S04]  /*14390*/  LDL.LU.64 R10, [R1+0x26d0] ;  /* 0x0026d000010a7983 */ /* 0x001ea80000300a00 */
[----:B------:R-:W2:Y:S04]  /*143a0*/  LDL.LU.64 R8, [R1+0x26c8] ;  /* 0x0026c80001087983 */ /* 0x000ea80000300a00 */
[----:B------:R0:W-:Y:S01]  /*143b0*/  STL [R1+0x26a0], R5 ;  /* 0x0026a00501007387 */ /* 0x0001e20000100800 */
[----:B------:R-:W-:-:S03]  /*143c0*/  IMAD.MOV.U32 R22, RZ, RZ, R15 ;  /* 0x000000ffff167224 */ /* 0x000fc600078e000f */
[----:B------:R-:W-:Y:S01]  /*143d0*/  STL [R1+0x2698], R17 ;  /* 0x0026981101007387 */ /* 0x000fe20000100800 */
[----:B0-----:R-:W-:Y:S01]  /*143e0*/  MOV R5, R26 ;  /* 0x0000001a00057202 */ /* 0x001fe20000000f00 */
[----:B------:R-:W-:Y:S01]  /*143f0*/  IMAD.MOV.U32 R26, RZ, RZ, R20 ;  /* 0x000000ffff1a7224 */ /* 0x000fe200078e0014 */
[----:B------:R-:W-:-:S04]  /*14400*/  MOV R23, R14 ;  /* 0x0000000e00177202 */ /* 0x000fc80000000f00 */
[----:B------:R-:W-:Y:S04]  /*14410*/  STL.64 [R1+0x2690], R26 ;  /* 0x0026901a01007387 */ /* 0x000fe80000100a00 */
[----:B------:R0:W-:Y:S02]  /*14420*/  STL.64 [R1+0x2688], R24 ;  /* 0x0026881801007387 */ /* 0x0001e40000100a00 */
[----:B0-----:R-:W-:Y:S01]  /*14430*/  IMAD.MOV.U32 R24, RZ, RZ, R13 ;  /* 0x000000ffff187224 */ /* 0x001fe200078e000d */
[----:B------:R-:W-:Y:S02]  /*14440*/  MOV R25, R12 ;  /* 0x0000000c00197202 */ /* 0x000fe40000000f00 */
[----:B------:R-:W0:Y:S04]  /*14450*/  LDSM.16.MT88.4 R12, [R29+UR6+0x10800] ;  /* 0x010800061d0c783b */ /* 0x000e280008004200 */
[----:B0-----:R-:W-:Y:S04]  /*14460*/  STL.64 [R1+0x30], R12 ;  /* 0x0000300c01007387 */ /* 0x001fe80000100a00 */
[----:B------:R-:W-:Y:S04]  /*14470*/  STL.64 [R1+0x38], R14 ;  /* 0x0000380e01007387 */ /* 0x000fe80000100a00 */
[----:B------:R-:W0:Y:S01]  /*14480*/  LDSM.16.M88.4 R12, [R28+UR6+0x8000] ;  /* 0x008000061c0c783b */ /* 0x000e220008000200 */
[----:B------:R-:W-:Y:S01]  /*14490*/  IMAD.MOV.U32 R26, RZ, RZ, R2 ;  /* 0x000000ffff1a7224 */ /* 0x000fe200078e0002 */
[----:B------:R-:W-:-:S02]  /*144a0*/  MOV R27, R0 ;  /* 0x00000000001b7202 */ /* 0x000fc40000000f00 */
[----:B0-----:R0:W-:Y:S01]  /*144b0*/  STL.64 [R1+0x78], R14 ;  /* 0x0000780e01007387 */ /* 0x0011e20000100a00 */
[----:B------:R-:W-:Y:S01]  /*144c0*/  IMAD.MOV.U32 R0, RZ, RZ, R12 ;  /* 0x000000ffff007224 */ /* 0x000fe200078e000c */
[----:B------:R-:W-:Y:S02]  /*144d0*/  MOV R2, R13 ;  /* 0x0000000d00027202 */ /* 0x000fe40000000f00 */
[----:B0-----:R-:W2:Y:S04]  /*144e0*/  LDL.LU.64 R14, [R1+0x26c0] ;  /* 0x0026c000010e7983 */ /* 0x001ea80000300a00 */
[----:B------:R-:W2:Y:S01]  /*144f0*/  LDL.LU.64 R12, [R1+0x26b8] ;  /* 0x0026b800010c7983 */ /* 0x000ea20000300a00 */
[----:B------:R-:W-:Y:S01]  /*14500*/  IMAD.MOV.U32 R20, RZ, RZ, R5 ;  /* 0x000000ffff147224 */ /* 0x000fe200078e0005 */
[----:B------:R-:W-:-:S02]  /*14510*/  MOV R21, R3 ;  /* 0x0000000300157202 */ /* 0x000fc40000000f00 */
[----:B------:R0:W-:Y:S01]  /*14520*/  STL [R1+0x25bc], R28 ;  /* 0x0025bc1c01007387 */ /* 0x0001e20000100800 */
[----:B--2---:R-:W-:-:S15]  /*14530*/  HMMA.16816.F32 R8, R12, R6, R8 ;  /* 0x000000060c08723c */ /* 0x004fde0000001808 */
[----:B------:R-:W-:-:S09]  /*14540*/  NOP ;  /* 0x0000000000007918 */ /* 0x000fd20000000000 */
[----:B------:R-:W-:Y:S01]  /*14550*/  IMAD.MOV.U32 R17, RZ, RZ, R10 ;  /* 0x000000ffff117224 */ /* 0x000fe200078e000a */
[----:B0-----:R-:W-:Y:S01]  /*14560*/  MOV R28, R11 ;  /* 0x0000000b001c7202 */ /* 0x001fe20000000f00 */
[----:B------:R-:W-:Y:S01]  /*14570*/  IMAD.MOV.U32 R5, RZ, RZ, R8 ;  /* 0x000000ffff057224 */ /* 0x000fe200078e0008 */
[----:B------:R-:W-:Y:S01]  /*14580*/  MOV R3, R9 ;  /* 0x0000000900037202 */ /* 0x000fe20000000f00 */
[----:B------:R-:W2:Y:S04]  /*14590*/  LDL.LU.64 R10, [R1+0x26b0] ;  /* 0x0026b000010a7983 */ /* 0x000ea80000300a00 */
[----:B------:R-:W2:Y:S01]  /*145a0*/  LDL.LU.64 R8, [R1+0x26a8] ;  /* 0x0026a80001087983 */ /* 0x000ea20000300a00 */
[----:B------:R-:W-:Y:S06]  /*145b0*/  HMMA.16816.F32 R12, R12, R18, R24 ;  /* 0x000000120c0c723c */ /* 0x000fec0000001818 */
[----:B--2---:R-:W-:-:S15]  /*145c0*/  HMMA.16816.F32 R20, R8, R6, R20 ;  /* 0x000000060814723c */ /* 0x004fde0000001814 */
[----:B------:R-:W-:-:S08]  /*145d0*/  NOP ;  /* 0x0000000000007918 */ /* 0x000fd00000000000 */
[----:B------:R-:W-:Y:S04]  /*145e0*/  STL.64 [R1+0x2670], R22 ;  /* 0x0026701601007387 */ /* 0x000fe80000100a00 */
[----:B------:R0:W-:Y:S02]  /*145f0*/  STL.64 [R1+0x2668], R20 ;  /* 0x0026681401007387 */ /* 0x0001e40000100a00 */
[----:B0-----:R-:W-:Y:S01]  /*14600*/  IMAD.MOV.U32 R20, RZ, RZ, R5 ;  /* 0x000000ffff147224 */ /* 0x001fe200078e0005 */
[----:B------:R-:W-:Y:S01]  /*14610*/  MOV R21, R3 ;  /* 0x0000000300157202 */ /* 0x000fe20000000f00 */
[----:B------:R-:W2:Y:S04]  /*14620*/  LDL.LU R5, [R1+0x26a0] ;  /* 0x0026a00001057983 */ /* 0x000ea80000300800 */
[----:B------:R-:W3:Y:S01]  /*14630*/  LDL.LU R3, [R1+0x269c] ;  /* 0x00269c0001037983 */ /* 0x000ee20000300800 */
[----:B------:R-:W-:-:S03]  /*14640*/  IMAD.MOV.U32 R22, RZ, RZ, R17 ;  /* 0x000000ffff167224 */ /* 0x000fc600078e0011 */
[----:B------:R-:W4:Y:S04]  /*14650*/  LDL.LU R17, [R1+0x2698] ;  /* 0x0026980001117983 */ /* 0x000f280000300800 */
[----:B------:R-:W4:Y:S04]  /*14660*/  LDL.LU.64 R26, [R1+0x2690] ;  /* 0x00269000011a7983 */ /* 0x000f280000300a00 */
[----:B------:R-:W4:Y:S04]  /*14670*/  LDL.LU.64 R24, [R1+0x2688] ;  /* 0x0026880001187983 */ /* 0x000f280000300a00 */
[----:B------:R-:W-:Y:S04]  /*14680*/  STL.64 [R1+0x2660], R14 ;  /* 0x0026600e01007387 */ /* 0x000fe80000100a00 */
[----:B------:R0:W-:Y:S02]  /*14690*/  STL.64 [R1+0x2658], R12 ;  /* 0x0026580c01007387 */ /* 0x0001e40000100a00 */
[----:B0-----:R-:W-:Y:S01]  /*146a0*/  MOV R13, R4 ;  /* 0x00000004000d7202 */ /* 0x001fe20000000f00 */
[----:B--2---:R-:W-:-:S02]  /*146b0*/  IMAD.MOV.U32 R12, RZ, RZ, R5 ;  /* 0x000000ffff0c7224 */ /* 0x004fc400078e0005 */
[----:B---3--:R-:W0:Y:S04]  /*146c0*/  LDSM.16.MT88.4 R4, [R3+UR6+0x10c00] ;  /* 0x010c00060304783b */ /* 0x008e280008004200 */
[----:B0-----:R-:W-:Y:S04]  /*146d0*/  STL.64 [R1+0x2630], R6 ;  /* 0x0026300601007387 */ /* 0x001fe80000100a00 */
[----:B------:R4:W-:Y:S02]  /*146e0*/  STL.64 [R1+0x2628], R4 ;  /* 0x0026280401007387 */ /* 0x0009e40000100a00 */
[----:B----4-:R-:W-:Y:S01]  /*146f0*/  IMAD.MOV.U32 R4, RZ, RZ, R26 ;  /* 0x000000ffff047224 */ /* 0x010fe200078e001a */
[----:B------:R-:W-:Y:S01]  /*14700*/  MOV R5, R27 ;  /* 0x0000001b00057202 */ /* 0x000fe20000000f00 */
[----:B------:R-:W2:Y:S04]  /*14710*/  LDL.LU R26, [R1+0x2680] ;  /* 0x00268000011a7983 */ /* 0x000ea80000300800 */
[----:B------:R-:W2:Y:S01]  /*14720*/  LDL.LU R27, [R1+0x267c] ;  /* 0x00267c00011b7983 */ /* 0x000ea20000300800 */
[----:B------:R-:W-:Y:S01]  /*14730*/  IMAD.MOV.U32 R6, RZ, RZ, R17 ;  /* 0x000000ffff067224 */ /* 0x000fe200078e0011 */
[----:B------:R-:W-:-:S07]  /*14740*/  MOV R7, R16 ;  /* 0x0000001000077202 */ /* 0x000fce0000000f00 */
[----:B------:R-:W-:Y:S01]  /*14750*/  HMMA.16816.F32 R8, R8, R18, R4 ;  /* 0x000000120808723c */ /* 0x000fe20000001804 */
[----:B------:R-:W0:Y:S01]  /*14760*/  LDSM.16.MT88.4 R16, [R29+UR6+0x10c00] ;  /* 0x010c00061d10783b */ /* 0x000e220008004200 */
[----:B------:R-:W-:-:S15]  /*14770*/  MOV R23, R28 ;  /* 0x0000001c00177202 */ /* 0x000fde0000000f00 */
[----:B------:R-:W-:-:S06]  /*14780*/  NOP ;  /* 0x0000000000007918 */ /* 0x000fcc0000000000 */
[----:B------:R-:W-:Y:S04]  /*14790*/  STL.64 [R1+0x2650], R10 ;  /* 0x0026500a01007387 */ /* 0x000fe80000100a00 */
[----:B------:R1:W-:Y:S04]  /*147a0*/  STL.64 [R1+0x2648], R8 ;  /* 0x0026480801007387 */ /* 0x0003e80000100a00 */
[----:B-1----:R-:W3:Y:S04]  /*147b0*/  LDL.LU.64 R8, [R1+0x30] ;  /* 0x0000300001087983 */ /* 0x002ee80000300a00 */
[----:B------:R-:W4:Y:S04]  /*147c0*/  LDL.LU.64 R10, [R1+0x38] ;  /* 0x00003800010a7983 */ /* 0x000f280000300a00 */
[----:B0-----:R-:W-:Y:S04]  /*147d0*/  STL.64 [R1+0x2640], R18 ;  /* 0x0026401201007387 */ /* 0x001fe80000100a00 */
[----:B------:R0:W-:Y:S02]  /*147e0*/  STL.64 [R1+0x2638], R16 ;  /* 0x0026381001007387 */ /* 0x0001e40000100a00 */
[----:B0-----:R-:W-:-:S02]  /*147f0*/  IMAD.MOV.U32 R16, RZ, RZ, R0 ;  /* 0x000000ffff107224 */ /* 0x001fc400078e0000 */
[----:B------:R-:W4:Y:S01]  /*14800*/  LDL.LU R0, [R1+0x2678] ;  /* 0x0026780001007983 */ /* 0x000f220000300800 */
[----:B--2---:R-:W-:-:S15]  /*14810*/  HMMA.16816.F32 R20, R24, R12, R20 ;  /* 0x0000000c1814723c */ /* 0x004fde0000001814 */
[----:B------:R-:W-:-:S09]  /*14820*/  NOP ;  /* 0x0000000000007918 */ /* 0x000fd20000000000 */
[----:B------:R-:W-:Y:S01]  /*14830*/  IMAD.MOV.U32 R5, RZ, RZ, R22 ;  /* 0x000000ffff057224 */ /* 0x000fe200078e0016 */
[----:B------:R-:W-:Y:S01]  /*14840*/  MOV R4, R23 ;  /* 0x0000001700047202 */ /* 0x000fe20000000f00 */
[----:B------:R-:W-:Y:S01]  /*14850*/  IMAD.MOV.U32 R7, RZ, RZ, R20 ;  /* 0x000000ffff077224 */ /* 0x000fe200078e0014 */
[----:B------:R-:W-:Y:S01]  /*14860*/  MOV R6, R21 ;  /* 0x0000001500067202 */ /* 0x000fe20000000f00 */
[----:B------:R-:W2:Y:S04]  /*14870*/  LDL.LU.64 R22, [R1+0x2670] ;  /* 0x0026700001167983 */ /* 0x000ea80000300a00 */
[----:B------:R-:W2:Y:S01]  /*14880*/  LDL.LU.64 R20, [R1+0x2668] ;  /* 0x0026680001147983 */ /* 0x000ea20000300a00 */
[----:B------:R-:W-:Y:S02]  /*14890*/  MOV R17, R2 ;  /* 0x0000000200117202 */ /* 0x000fe40000000f00 */
[----:B---3--:R-:W-:Y:S01]  /*148a0*/  MOV R19, R9 ;  /* 0x0000000900137202 */ /* 0x008fe20000000f00 */
[----:B----4-:R-:W-:Y:S01]  /*148b0*/  IMAD.MOV.U32 R18, RZ, RZ, R10 ;  /* 0x000000ffff127224 */ /* 0x010fe200078e000a */
[----:B--2---:R-:W-:Y:S07]  /*148c0*/  HMMA.16816.F32 R12, R8, R12, R20 ;  /* 0x0000000c080c723c */ /* 0x004fee0000001814 */
[----:B------:R-:W-:-:S15]  /*148d0*/  IMAD.MOV.U32 R20, RZ, RZ, R8 ;  /* 0x000000ffff147224 */ /* 0x000fde00078e0008 */
[----:B------:R-:W-:-:S02]  /*148e0*/  NOP ;  /* 0x0000000000007918 */ /* 0x000fc40000000000 */
[----:B------:R-:W-:Y:S01]  /*148f0*/  MOV R8, R14 ;  /* 0x0000000e00087202 */ /* 0x000fe20000000f00 */
[----:B------:R-:W-:Y:S01]  /*14900*/  IMAD.MOV.U32 R2, RZ, RZ, R15 ;  /* 0x000000ffff027224 */ /* 0x000fe200078e000f */
[----:B------:R-:W-:Y:S01]  /*14910*/  MOV R10, R12 ;  /* 0x0000000c000a7202 */ /* 0x000fe20000000f00 */
[----:B------:R-:W-:Y:S01]  /*14920*/  IMAD.MOV.U32 R9, RZ, RZ, R13 ;  /* 0x000000ffff097224 */ /* 0x000fe200078e000d */
[----:B------:R-:W2:Y:S04]  /*14930*/  LDL.LU.64 R14, [R1+0x2660] ;  /* 0x00266000010e7983 */ /* 0x000ea80000300a00 */
[----:B------:R-:W2:Y:S02]  /*14940*/  LDL.LU.64 R12, [R1+0x2658] ;  /* 0x00265800010c7983 */ /* 0x000ea40000300a00 */
[----:B--2---:R-:W-:Y:S07]  /*14950*/  HMMA.16816.F32 R12, R24, R16, R12 ;  /* 0x00000010180c723c */ /* 0x004fee000000180c */
[----:B------:R-:W-:-:S02]  /*14960*/  MOV R24, R20 ;  /* 0x0000001400187202 */ /* 0x000fc40000000f00 */
[----:B------:R-:W0:Y:S01]  /*14970*/  LDSM.16.MT88.4 R20, [R3+UR6+0x11000] ;  /* 0x011000060314783b */ /* 0x000e220008004200 */
[----:B------:R-:W-:-:S13]  /*14980*/  IMAD.MOV.U32 R27, RZ, RZ, R11 ;  /* 0x000000ffff1b7224 */ /* 0x000fda00078e000b */
[----:B------:R1:W-:Y:S04]  /*14990*/  STL.64 [R1+0x2620], R14 ;  /* 0x0026200e01007387 */ /* 0x0003e80000100a00 */
[----:B------:R-:W-:Y:S04]  /*149a0*/  STL.64 [R1+0x2618], R12 ;  /* 0x0026180c01007387 */ /* 0x000fe80000100a00 */
[----:B-1----:R-:W2:Y:S04]  /*149b0*/  LDL.LU R14, [R1+0x58] ;  /* 0x00005800010e7983 */ /* 0x002ea80000300800 */
[----:B------:R-:W2:Y:S04]  /*149c0*/  LDL.LU R15, [R1+0x5c] ;  /* 0x00005c00010f7983 */ /* 0x000ea80000300800 */
[----:B0-----:R0:W-:Y:S04]  /*149d0*/  STL.64 [R1+0x25f8], R22 ;  /* 0x0025f81601007387 */ /* 0x0011e80000100a00 */
[----:B------:R1:W-:Y:S01]  /*149e0*/  STL.64 [R1+0x25f0], R20 ;  /* 0x0025f01401007387 */ /* 0x0003e20000100a00 */
[----:B0-----:R-:W-:-:S02]  /*149f0*/  MOV R22, R8 ;  /* 0x0000000800167202 */ /* 0x001fc40000000f00 */
[----:B-1----:R-:W-:Y:S01]  /*14a00*/  MOV R20, R10 ;  /* 0x0000000a00147202 */ /* 0x002fe20000000f00 */
[----:B------:R-:W-:Y:S02]  /*14a10*/  IMAD.MOV.U32 R21, RZ, RZ, R9 ;  /* 0x000000ffff157224 */ /* 0x000fe400078e0009 */
[----:B------:R-:W0:Y:S01]  /*14a20*/  LDSM.16.M88.4 R8, [R0+UR6+0x80] ;  /* 0x000080060008783b */ /* 0x000e220008000200 */
[----:B------:R-:W-:-:S03]  /*14a30*/  IMAD.MOV.U32 R23, RZ, RZ, R2 ;  /* 0x000000ffff177224 */ /* 0x000fc600078e0002 */
[----:B0-----:R-:W-:Y:S01]  /*14a40*/  STL [R1+0x60], R8 ;  /* 0x0000600801007387 */ /* 0x001fe20000100800 */
[----:B------:R-:W-:Y:S01]  /*14a50*/  IMAD.MOV.U32 R28, RZ, RZ, R10 ;  /* 0x000000ffff1c7224 */ /* 0x000fe200078e000a */
[----:B------:R-:W-:Y:S02]  /*14a60*/  MOV R2, R9 ;  /* 0x0000000900027202 */ /* 0x000fe40000000f00 */
[----:B------:R0:W-:Y:S04]  /*14a70*/  STL [R1+0x6c], R11 ;  /* 0x00006c0b01007387 */ /* 0x0001e80000100800 */
[----:B0-----:R-:W3:Y:S04]  /*14a80*/  LDL.LU.64 R10, [R1+0x2650] ;  /* 0x00265000010a7983 */ /* 0x001ee80000300a00 */
[----:B------:R-:W3:Y:S01]  /*14a90*/  LDL.LU.64 R8, [R1+0x2648] ;  /* 0x0026480001087983 */ /* 0x000ee20000300a00 */
[----:B------:R-:W-:Y:S01]  /*14aa0*/  IMAD.MOV.U32 R25, RZ, RZ, R19 ;  /* 0x000000ffff197224 */ /* 0x000fe200078e0013 */
[----:B------:R-:W-:-:S02]  /*14ab0*/  MOV R26, R18 ;  /* 0x00000012001a7202 */ /* 0x000fc40000000f00 */
[----:B------:R-:W-:Y:S04]  /*14ac0*/  STL [R1+0x2600], R2 ;  /* 0x0026000201007387 */ /* 0x000fe80000100800 */
[----:B------:R-:W4:Y:S01]  /*14ad0*/  LDL.LU.64 R18, [R1+0x2640] ;  /* 0x0026400001127983 */ /* 0x000f220000300a00 */
[----:B---3--:R-:W-:Y:S03]  /*14ae0*/  HMMA.16816.F32 R8, R24, R16, R8 ;  /* 0x000000101808723c */ /* 0x008fe60000001808 */
[----:B------:R-:W0:Y:S04]  /*14af0*/  LDSM.16.MT88.4 R24, [R29+UR6+0x11000] ;  /* 0x011000061d18783b */ /* 0x000e280008004200 */
[----:B------:R-:W4:-:S15]  /*14b00*/  LDL.LU.64 R16, [R1+0x2638] ;  /* 0x0026380001107983 */ /* 0x000f1e0000300a00 */
[----:B------:R-:W-:-:S01]  /*14b10*/  NOP ;  /* 0x0000000000007918 */ /* 0x000fc20000000000 */
[----:B------:R1:W-:Y:S04]  /*14b20*/  STL.64 [R1+0x2610], R10 ;  /* 0x0026100a01007387 */ /* 0x0003e80000100a00 */
[----:B------:R-:W-:Y:S04]  /*14b30*/  STL.64 [R1+0x2608], R8 ;  /* 0x0026080801007387 */ /* 0x000fe80000100a00 */
[----:B-1----:R-:W3:Y:S04]  /*14b40*/  LDL.LU.64 R10, [R1+0x78] ;  /* 0x00007800010a7983 */ /* 0x002ee80000300a00 */
[----:B0-----:R0:W-:Y:S04]  /*14b50*/  STL.64 [R1+0x25e8], R26 ;  /* 0x0025e81a01007387 */ /* 0x0011e80000100a00 */
[----:B------:R1:W-:Y:S01]  /*14b60*/  STL.64 [R1+0x25e0], R24 ;  /* 0x0025e01801007387 */ /* 0x0003e20000100a00 */
[----:B0-----:R-:W-:Y:S01]  /*14b70*/  MOV R26, R5 ;  /* 0x00000005001a7202 */ /* 0x001fe20000000f00 */
[----:B------:R-:W-:Y:S01]  /*14b80*/  IMAD.MOV.U32 R27, RZ, RZ, R4 ;  /* 0x000000ffff1b7224 */ /* 0x000fe200078e0004 */
[----:B-1----:R-:W-:Y:S01]  /*14b90*/  MOV R24, R7 ;  /* 0x0000000700187202 */ /* 0x002fe20000000f00 */
[----:B------:R-:W-:-:S02]  /*14ba0*/  IMAD.MOV.U32 R25, RZ, RZ, R6 ;  /* 0x000000ffff197224 */ /* 0x000fc400078e0006 */
[----:B------:R-:W0:Y:S04]  /*14bb0*/  LDSM.16.M88.4 R4, [R0+UR6+0x8080] ;  /* 0x008080060004783b */ /* 0x000e280008000200 */
[----:B0-----:R-:W-:Y:S04]  /*14bc0*/  STL.64 [R1+0x80], R4 ;  /* 0x0000800401007387 */ /* 0x001fe80000100a00 */
[----:B------:R0:W-:Y:S04]  /*14bd0*/  STL.64 [R1+0x88], R6 ;  /* 0x0000880601007387 */ /* 0x0001e80000100a00 */
[----:B0-----:R-:W2:Y:S04]  /*14be0*/  LDL.LU.64 R6, [R1+0x2630] ;  /* 0x0026300001067983 */ /* 0x001ea80000300a00 */
[----:B------:R-:W2:Y:S04]  /*14bf0*/  LDL.LU.64 R4, [R1+0x2628] ;  /* 0x0026280001047983 */ /* 0x000ea80000300a00 */
[----:B------:R0:W-:Y:S01]  /*14c00*/  STL [R1+0x2548], R0 ;  /* 0x0025480001007387 */ /* 0x0001e20000100800 */
[-C--:B--2---:R-:W-:Y:S06]  /*14c10*/  HMMA.16816.F32 R24, R4, R14.reuse, R24 ;  /* 0x0000000e0418723c */ /* 0x084fec0000001818 */
[----:B----4-:R-:W-:-:S15]  /*14c20*/  HMMA.16816.F32 R12, R16, R14, R20 ;  /* 0x0000000e100c723c */ /* 0x010fde0000001814 */
[----:B------:R-:W-:-:S09]  /*14c30*/  NOP ;  /* 0x0000000000007918 */ /* 0x000fd20000000000 */
[----:B------:R-:W-:Y:S01]  /*14c40*/  MOV R20, R14 ;  /* 0x0000000e00147202 */ /* 0x000fe20000000f00 */
[----:B0-----:R-:W-:Y:S01]  /*14c50*/  IMAD.MOV.U32 R0, RZ, RZ, R15 ;  /* 0x000000ffff007224 */ /* 0x001fe200078e000f */
[----:B------:R-:W-:Y:S01]  /*14c60*/  MOV R22, R12 ;  /* 0x0000000c00167202 */ /* 0x000fe20000000f00 */
[----:B------:R-:W-:Y:S01]  /*14c70*/  IMAD.MOV.U32 R21, RZ, RZ, R13 ;  /* 0x000000ffff157224 */ /* 0x000fe200078e000d */
[----:B------:R-:W2:Y:S04]  /*14c80*/  LDL.LU.64 R14, [R1+0x2620] ;  /* 0x00262000010e7983 */ /* 0x000ea80000300a00 */
[----:B------:R-:W2:Y:S01]  /*14c90*/  LDL.LU.64 R12, [R1+0x2618] ;  /* 0x00261800010c7983 */ /* 0x000ea20000300a00 */
[----:B---3--:R-:W-:Y:S01]  /*14ca0*/  MOV R2, R10 ;  /* 0x0000000a00027202 */ /* 0x008fe20000000f00 */
[----:B------:R-:W-:Y:S01]  /*14cb0*/  IMAD.MOV.U32 R23, RZ, RZ, R11 ;  /* 0x000000ffff177224 */ /* 0x000fe200078e000b */
[----:B--2---:R-:W-:Y:S01]  /*14cc0*/  HMMA.16816.F32 R12, R4, R10, R12 ;  /* 0x0000000a040c723c */ /* 0x004fe2000000180c */
[----:B------:R-:W2:Y:S04]  /*14cd0*/  LDL.LU.64 R10, [R1+0x2610] ;  /* 0x00261000010a7983 */ /* 0x000ea80000300a00 */
[----:B------:R-:W2:Y:S02]  /*14ce0*/  LDL.LU.64 R8, [R1+0x2608] ;  /* 0x0026080001087983 */ /* 0x000ea40000300a00 */
[----:B------:R-:W-:-:S02]  /*14cf0*/  MOV R6, R2 ;  /* 0x0000000200067202 */ /* 0x000fc40000000f00 */
[----:B------:R-:W3:Y:S01]  /*14d00*/  LDL.LU R2, [R1+0x2600] ;  /* 0x0026000001027983 */ /* 0x000ee20000300800 */
[----:B------:R-:W-:-:S13]  /*14d10*/  IMAD.MOV.U32 R7, RZ, RZ, R23 ;  /* 0x000000ffff077224 */ /* 0x000fda00078e0017 */
[----:B------:R0:W-:Y:S04]  /*14d20*/  STL.64 [R1+0x25d8], R14 ;  /* 0x0025d80e01007387 */ /* 0x0001e80000100a00 */
[----:B------:R1:W-:Y:S01]  /*14d30*/  STL.64 [R1+0x25d0], R12 ;  /* 0x0025d00c01007387 */ /* 0x0003e20000100a00 */
[----:B0-----:R-:W-:Y:S02]  /*14d40*/  MOV R14, R20 ;  /* 0x00000014000e7202 */ /* 0x001fe40000000f00 */
[----:B-1----:R-:W-:Y:S01]  /*14d50*/  MOV R12, R22 ;  /* 0x00000016000c7202 */ /* 0x002fe20000000f00 */
[----:B------:R-:W-:Y:S02]  /*14d60*/  IMAD.MOV.U32 R13, RZ, RZ, R21 ;  /* 0x000000ffff0d7224 */ /* 0x000fe400078e0015 */
[----:B------:R-:W0:Y:S04]  /*14d70*/  LDSM.16.MT88.4 R20, [R3+UR6+0x11400] ;  /* 0x011400060314783b */ /* 0x000e280008004200 */
[----:B0-----:R-:W-:Y:S04]  /*14d80*/  STL.64 [R1], R20 ;  /* 0x0000001401007387 */ /* 0x001fe80000100a00 */
[----:B------:R0:W-:Y:S04]  /*14d90*/  STL.64 [R1+0x8], R22 ;  /* 0x0000081601007387 */ /* 0x0001e80000100a00 */
[----:B0-----:R-:W4:Y:S04]  /*14da0*/  LDL.LU.64 R22, [R1+0x25f8] ;  /* 0x0025f80001167983 */ /* 0x001f280000300a00 */
[----:B------:R-:W4:Y:S01]  /*14db0*/  LDL.LU.64 R20, [R1+0x25f0] ;  /* 0x0025f00001147983 */ /* 0x000f220000300a00 */
[----:B--2---:R-:W-:Y:S03]  /*14dc0*/  HMMA.16816.F32 R8, R16, R6, R8 ;  /* 0x000000061008723c */ /* 0x004fe60000001808 */
[----:B------:R-:W4:Y:S04]  /*14dd0*/  LDL.LU R16, [R1+0x60] ;  /* 0x0000600001107983 */ /* 0x000f280000300800 */
[----:B------:R-:W0:Y:S01]  /*14de0*/  LDSM.16.MT88.4 R4, [R29+UR6+0x11400] ;  /* 0x011400061d04783b */ /* 0x000e220008004200 */
[----:B---3--:R-:W-:-:S15]  /*14df0*/  MOV R17, R2 ;  /* 0x0000000200117202 */ /* 0x008fde0000000f00 */
[----:B------:R-:W-:Y:S04]  /*14e00*/  STL.64 [R1+0x25c8], R10 ;  /* 0x0025c80a01007387 */ /* 0x000fe80000100a00 */
[----:B------:R1:W-:Y:S04]  /*14e10*/  STL.64 [R1+0x25c0], R8 ;  /* 0x0025c00801007387 */ /* 0x0003e80000100a00 */
[----:B-1----:R-:W2:Y:S04]  /*14e20*/  LDL.LU.64 R8, [R1+0x80] ;  /* 0x0000800001087983 */ /* 0x002ea80000300a00 */
[----:B------:R-:W-:Y:S04]  /*14e30*/  STL [R1+0x25b8], R29 ;  /* 0x0025b81d01007387 */ /* 0x000fe80000100800 */
[----:B0-----:R-:W-:Y:S04]  /*14e40*/  STL.64 [R1+0x25b0], R6 ;  /* 0x0025b00601007387 */ /* 0x001fe80000100a00 */
[----:B------:R0:W-:Y:S01]  /*14e50*/  STL.64 [R1+0x25a8], R4 ;  /* 0x0025a80401007387 */ /* 0x0001e20000100a00 */
[----:B----4-:R-:W-:-:S15]  /*14e60*/  HMMA.16816.F32 R24, R20, R16, R24 ;  /* 0x000000101418723c */ /* 0x010fde0000001818 */
[----:B------:R-:W-:-:S09]  /*14e70*/  NOP ;  /* 0x0000000000007918 */ /* 0x000fd20000000000 */
[----:B0-----:R-:W-:Y:S01]  /*14e80*/  IMAD.MOV.U32 R4, RZ, RZ, R26 ;  /* 0x000000ffff047224 */ /* 0x001fe200078e001a */
[----:B------:R-:W-:Y:S01]  /*14e90*/  MOV R2, R27 ;  /* 0x0000001b00027202 */ /* 0x000fe20000000f00 */
[----:B------:R-:W-:Y:S01]  /*14ea0*/  IMAD.MOV.U32 R6, RZ, RZ, R24 ;  /* 0x000000ffff067224 */ /* 0x000fe200078e0018 */
[----:B------:R-:W-:Y:S01]  /*14eb0*/  MOV R5, R25 ;  /* 0x0000001900057202 */ /* 0x000fe20000000f00 */
[----:B------:R-:W3:Y:S04]  /*14ec0*/  LDL.LU.64 R26, [R1+0x25e8] ;  /* 0x0025e800011a7983 */ /* 0x000ee80000300a00 */
[----:B------:R-:W3:Y:S01]  /*14ed0*/  LDL.LU.64 R24, [R1+0x25e0] ;  /* 0x0025e00001187983 */ /* 0x000ee20000300a00 */
[----:B------:R-:W-:-:S07]  /*14ee0*/  IMAD.MOV.U32 R15, RZ, RZ, R0 ;  /* 0x000000ffff0f7224 */ /* 0x000fce00078e0000 */
[----:B---3--:R-:W-:Y:S01]  /*14ef0*/  HMMA.16816.F32 R16, R24, R16, R12 ;  /* 0x000000101810723c */ /* 0x008fe2000000180c */
[----:B------:R-:W3:Y:S04]  /*14f00*/  LDL.LU.64 R14, [R1+0x25d8] ;  /* 0x0025d800010e7983 */ /* 0x000ee80000300a00 */
[----:B------:R-:W3:Y:S01]  /*14f10*/  LDL.LU.64 R12, [R1+0x25d0] ;  /* 0x0025d000010c7983 */ /* 0x000ee20000300a00 */
[----:B--2---:R-:W-:-:S15]  /*14f20*/  MOV R0, R9 ;  /* 0x0000000900007202 */ /* 0x004fde0000000f00 */
[----:B------:R-:W-:-:S02]  /*14f30*/  NOP ;  /* 0x0000000000007918 */ /* 0x000fc40000000000 */
[----:B------:R0:W-:Y:S01]  /*14f40*/  STL.64 [R1+0x10], R16 ;  /* 0x0000101001007387 */ /* 0x0001e20000100a00 */
[----:B------:R-:W-:Y:S01]  /*14f50*/  IMAD.MOV.U32 R29, RZ, RZ, R18 ;  /* 0x000000ffff1d7224 */ /* 0x000fe200078e0012 */
[----:B------:R-:W-:Y:S02]  /*14f60*/  MOV R7, R19 ;  /* 0x0000001300077202 */ /* 0x000fe40000000f00 */
[----:B------:R-:W2:Y:S01]  /*14f70*/  LDL.LU.64 R10, [R1+0x25c8] ;  /* 0x0025c800010a7983 */ /* 0x000ea20000300a00 */
[----:B0-----:R-:W-:Y:S01]  /*14f80*/  IMAD.MOV.U32 R16, RZ, RZ, R8 ;  /* 0x000000ffff107224 */ /* 0x001fe200078e0008 */
[----:B---3--:R-:W-:Y:S02]  /*14f90*/  HMMA.16816.F32 R12, R20, R8, R12 ;  /* 0x00000008140c723c */ /* 0x008fe4000000180c */
[----:B------:R-:W2:Y:S05]  /*14fa0*/  LDL.LU.64 R8, [R1+0x25c0] ;  /* 0x0025c00001087983 */ /* 0x000eaa0000300a00 */
[----:B------:R-:W-:-:S02]  /*14fb0*/  IMAD.MOV.U32 R23, RZ, RZ, R16 ;  /* 0x000000ffff177224 */ /* 0x000fc400078e0010 */
[----:B------:R-:W0:-:S14]  /*14fc0*/  LDSM.16.MT88.4 R16, [R3+UR6+0x11800] ;  /* 0x011800060310783b */ /* 0x000e1c0008004200 */
[----:B------:R1:W-:Y:S04]  /*14fd0*/  STL.64 [R1+0x2598], R14 ;  /* 0x0025980e01007387 */ /* 0x0003e80000100a00 */
[----:B------:R-:W-:Y:S01]  /*14fe0*/  STL.64 [R1+0x2590], R12 ;  /* 0x0025900c01007387 */ /* 0x000fe20000100a00 */
[----:B-1----:R-:W-:-:S03]  /*14ff0*/  MOV R14, R28 ;  /* 0x0000001c000e7202 */ /* 0x002fc60000000f00 */
[----:B------:R-:W3:Y:S04]  /*15000*/  LDL.LU R28, [R1+0x25bc] ;  /* 0x0025bc00011c7983 */ /* 0x000ee80000300800 */
[----:B------:R-:W4:Y:S04]  /*15010*/  LDL.LU R15, [R1+0x6c] ;  /* 0x00006c00010f7983 */ /* 0x000f280000300800 */
[----:B0-----:R0:W-:Y:S04]  /*15020*/  STL.64 [R1+0x2578], R18 ;  /* 0x0025781201007387 */ /* 0x0011e80000100a00 */
[----:B------:R1:W-:Y:S04]  /*15030*/  STL.64 [R1+0x2570], R16 ;  /* 0x0025701001007387 */ /* 0x0003e80000100a00 */
[----:B0-----:R-:W4:Y:S04]  /*15040*/  LDL.LU R18, [R1+0x88] ;  /* 0x0000880001127983 */ /* 0x001f280000300800 */
[----:B------:R-:W4:Y:S01]  /*15050*/  LDL.LU R19, [R1+0x8c] ;  /* 0x00008c0001137983 */ /* 0x000f220000300800 */
[----:B-1----:R-:W-:Y:S01]  /*15060*/  IMAD.MOV.U32 R16, RZ, RZ, R23 ;  /* 0x000000ffff107224 */ /* 0x002fe200078e0017 */
[----:B------:R-:W-:-:S02]  /*15070*/  MOV R17, R0 ;  /* 0x0000000000117202 */ /* 0x000fc40000000f00 */
[----:B---3--:R-:W0:Y:S05]  /*15080*/  LDSM.16.M88.4 R20, [R28+UR6+0x80] ;  /* 0x000080061c14783b */ /* 0x008e2a0008000200 */
[----:B--2---:R-:W-:Y:S01]  /*15090*/  HMMA.16816.F32 R8, R24, R16, R8 ;  /* 0x000000101808723c */ /* 0x004fe20000001808 */
[----:B0-----:R-:W-:Y:S04]  /*150a0*/  STL.64 [R1+0x30], R20 ;  /* 0x0000301401007387 */ /* 0x001fe80000100a00 */
[----:B------:R-:W-:Y:S04]  /*150b0*/  STL [R1+0x3c], R23 ;  /* 0x00003c1701007387 */ /* 0x000fe80000100800 */
[----:B----4-:R0:W-:Y:S04]  /*150c0*/  STL.64 [R1+0x25a0], R18 ;  /* 0x0025a01201007387 */ /* 0x0101e80000100a00 */
[----:B------:R-:W2:Y:S04]  /*150d0*/  LDL.LU R16, [R1+0x10] ;  /* 0x0000100001107983 */ /* 0x000ea80000300800 */
[----:B------:R-:W2:Y:S01]  /*150e0*/  LDL.LU R17, [R1+0x14] ;  /* 0x0000140001117983 */ /* 0x000ea20000300800 */
[----:B0-----:R-:W-:-:S03]  /*150f0*/  MOV R18, R29 ;  /* 0x0000001d00127202 */ /* 0x001fc60000000f00 */
[----:B------:R-:W3:Y:S04]  /*15100*/  LDL.LU R29, [R1+0x25b8] ;  /* 0x0025b800011d7983 */ /* 0x000ee80000300800 */
[----:B------:R-:W-:Y:S04]  /*15110*/  STL.64 [R1+0x2588], R10 ;  /* 0x0025880a01007387 */ /* 0x000fe80000100a00 */
[----:B------:R0:W-:Y:S01]  /*15120*/  STL.64 [R1+0x2580], R8 ;  /* 0x0025800801007387 */ /* 0x0001e20000100a00 */
[----:B------:R-:W-:-:S03]  /*15130*/  IMAD.MOV.U32 R19, RZ, RZ, R7 ;  /* 0x000000ffff137224 */ /* 0x000fc600078e0007 */
[----:B0-----:R-:W4:Y:S04]  /*15140*/  LDL.LU R8, [R1] ;  /* 0x0000000001087983 */ /* 0x001f280000300800 */
[----:B------:R-:W4:Y:S04]  /*15150*/  LDL.LU R9, [R1+0x4] ;  /* 0x0000040001097983 */ /* 0x000f280000300800 */
[----:B------:R-:W4:Y:S04]  /*15160*/  LDL.LU R10, [R1+0x8] ;  /* 0x00000800010a7983 */ /* 0x000f280000300800 */
[----:B------:R-:W4:Y:S04]  /*15170*/  LDL.LU R11, [R1+0xc] ;  /* 0x00000c00010b7983 */ /* 0x000f280000300800 */
[----:B---3--:R-:W0:Y:S04]  /*15180*/  LDSM.16.MT88.4 R24, [R29+UR6+0x11800] ;  /* 0x011800061d18783b */ /* 0x008e280008004200 */
[----:B0-----:R0:W-:Y:S04]  /*15190*/  STL.64 [R1+0x2568], R26 ;  /* 0x0025681a01007387 */ /* 0x0011e80000100a00 */
[----:B------:R1:W-:Y:S01]  /*151a0*/  STL.64 [R1+0x2560], R24 ;  /* 0x0025601801007387 */ /* 0x0003e20000100a00 */
[----:B0-----:R-:W-:-:S02]  /*151b0*/  MOV R26, R4 ;  /* 0x00000004001a7202 */ /* 0x001fc40000000f00 */
[----:B-1----:R-:W-:Y:S01]  /*151c0*/  MOV R24, R6 ;  /* 0x0000000600187202 */ /* 0x002fe20000000f00 */
[----:B------:R-:W-:Y:S02]  /*151d0*/  IMAD.MOV.U32 R25, RZ, RZ, R5 ;  /* 0x000000ffff197224 */ /* 0x000fe400078e0005 */
[----:B------:R-:W0:Y:S01]  /*151e0*/  LDSM.16.M88.4 R4, [R28+UR6+0x8080] ;  /* 0x008080061c04783b */ /* 0x000e220008000200 */
[----:B------:R-:W-:-:S03]  /*151f0*/  IMAD.MOV.U32 R27, RZ, RZ, R2 ;  /* 0x000000ffff1b7224 */ /* 0x000fc600078e0002 */
[----:B0-----:R0:W-:Y:S01]  /*15200*/  STL.64 [R1+0x48], R6 ;  /* 0x0000480601007387 */ /* 0x0011e20000100a00 */
[----:B------:R-:W-:Y:S01]  /*15210*/  MOV R20, R4 ;  /* 0x0000000400147202 */ /* 0x000fe20000000f00 */
[----:B------:R-:W-:Y:S02]  /*15220*/  IMAD.MOV.U32 R2, RZ, RZ, R5 ;  /* 0x000000ffff027224 */ /* 0x000fe400078e0005 */
[----:B0-----:R-:W2:Y:S04]  /*15230*/  LDL.LU.64 R6, [R1+0x25b0] ;  /* 0x0025b00001067983 */ /* 0x001ea80000300a00 */
[----:B------:R-:W2:Y:S01]  /*15240*/  LDL.LU.64 R4, [R1+0x25a8] ;  /* 0x0025a80001047983 */ /* 0x000ea20000300a00 */
[----:B----4-:R-:W-:Y:S01]  /*15250*/  HMMA.16816.F32 R24, R8, R14, R24 ;  /* 0x0000000e0818723c */ /* 0x010fe20000001818 */
[----:B------:R-:W-:-:S02]  /*15260*/  IMAD.MOV.U32 R0, RZ, RZ, R22 ;  /* 0x000000ffff007224 */ /* 0x000fc400078e0016 */
[----:B------:R0:W-:Y:S03]  /*15270*/  STL [R1+0x24c8], R28 ;  /* 0x0024c81c01007387 */ /* 0x0001e60000100800 */
[----:B--2---:R-:W-:Y:S01]  /*15280*/  HMMA.16816.F32 R12, R4, R14, R16 ;  /* 0x0000000e040c723c */ /* 0x004fe20000001810 */
[----:B------:R-:W2:-:S15]  /*15290*/  LDL.LU.64 R18, [R1+0x25a0] ;  /* 0x0025a00001127983 */ /* 0x000e9e0000300a00 */
[----:B------:R-:W-:-:S08]  /*152a0*/  NOP ;  /* 0x0000000000007918 */ /* 0x000fd00000000000 */
[----:B------:R-:W-:Y:S01]  /*152b0*/  MOV R22, R14 ;  /* 0x0000000e00167202 */ /* 0x000fe20000000f00 */
[----:B------:R-:W-:Y:S01]  /*152c0*/  IMAD.MOV.U32 R21, RZ, RZ, R15 ;  /* 0x000000ffff157224 */ /* 0x000fe200078e000f */
[----:B0-----:R-:W-:Y:S01]  /*152d0*/  MOV R28, R12 ;  /* 0x0000000c001c7202 */ /* 0x001fe20000000f00 */
[----:B------:R-:W-:Y:S01]  /*152e0*/  IMAD.MOV.U32 R23, RZ, RZ, R13 ;  /* 0x000000ffff177224 */ /* 0x000fe200078e000d */
[----:B------:R-:W2:Y:S04]  /*152f0*/  LDL.LU.64 R14, [R1+0x2598] ;  /* 0x00259800010e7983 */ /* 0x000ea80000300a00 */
[----:B------:R-:W2:Y:S02]  /*15300*/  LDL.LU.64 R12, [R1+0x2590] ;  /* 0x00259000010c7983 */ /* 0x000ea40000300a00 */
[----:B--2---:R-:W-:Y:S02]  /*15310*/  HMMA.16816.F32 R12, R8, R18, R12 ;  /* 0x00000012080c723c */ /* 0x004fe4000000180c */
[----:B------:R-:W0:-:S15]  /*15320*/  LDSM.16.MT88.4 R8, [R3+UR6+0x11c00] ;  /* 0x011c00060308783b */ /* 0x000e1e0008004200 */
[----:B------:R-:W-:-:S06]  /*15330*/  NOP ;  /* 0x0000000000007918 */ /* 0x000fcc0000000000 */
[----:B------:R-:W-:Y:S04]  /*15340*/  STL.64 [R1+0x2558], R14 ;  /* 0x0025580e01007387 */ /* 0x000fe80000100a00 */
[----:B------:R1:W-:Y:S04]  /*15350*/  STL.64 [R1+0x2550], R12 ;  /* 0x0025500c01007387 */ /* 0x0003e80000100a00 */
[----:B-1----:R-:W2:Y:S04]  /*15360*/  LDL.LU R12, [R1+0x30] ;  /* 0x00003000010c7983 */ /* 0x002ea80000300800 */
[----:B------:R-:W2:Y:S04]  /*15370*/  LDL.LU R13, [R1+0x34] ;  /* 0x00003400010d7983 */ /* 0x000ea80000300800 */
[----:B0-----:R-:W-:Y:S04]  /*15380*/  STL.64 [R1], R8 ;  /* 0x0000000801007387 */ /* 0x001fe80000100a00 */
[----:B------:R0:W-:Y:S04]  /*15390*/  STL.64 [R1+0x8], R10 ;  /* 0x0000080a01007387 */ /* 0x0001e80000100a00 */
[----:B0-----:R-:W3:Y:S04]  /*153a0*/  LDL.LU.64 R10, [R1+0x2588] ;  /* 0x00258800010a7983 */ /* 0x001ee80000300a00 */
[----:B------:R-:W3:Y:S02]  /*153b0*/  LDL.LU.64 R8, [R1+0x2580] ;  /* 0x0025800001087983 */ /* 0x000ee40000300a00 */
[----:B---3--:R-:W-:Y:S02]  /*153c0*/  HMMA.16816.F32 R4, R4, R18, R8 ;  /* 0x000000120404723c */ /* 0x008fe40000001808 */
[----:B------:R-:W2:Y:S04]  /*153d0*/  LDL.LU.64 R18, [R1+0x2578] ;  /* 0x0025780001127983 */ /* 0x000ea80000300a00 */
[----:B------:R-:W2:Y:S01]  /*153e0*/  LDL.LU.64 R16, [R1+0x2570] ;  /* 0x0025700001107983 */ /* 0x000ea20000300a00 */
[----:B------:R-:W-:-:S15]  /*153f0*/  MOV R8, R20 ;  /* 0x0000001400087202 */ /* 0x000fde0000000f00 */
[----:B------:R-:W-:-:S01]  /*15400*/  NOP ;  /* 0x0000000000007918 */ /* 0x000fc20000000000 */
[----:B------:R0:W-:Y:S04]  /*15410*/  STL.64 [R1+0x2540], R6 ;  /* 0x0025400601007387 */ /* 0x0001e80000100a00 */
[----:B------:R1:W-:Y:S01]  /*15420*/  STL.64 [R1+0x2538], R4 ;  /* 0x0025380401007387 */ /* 0x0003e20000100a00 */
[----:B0-----:R-:W-:Y:S01]  /*15430*/  MOV R6, R22 ;  /* 0x0000001600067202 */ /* 0x001fe20000000f00 */
[----:B------:R-:W-:Y:S02]  /*15440*/  IMAD.MOV.U32 R7, RZ, RZ, R21 ;  /* 0x000000ffff077224 */ /* 0x000fe400078e0015 */
[----:B-1----:R-:W-:Y:S02]  /*15450*/  IMAD.MOV.U32 R5, RZ, RZ, R23 ;  /* 0x000000ffff057224 */ /* 0x002fe400078e0017 */
[----:B------:R-:W0:Y:S01]  /*15460*/  LDSM.16.MT88.4 R20, [R29+UR6+0x11c00] ;  /* 0x011c00061d14783b */ /* 0x000e220008004200 */
[----:B------:R-:W-:-:S03]  /*15470*/  IMAD.MOV.U32 R9, RZ, RZ, R2 ;  /* 0x000000ffff097224 */ /* 0x000fc600078e0002 */
[----:B0-----:R-:W-:Y:S04]  /*15480*/  STL.64 [R1+0x2530], R22 ;  /* 0x0025301601007387 */ /* 0x001fe80000100a00 */
[----:B------:R0:W-:Y:S01]  /*15490*/  STL.64 [R1+0x2528], R20 ;  /* 0x0025281401007387 */ /* 0x0001e20000100a00 */
[----:B--2---:R-:W-:-:S15]  /*154a0*/  HMMA.16816.F32 R24, R16, R12, R24 ;  /* 0x0000000c1018723c */ /* 0x004fde0000001818 */
[----:B------:R-:W-:-:S09]  /*154b0*/  NOP ;  /* 0x0000000000007918 */ /* 0x000fd20000000000 */
[----:B0-----:R-:W-:Y:S01]  /*154c0*/  MOV R20, R26 ;  /* 0x0000001a00147202 */ /* 0x001fe20000000f00 */
[----:B------:R-:W-:Y:S01]  /*154d0*/  IMAD.MOV.U32 R2, RZ, RZ, R27 ;  /* 0x000000ffff027224 */ /* 0x000fe200078e001b */
[----:B------:R-:W-:Y:S01]  /*154e0*/  MOV R22, R24 ;  /* 0x0000001800167202 */ /* 0x000fe20000000f00 */
[----:B------:R-:W-:Y:S01]  /*154f0*/  IMAD.MOV.U32 R21, RZ, RZ, R25 ;  /* 0x000000ffff157224 */ /* 0x000fe200078e0019 */
[----:B------:R-:W2:Y:S04]  /*15500*/  LDL.LU.64 R26, [R1+0x2568] ;  /* 0x00256800011a7983 */ /* 0x000ea80000300a00 */
[----:B------:R-:W2:Y:S01]  /*15510*/  LDL.LU.64 R24, [R1+0x2560] ;  /* 0x0025600001187983 */ /* 0x000ea20000300a00 */
[----:B------:R-:W-:-:S07]  /*15520*/  MOV R4, R28 ;  /* 0x0000001c00047202 */ /* 0x000fce0000000f00 */
[----:B--2---:R-:W-:-:S15]  /*15530*/  HMMA.16816.F32 R12, R24, R12, R4 ;  /* 0x0000000c180c723c */ /* 0x004fde0000001804 */
[----:B------:R-:W-:-:S09]  /*15540*/  NOP ;  /* 0x0000000000007918 */ /* 0x000fd20000000000 */
[----:B------:R-:W-:Y:S01]  /*15550*/  MOV R5, R14 ;  /* 0x0000000e00057202 */ /* 0x000fe20000000f00 */
[----:B------:R-:W-:Y:S01]  /*15560*/  IMAD.MOV.U32 R4, RZ, RZ, R15 ;  /* 0x000000ffff047224 */ /* 0x000fe200078e000f */
[----:B------:R-:W-:Y:S01]  /*15570*/  MOV R7, R12 ;  /* 0x0000000c00077202 */ /* 0x000fe20000000f00 */
[----:B------:R-:W-:Y:S01]  /*15580*/  IMAD.MOV.U32 R6, RZ, RZ, R13 ;  /* 0x000000ffff067224 */ /* 0x000fe200078e000d */
[----:B------:R-:W2:Y:S04]  /*15590*/  LDL.LU.64 R14, [R1+0x2558] ;  /* 0x00255800010e7983 */ /* 0x000ea80000300a00 */
[----:B------:R-:W2:Y:S02]  /*155a0*/  LDL.LU.64 R12, [R1+0x2550] ;  /* 0x00255000010c7983 */ /* 0x000ea40000300a00 */
[----:B--2---:R-:W-:Y:S02]  /*155b0*/  HMMA.16816.F32 R16, R16, R8, R12 ;  /* 0x000000081010723c */ /* 0x004fe4000000180c */
[----:B------:R-:W0:-:S15]  /*155c0*/  LDSM.16.MT88.4 R12, [R3+UR6+0x12000] ;  /* 0x01200006030c783b */ /* 0x000e1e0008004200 */
[----:B------:R-:W-:-:S06]  /*155d0*/  NOP ;  /* 0x0000000000007918 */ /* 0x000fcc0000000000 */
[----:B------:R1:W-:Y:S04]  /*155e0*/  STL.64 [R1+0x2518], R18 ;  /* 0x0025181201007387 */ /* 0x0003e80000100a00 */
[----:B------:R-:W-:Y:S01]  /*155f0*/  STL.64 [R1+0x2510], R16 ;  /* 0x0025101001007387 */ /* 0x000fe20000100a00 */
[----:B-1----:R-:W-:-:S03]  /*15600*/  MOV R18, R0 ;  /* 0x0000000000127202 */ /* 0x002fc60000000f00 */
[----:B------:R-:W2:Y:S04]  /*15610*/  LDL.LU R0, [R1+0x2548] ;  /* 0x0025480001007983 */ /* 0x000ea80000300800 */
[----:B------:R-:W3:Y:S04]  /*15620*/  LDL.LU R19, [R1+0x3c] ;  /* 0x00003c0001137983 */ /* 0x000ee80000300800 */
[----:B0-----:R0:W-:Y:S04]  /*15630*/  STL [R1+0x24fc], R13 ;  /* 0x0024fc0d01007387 */ /* 0x0011e80000100800 */
[----:B------:R1:W-:Y:S04]  /*15640*/  STL [R1+0x24f8], R14 ;  /* 0x0024f80e01007387 */ /* 0x0003e80000100800 */
[----:B------:R4:W-:Y:S01]  /*15650*/  STL [R1+0x24f4], R15 ;  /* 0x0024f40f01007387 */ /* 0x0009e20000100800 */
[----:B0-----:R-:W-:-:S03]  /*15660*/  MOV R13, R6 ;  /* 0x00000006000d7202 */ /* 0x001fc60000000f00 */
[----:B------:R0:W-:Y:S01]  /*15670*/  STL [R1+0x2520], R12 ;  /* 0x0025200c01007387 */ /* 0x0001e20000100800 */
[----:B-1----:R-:W-:Y:S01]  /*15680*/  IMAD.MOV.U32 R14, RZ, RZ, R5 ;  /* 0x000000ffff0e7224 */ /* 0x002fe200078e0005 */
[----:B----4-:R-:W-:Y:S01]  /*15690*/  MOV R15, R4 ;  /* 0x00000004000f7202 */ /* 0x010fe20000000f00 */
[----:B0-----:R-:W-:Y:S02]  /*156a0*/  IMAD.MOV.U32 R12, RZ, RZ, R7 ;  /* 0x000000ffff0c7224 */ /* 0x001fe400078e0007 */
[----:B--2---:R-:W0:Y:S04]  /*156b0*/  LDSM.16.M88.4 R4, [R0+UR6+0x100] ;  /* 0x000100060004783b */ /* 0x004e280008000200 */
[----:B0-----:R-:W-:Y:S01]  /*156c0*/  STL.64 [R1+0x50], R4 ;  /* 0x0000500401007387 */ /* 0x001fe20000100a00 */
[----:B------:R-:W-:-:S03]  /*156d0*/  IMAD.MOV.U32 R28, RZ, RZ, R6 ;  /* 0x000000ffff1c7224 */ /* 0x000fc600078e0006 */
[----:B------:R0:W-:Y:S04]  /*156e0*/  STL [R1+0x5c], R7 ;  /* 0x00005c0701007387 */ /* 0x0001e80000100800 */
[----:B0-----:R-:W2:Y:S04]  /*156f0*/  LDL.LU.64 R6, [R1+0x2540] ;  /* 0x0025400001067983 */ /* 0x001ea80000300a00 */
[----:B------:R-:W2:Y:S04]  /*15700*/  LDL.LU.64 R4, [R1+0x2538] ;  /* 0x0025380001047983 */ /* 0x000ea80000300a00 */
[----:B------:R-:W-:Y:S01]  /*15710*/  STL [R1+0x24f0], R28 ;  /* 0x0024f01c01007387 */ /* 0x000fe20000100800 */
[----:B--2---:R-:W-:Y:S03]  /*15720*/  HMMA.16816.F32 R24, R24, R8, R4 ;  /* 0x000000081818723c */ /* 0x004fe60000001804 */
[----:B------:R-:W0:-:S15]  /*15730*/  LDSM.16.MT88.4 R8, [R29+UR6+0x12000] ;  /* 0x012000061d08783b */ /* 0x000e1e0008004200 */
[----:B------:R-:W-:-:S05]  /*15740*/  NOP ;  /* 0x0000000000007918 */ /* 0x000fca0000000000 */
[----:B------:R-:W-:Y:S04]  /*15750*/  STL.64 [R1+0x2508], R26 ;  /* 0x0025081a01007387 */ /* 0x000fe80000100a00 */
[----:B------:R1:W-:Y:S04]  /*15760*/  STL.64 [R1+0x2500], R24 ;  /* 0x0025001801007387 */ /* 0x0003e80000100a00 */
[----:B-1----:R-:W3:Y:S04]  /*15770*/  LDL.LU R24, [R1] ;  /* 0x0000000001187983 */ /* 0x002ee80000300800 */
[----:B------:R-:W3:Y:S04]  /*15780*/  LDL.LU R25, [R1+0x4] ;  /* 0x0000040001197983 */ /* 0x000ee80000300800 */
[----:B------:R-:W3:Y:S04]  /*15790*/  LDL.LU R26, [R1+0x8] ;  /* 0x00000800011a7983 */ /* 0x000ee80000300800 */
[----:B------:R-:W3:Y:S04]  /*157a0*/  LDL.LU R27, [R1+0xc] ;  /* 0x00000c00011b7983 */ /* 0x000ee80000300800 */
[----:B------:R-:W2:Y:S04]  /*157b0*/  LDL.LU.64 R6, [R1+0x48] ;  /* 0x0000480001067983 */ /* 0x000ea80000300a00 */
        /* <DEDUP_REMOVED lines=8> */
[----:B------:R-:W-:-:S03]  /*15840*/  MOV R2, R21 ;  /* 0x0000001500027202 */ /* 0x000fc60000000f00 */
[----:B------:R0:W-:Y:S04]  /*15850*/  STL.64 [R1+0x68], R22 ;  /* 0x0000681601007387 */ /* 0x0001e80000100a00 */
[----:B0-----:R-:W4:Y:S04]  /*15860*/  LDL.LU.64 R22, [R1+0x2530] ;  /* 0x0025300001167983 */ /* 0x001f280000300a00 */
[----:B------:R-:W4:Y:S04]  /*15870*/  LDL.LU.64 R20, [R1+0x2528] ;  /* 0x0025280001147983 */ /* 0x000f280000300a00 */
[----:B------:R0:W-:Y:S01]  /*15880*/  STL [R1+0x2438], R0 ;  /* 0x0024380001007387 */ /* 0x0001e20000100800 */
[-C--:B---3--:R-:W-:Y:S06]  /*15890*/  HMMA.16816.F32 R8, R24, R18.reuse, R8 ;  /* 0x000000121808723c */ /* 0x088fec0000001808 */
[----:B----4-:R-:W-:Y:S01]  /*158a0*/  HMMA.16816.F32 R16, R20, R18, R12 ;  /* 0x000000121410723c */ /* 0x010fe2000000180c */
[----:B------:R-:W3:-:S15]  /*158b0*/  LDL.LU R12, [R1+0x2520] ;  /* 0x00252000010c7983 */ /* 0x000ede0000300800 */
[----:B------:R-:W-:-:S07]  /*158c0*/  NOP ;  /* 0x0000000000007918 */ /* 0x000fce0000000000 */
[----:B------:R1:W-:Y:S01]  /*158d0*/  STL [R1+0x14], R17 ;  /* 0x0000141101007387 */ /* 0x0003e20000100800 */
[----:B------:R-:W-:Y:S01]  /*158e0*/  MOV R28, R18 ;  /* 0x00000012001c7202 */ /* 0x000fe20000000f00 */
[----:B0-----:R-:W-:Y:S02]  /*158f0*/  IMAD.MOV.U32 R0, RZ, RZ, R19 ;  /* 0x000000ffff007224 */ /* 0x001fe400078e0013 */
[----:B------:R-:W-:Y:S01]  /*15900*/  IMAD.MOV.U32 R15, RZ, RZ, R16 ;  /* 0x000000ffff0f7224 */ /* 0x000fe200078e0010 */
[----:B------:R-:W4:Y:S04]  /*15910*/  LDL.LU.64 R18, [R1+0x2518] ;  /* 0x0025180001127983 */ /* 0x000f280000300a00 */
[----:B-1----:R-:W4:Y:S01]  /*15920*/  LDL.LU.64 R16, [R1+0x2510] ;  /* 0x0025100001107983 */ /* 0x002f220000300a00 */
[----:B--2---:R-:W-:Y:S01]  /*15930*/  MOV R13, R6 ;  /* 0x00000006000d7202 */ /* 0x004fe20000000f00 */
[----:B------:R-:W-:Y:S01]  /*15940*/  IMAD.MOV.U32 R14, RZ, RZ, R7 ;  /* 0x000000ffff0e7224 */ /* 0x000fe200078e0007 */
[----:B----4-:R-:W-:Y:S01]  /*15950*/  HMMA.16816.F32 R16, R24, R6, R16 ;  /* 0x000000061810723c */ /* 0x010fe20000001810 */
[----:B------:R-:W2:Y:S04]  /*15960*/  LDL.LU.64 R26, [R1+0x2508] ;  /* 0x00250800011a7983 */ /* 0x000ea80000300a00 */
[----:B------:R-:W2:Y:S04]  /*15970*/  LDL.LU.64 R24, [R1+0x2500] ;  /* 0x0025000001187983 */ /* 0x000ea80000300a00 */
[----:B------:R-:W0:-:S14]  /*15980*/  LDSM.16.MT88.4 R4, [R3+UR6+0x12400] ;  /* 0x012400060304783b */ /* 0x000e1c0008004200 */
[----:B------:R-:W-:Y:S04]  /*15990*/  STL.64 [R1+0x24d8], R18 ;  /* 0x0024d81201007387 */ /* 0x000fe80000100a00 */
[----:B------:R1:W-:Y:S04]  /*159a0*/  STL.64 [R1+0x24d0], R16 ;  /* 0x0024d01001007387 */ /* 0x0003e80000100a00 */
[----:B-1----:R-:W3:Y:S04]  /*159b0*/  LDL.LU R16, [R1+0x50] ;  /* 0x0000500001107983 */ /* 0x002ee80000300800 */
[----:B------:R-:W3:Y:S04]  /*159c0*/  LDL.LU R17, [R1+0x54] ;  /* 0x0000540001117983 */ /* 0x000ee80000300800 */
[----:B0-----:R0:W-:Y:S02]  /*159d0*/  STL.64 [R1+0x24a0], R6 ;  /* 0x0024a00601007387 */ /* 0x0011e40000100a00 */
[----:B0-----:R-:W-:Y:S01]  /*159e0*/  MOV R6, R13 ;  /* 0x0000000d00067202 */ /* 0x001fe20000000f00 */
[----:B------:R-:W-:Y:S01]  /*159f0*/  IMAD.MOV.U32 R7, RZ, RZ, R14 ;  /* 0x000000ffff077224 */ /* 0x000fe200078e000e */
[----:B------:R-:W-:Y:S04]  /*15a00*/  STL.64 [R1+0x2498], R4 ;  /* 0x0024980401007387 */ /* 0x000fe80000100a00 */
[----:B------:R-:W3:Y:S04]  /*15a10*/  LDL.LU R13, [R1+0x24fc] ;  /* 0x0024fc00010d7983 */ /* 0x000ee80000300800 */
[----:B------:R-:W3:Y:S01]  /*15a20*/  LDL.LU R14, [R1+0x24f8] ;  /* 0x0024f800010e7983 */ /* 0x000ee20000300800 */
[----:B--2---:R-:W-:Y:S03]  /*15a30*/  HMMA.16816.F32 R20, R20, R6, R24 ;  /* 0x000000061414723c */ /* 0x004fe60000001818 */
[----:B------:R-:W0:-:S15]  /*15a40*/  LDSM.16.MT88.4 R24, [R29+UR6+0x12400] ;  /* 0x012400061d18783b */ /* 0x000e1e0008004200 */
[----:B------:R-:W-:-:S05]  /*15a50*/  NOP ;  /* 0x0000000000007918 */ /* 0x000fca0000000000 */
[----:B------:R-:W-:Y:S04]  /*15a60*/  STL.64 [R1+0x24c0], R22 ;  /* 0x0024c01601007387 */ /* 0x000fe80000100a00 */
[----:B------:R1:W-:Y:S02]  /*15a70*/  STL.64 [R1+0x24b8], R20 ;  /* 0x0024b81401007387 */ /* 0x0003e40000100a00 */
[----:B-1----:R-:W-:Y:S02]  /*15a80*/  MOV R20, R15 ;  /* 0x0000000f00147202 */ /* 0x002fe40000000f00 */
[----:B------:R-:W3:Y:S01]  /*15a90*/  LDL.LU R15, [R1+0x24f4] ;  /* 0x0024f400010f7983 */ /* 0x000ee20000300800 */
[----:B------:R-:W-:-:S03]  /*15aa0*/  IMAD.MOV.U32 R22, RZ, RZ, R28 ;  /* 0x000000ffff167224 */ /* 0x000fc600078e001c */
[----:B------:R-:W2:Y:S04]  /*15ab0*/  LDL.LU R21, [R1+0x14] ;  /* 0x0000140001157983 */ /* 0x000ea80000300800 */
[----:B------:R-:W4:Y:S04]  /*15ac0*/  LDL.LU R28, [R1+0x24f0] ;  /* 0x0024f000011c7983 */ /* 0x000f280000300800 */
[----:B0-----:R-:W-:Y:S04]  /*15ad0*/  STL.64 [R1+0x24b0], R26 ;  /* 0x0024b01a01007387 */ /* 0x001fe80000100a00 */
[----:B------:R0:W-:Y:S02]  /*15ae0*/  STL.64 [R1+0x24a8], R24 ;  /* 0x0024a81801007387 */ /* 0x0001e40000100a00 */
[----:B0-----:R-:W-:-:S02]  /*15af0*/  IMAD.MOV.U32 R25, RZ, RZ, R2 ;  /* 0x000000ffff197224 */ /* 0x001fc400078e0002 */
[----:B------:R-:W4:Y:S01]  /*15b00*/  LDL.LU R24, [R1+0x60] ;  /* 0x0000600001187983 */ /* 0x000f220000300800 */
[----:B---3--:R-:W-:-:S15]  /*15b10*/  HMMA.16816.F32 R8, R12, R16, R8 ;  /* 0x000000100c08723c */ /* 0x008fde0000001808 */
[----:B------:R-:W-:-:S09]  /*15b20*/  NOP ;  /* 0x0000000000007918 */ /* 0x000fd20000000000 */
[----:B------:R-:W-:Y:S01]  /*15b30*/  MOV R4, R10 ;  /* 0x0000000a00047202 */ /* 0x000fe20000000f00 */
        /* <DEDUP_REMOVED lines=12> */
[----:B------:R-:W4:Y:S04]  /*15c00*/  LDL.LU.64 R18, [R1+0x24d8] ;  /* 0x0024d80001127983 */ /* 0x000f280000300a00 */
[----:B------:R-:W4:Y:S02]  /*15c10*/  LDL.LU.64 R16, [R1+0x24d0] ;  /* 0x0024d00001107983 */ /* 0x000f240000300a00 */
[----:B----4-:R-:W-:Y:S02]  /*15c20*/  HMMA.16816.F32 R12, R12, R24, R16 ;  /* 0x000000180c0c723c */ /* 0x010fe40000001810 */
        /* <DEDUP_REMOVED lines=8> */
[----:B------:R-:W-:Y:S04]  /*15cb0*/  STL [R1+0x2468], R18 ;  /* 0x0024681201007387 */ /* 0x000fe80000100800 */
[----:B------:R-:W-:Y:S01]  /*15cc0*/  STL [R1+0x2464], R19 ;  /* 0x0024641301007387 */ /* 0x000fe20000100800 */
[----:B0-----:R-:W-:-:S03]  /*15cd0*/  MOV R17, R20 ;  /* 0x0000001400117202 */ /* 0x001fc60000000f00 */
[----:B------:R0:W-:Y:S02]  /*15ce0*/  STL [R1+0x2490], R16 ;  /* 0x0024901001007387 */ /* 0x0001e40000100800 */
[----:B0-----:R-:W-:Y:S01]  /*15cf0*/  IMAD.MOV.U32 R16, RZ, RZ, R21 ;  /* 0x000000ffff107224 */ /* 0x001fe200078e0015 */
[----:B------:R-:W-:Y:S01]  /*15d00*/  MOV R19, R0 ;  /* 0x0000000000137202 */ /* 0x000fe20000000f00 */
[----:B--2---:R-:W0:Y:S04]  /*15d10*/  LDSM.16.M88.4 R20, [R28+UR6+0x100] ;  /* 0x000100061c14783b */ /* 0x004e280008000200 */
[----:B0-----:R-:W-:Y:S01]  /*15d20*/  STL.64 [R1+0x30], R20 ;  /* 0x0000301401007387 */ /* 0x001fe20000100a00 */
[----:B------:R-:W-:-:S03]  /*15d30*/  IMAD.MOV.U32 R0, RZ, RZ, R22 ;  /* 0x000000ffff007224 */ /* 0x000fc600078e0016 */
[----:B------:R0:W-:Y:S04]  /*15d40*/  STL [R1+0x3c], R23 ;  /* 0x00003c1701007387 */ /* 0x0001e80000100800 */
[----:B0-----:R-:W2:Y:S04]  /*15d50*/  LDL.LU.64 R22, [R1+0x24c0] ;  /* 0x0024c00001167983 */ /* 0x001ea80000300a00 */
[----:B------:R-:W2:Y:S04]  /*15d60*/  LDL.LU.64 R20, [R1+0x24b8] ;  /* 0x0024b80001147983 */ /* 0x000ea80000300a00 */
[----:B------:R-:W-:Y:S04]  /*15d70*/  STL [R1+0x2460], R0 ;  /* 0x0024600001007387 */ /* 0x000fe80000100800 */
[----:B------:R-:W4:Y:S01]  /*15d80*/  LDL.LU.64 R26, [R1+0x24b0] ;  /* 0x0024b000011a7983 */ /* 0x000f220000300a00 */
[----:B------:R-:W-:Y:S01]  /*15d90*/  IMAD.MOV.U32 R18, RZ, RZ, R7 ;  /* 0x000000ffff127224 */ /* 0x000fe200078e0007 */
[----:B--2---:R-:W-:Y:S02]  /*15da0*/  HMMA.16816.F32 R8, R8, R24, R20 ;  /* 0x000000180808723c */ /* 0x004fe40000001814 */
[----:B------:R-:W0:Y:S04]  /*15db0*/  LDSM.16.MT88.4 R20, [R29+UR6+0x12800] ;  /* 0x012800061d14783b */ /* 0x000e280008004200 */
[----:B------:R-:W4:-:S15]  /*15dc0*/  LDL.LU.64 R24, [R1+0x24a8] ;  /* 0x0024a80001187983 */ /* 0x000f1e0000300a00 */
[----:B------:R-:W-:-:S02]  /*15dd0*/  NOP ;  /* 0x0000000000007918 */ /* 0x000fc40000000000 */
[----:B------:R1:W-:Y:S04]  /*15de0*/  STL.64 [R1+0x2478], R10 ;  /* 0x0024780a01007387 */ /* 0x0003e80000100a00 */
[----:B------:R-:W-:Y:S04]  /*15df0*/  STL.64 [R1+0x2470], R8 ;  /* 0x0024700801007387 */ /* 0x000fe80000100a00 */
[----:B-1----:R-:W2:Y:S04]  /*15e00*/  LDL.LU.64 R10, [R1+0x68] ;  /* 0x00006800010a7983 */ /* 0x002ea80000300a00 */
        /* <DEDUP_REMOVED lines=10> */
[----:B0-----:R-:W3:Y:S04]  /*15eb0*/  LDL.LU.64 R6, [R1+0x24a0] ;  /* 0x0024a00001067983 */ /* 0x001ee80000300a00 */
[----:B------:R-:W3:Y:S04]  /*15ec0*/  LDL.LU.64 R4, [R1+0x2498] ;  /* 0x0024980001047983 */ /* 0x000ee80000300a00 */
        /* <DEDUP_REMOVED lines=66> */
[----:B0-----:R-:W-:Y:S04]  /*162f0*/  STL [R1+0x23dc], R5 ;  /* 0x0023dc0501007387 */ /* 0x001fe80000100800 */
[----:B------:R-:W-:Y:S04]  /*16300*/  STL [R1+0x23d8], R6 ;  /* 0x0023d80601007387 */ /* 0x000fe80000100800 */
[----:B------:R-:W-:Y:S04]  /*16310*/  STL [R1+0x23d4], R7 ;  /* 0x0023d40701007387 */ /* 0x000fe80000100800 */
[----:B------:R0:W-:Y:S02]  /*16320*/  STL [R1+0x2400], R4 ;  /* 0x0024000401007387 */ /* 0x0001e40000100800 */
[----:B0-----:R-:W-:-:S02]  /*16330*/  IMAD.MOV.U32 R4, RZ, RZ, R24 ;  /* 0x000000ffff047224 */ /* 0x001fc400078e0018 */
[----:B--2---:R-:W0:Y:S04]  /*16340*/  LDSM.16.M88.4 R24, [R0+UR6+0x180] ;  /* 0x000180060018783b */ /* 0x004e280008000200 */
[----:B0-----:R-:W-:Y:S01]  /*16350*/  STL.64 [R1+0x50], R24 ;  /* 0x0000501801007387 */ /* 0x001fe20000100a00 */
[----:B------:R-:W-:-:S03]  /*16360*/  IMAD.MOV.U32 R28, RZ, RZ, R26 ;  /* 0x000000ffff1c7224 */ /* 0x000fc600078e001a */
[----:B------:R0:W-:Y:S04]  /*16370*/  STL [R1+0x5c], R27 ;  /* 0x00005c1b01007387 */ /* 0x0001e80000100800 */
[----:B0-----:R-:W2:Y:S04]  /*16380*/  LDL.LU.64 R26, [R1+0x2430] ;  /* 0x00243000011a7983 */ /* 0x001ea80000300a00 */
[----:B------:R-:W2:Y:S01]  /*16390*/  LDL.LU.64 R24, [R1+0x2428] ;  /* 0x0024280001187983 */ /* 0x000ea20000300a00 */
[----:B------:R-:W-:Y:S01]  /*163a0*/  IMAD.MOV.U32 R6, RZ, RZ, R11 ;  /* 0x000000ffff067224 */ /* 0x000fe200078e000b */
[----:B------:R-:W-:-:S02]  /*163b0*/  MOV R7, R10 ;  /* 0x0000000a00077202 */ /* 0x000fc40000000f00 */
[----:B------:R-:W-:Y:S04]  /*163c0*/  STL [R1+0x23d0], R28 ;  /* 0x0023d01c01007387 */ /* 0x000fe80000100800 */
[----:B------:R-:W4:Y:S01]  /*163d0*/  LDL.LU.64 R10, [R1+0x2420] ;  /* 0x00242000010a7983 */ /* 0x000f220000300a00 */
[----:B------:R-:W-:Y:S01]  /*163e0*/  MOV R5, R15 ;  /* 0x0000000f00057202 */ /* 0x000fe20000000f00 */
        /* <DEDUP_REMOVED lines=87> */
[----:B------:R-:W-:Y:S01]  /*16960*/  STL [R1+0x2344], R15 ;  /* 0x0023440f01007387 */ /* 0x000fe20000100800 */
[----:B0-----:R-:W-:-:S03]  /*16970*/  MOV R13, R9 ;  /* 0x00000009000d7202 */ /* 0x001fc60000000f00 */
[----:B------:R0:W-:Y:S01]  /*16980*/  STL [R1+0x2370], R12 ;  /* 0x0023700c01007387 */ /* 0x0001e20000100800 */
[----:B-1----:R-:W-:Y:S02]  /*16990*/  IMAD.MOV.U32 R14, RZ, RZ, R8 ;  /* 0x000000ffff0e7224 */ /* 0x002fe400078e0008 */
        /* <DEDUP_REMOVED lines=10> */
[----:B--2---:R-:W-:Y:S03]  /*16a40*/  HMMA.16816.F32 R24, R24, R20, R8 ;  /* 0x000000141818723c */ /* 0x004fe60000001808 */
[----:B------:R-:W0:Y:S04]  /*16a50*/  LDSM.16.MT88.4 R8, [R29+UR6+0x13800] ;  /* 0x013800061d08783b */ /* 0x000e280008004200 */
[----:B------:R-:W4:-:S15]  /*16a60*/  LDL.LU.64 R20, [R1+0x2388] ;  /* 0x0023880001147983 */ /* 0x000f1e0000300a00 */
[----:B------:R-:W-:-:S01]  /*16a70*/  NOP ;  /* 0x0000000000007918 */ /* 0x000fc20000000000 */
        /* <DEDUP_REMOVED lines=84> */
[----:B0-----:R-:W-:Y:S01]  /*16fc0*/  IMAD.MOV.U32 R16, RZ, RZ, R22 ;  /* 0x000000ffff107224 */ /* 0x001fe200078e0016 */
[----:B-1----:R-:W-:Y:S01]  /*16fd0*/  MOV R17, R21 ;  /* 0x0000001500117202 */ /* 0x002fe20000000f00 */
[----:B----4-:R-:W-:Y:S01]  /*16fe0*/  IMAD.MOV.U32 R18, RZ, RZ, R20 ;  /* 0x000000ffff127224 */ /* 0x010fe200078e0014 */
[----:B------:R-:W-:Y:S04]  /*16ff0*/  STL [R1+0x22b0], R19 ;  /* 0x0022b01301007387 */ /* 0x000fe80000100800 */
        /* <DEDUP_REMOVED lines=30> */
[----:B----4-:R-:W-:-:S15]  /*171e0*/  HMMA.16816.F32 R12, R24, R14, R16 ;  /* 0x0000000e180c723c */ /* 0x010fde0000001810 */
[----:B------:R-:W-:-:S09]  /*171f0*/  NOP ;  /* 0x0000000000007918 */ /* 0x000fd20000000000 */
[----:B------:R-:W-:Y:S01]  /*17200*/  IMAD.MOV.U32 R17, RZ, RZ, R14 ;  /* 0x000000ffff117224 */ /* 0x000fe200078e000e */
[----:B------:R-:W-:Y:S01]  /*17210*/  MOV R18, R15 ;  /* 0x0000000f00127202 */ /* 0x000fe20000000f00 */
[----:B------:R-:W-:Y:S01]  /*17220*/  IMAD.MOV.U32 R28, RZ, RZ, R12 ;  /* 0x000000ffff1c7224 */ /* 0x000fe200078e000c */
[----:B------:R-:W-:Y:S01]  /*17230*/  MOV R16, R13 ;  /* 0x0000000d00107202 */ /* 0x000fe20000000f00 */
[----:B------:R-:W3:Y:S04]  /*17240*/  LDL.LU.64 R14, [R1+0x22e0] ;  /* 0x0022e000010e7983 */ /* 0x000ee80000300a00 */
[----:B------:R-:W3:Y:S01]  /*17250*/  LDL.LU.64 R12, [R1+0x22d8] ;  /* 0x0022d800010c7983 */ /* 0x000ee20000300a00 */
[----:B--2---:R-:W-:Y:S01]  /*17260*/  IMAD.MOV.U32 R19, RZ, RZ, R10 ;  /* 0x000000ffff137224 */ /* 0x004fe200078e000a */
[----:B0-----:R-:W-:Y:S01]  /*17270*/  MOV R0, R11 ;  /* 0x0000000b00007202 */ /* 0x001fe20000000f00 */
[----:B---3--:R-:W-:Y:S01]  /*17280*/  HMMA.16816.F32 R4, R4, R10, R12 ;  /* 0x0000000a0404723c */ /* 0x008fe2000000180c */
[----:B------:R-:W2:Y:S04]  /*17290*/  LDL.LU.64 R10, [R1+0x22d0] ;  /* 0x0022d000010a7983 */ /* 0x000ea80000300a00 */
[----:B------:R-:W2:Y:S04]  /*172a0*/  LDL.LU.64 R8, [R1+0x22c8] ;  /* 0x0022c80001087983 */ /* 0x000ea80000300a00 */
[----:B------:R-:W0:-:S14]  /*172b0*/  LDSM.16.MT88.4 R12, [R3+UR6+0x14400] ;  /* 0x01440006030c783b */ /* 0x000e1c0008004200 */
[----:B------:R1:W-:Y:S04]  /*172c0*/  STL.64 [R1+0x2298], R6 ;  /* 0x0022980601007387 */ /* 0x0003e80000100a00 */
[----:B------:R3:W-:Y:S01]  /*172d0*/  STL.64 [R1+0x2290], R4 ;  /* 0x0022900401007387 */ /* 0x0007e20000100a00 */
[----:B-1----:R-:W-:Y:S01]  /*172e0*/  IMAD.MOV.U32 R6, RZ, RZ, R17 ;  /* 0x000000ffff067224 */ /* 0x002fe200078e0011 */
[----:B------:R-:W-:Y:S01]  /*172f0*/  MOV R7, R18 ;  /* 0x0000001200077202 */ /* 0x000fe20000000f00 */
[----:B---3--:R-:W-:Y:S01]  /*17300*/  IMAD.MOV.U32 R4, RZ, RZ, R28 ;  /* 0x000000ffff047224 */ /* 0x008fe200078e001c */
[----:B------:R-:W-:Y:S01]  /*17310*/  MOV R5, R16 ;  /* 0x0000001000057202 */ /* 0x000fe20000000f00 */
[----:B------:R-:W3:Y:S04]  /*17320*/  LDL.LU R28, [R1+0x22c0] ;  /* 0x0022c000011c7983 */ /* 0x000ee80000300800 */
[----:B------:R-:W4:Y:S04]  /*17330*/  LDL.LU R16, [R1+0x22bc] ;  /* 0x0022bc0001107983 */ /* 0x000f280000300800 */
[----:B------:R-:W4:Y:S04]  /*17340*/  LDL.LU R17, [R1+0x22b8] ;  /* 0x0022b80001117983 */ /* 0x000f280000300800 */
[----:B------:R-:W4:Y:S04]  /*17350*/  LDL.LU R18, [R1+0x22b4] ;  /* 0x0022b40001127983 */ /* 0x000f280000300800 */
[----:B0-----:R0:W-:Y:S02]  /*17360*/  STL.64 [R1+0x2260], R14 ;  /* 0x0022600e01007387 */ /* 0x0011e40000100a00 */
[----:B0-----:R-:W-:Y:S01]  /*17370*/  IMAD.MOV.U32 R14, RZ, RZ, R19 ;  /* 0x000000ffff0e7224 */ /* 0x001fe200078e0013 */
[----:B------:R-:W-:Y:S01]  /*17380*/  MOV R15, R0 ;  /* 0x00000000000f7202 */ /* 0x000fe20000000f00 */
[----:B------:R-:W-:Y:S04]  /*17390*/  STL.64 [R1+0x2258], R12 ;  /* 0x0022580c01007387 */ /* 0x000fe80000100a00 */
[----:B------:R-:W4:Y:S02]  /*173a0*/  LDL.LU R19, [R1+0x22b0] ;  /* 0x0022b00001137983 */ /* 0x000f240000300800 */
[----:B--2---:R-:W-:Y:S02]  /*173b0*/  HMMA.16816.F32 R24, R24, R14, R8 ;  /* 0x0000000e1818723c */ /* 0x004fe40000001808 */
[----:B------:R-:W0:-:S15]  /*173c0*/  LDSM.16.MT88.4 R8, [R29+UR6+0x14400] ;  /* 0x014400061d08783b */ /* 0x000e1e0008004200 */
[----:B------:R-:W-:-:S06]  /*173d0*/  NOP ;  /* 0x0000000000007918 */ /* 0x000fcc0000000000 */
[----:B------:R-:W-:Y:S04]  /*173e0*/  STL.64 [R1+0x2280], R26 ;  /* 0x0022801a01007387 */ /* 0x000fe80000100a00 */
[----:B------:R1:W-:Y:S04]  /*173f0*/  STL.64 [R1+0x2278], R24 ;  /* 0x0022781801007387 */ /* 0x0003e80000100a00 */
[----:B-1----:R-:W4:Y:S04]  /*17400*/  LDL.LU R24, [R1+0x40] ;  /* 0x0000400001187983 */ /* 0x002f280000300800 */
[----:B------:R-:W4:Y:S04]  /*17410*/  LDL.LU R25, [R1+0x44] ;  /* 0x0000440001197983 */ /* 0x000f280000300800 */
[----:B0-----:R-:W-:Y:S04]  /*17420*/  STL.64 [R1+0x2270], R10 ;  /* 0x0022700a01007387 */ /* 0x001fe80000100a00 */
[----:B------:R0:W-:Y:S02]  /*17430*/  STL.64 [R1+0x2268], R8 ;  /* 0x0022680801007387 */ /* 0x0001e40000100a00 */
[----:B0-----:R-:W-:-:S02]  /*17440*/  IMAD.MOV.U32 R9, RZ, RZ, R2 ;  /* 0x000000ffff097224 */ /* 0x001fc400078e0002 */
[----:B------:R-:W2:Y:S01]  /*17450*/  LDL.LU R8, [R1+0x50] ;  /* 0x0000500001087983 */ /* 0x000ea20000300800 */
[----:B----4-:R-:W-:-:S15]  /*17460*/  HMMA.16816.F32 R20, R16, R24, R20 ;  /* 0x000000181014723c */ /* 0x010fde0000001814 */
        /* <DEDUP_REMOVED lines=8> */
[----:B------:R-:W2:Y:S04]  /*174f0*/  LDL.LU.64 R6, [R1+0x2298] ;  /* 0x0022980001067983 */ /* 0x000ea80000300a00 */
[----:B------:R-:W2:Y:S02]  /*17500*/  LDL.LU.64 R4, [R1+0x2290] ;  /* 0x0022900001047983 */ /* 0x000ea40000300a00 */
[----:B--2---:R-:W-:Y:S02]  /*17510*/  HMMA.16816.F32 R16, R16, R8, R4 ;  /* 0x000000081010723c */ /* 0x004fe40000001804 */
[----:B------:R-:W0:-:S15]  /*17520*/  LDSM.16.MT88.4 R4, [R3+UR6+0x14800] ;  /* 0x014800060304783b */ /* 0x000e1e0008004200 */
[----:B------:R-:W-:-:S06]  /*17530*/  NOP ;  /* 0x0000000000007918 */ /* 0x000fcc0000000000 */
[----:B------:R3:W-:Y:S04]  /*17540*/  STL.64 [R1+0x2248], R18 ;  /* 0x0022481201007387 */ /* 0x0007e80000100a00 */
[----:B------:R-:W-:Y:S01]  /*17550*/  STL.64 [R1+0x2240], R16 ;  /* 0x0022401001007387 */ /* 0x000fe20000100a00 */
[----:B---3--:R-:W-:-:S03]  /*17560*/  MOV R18, R28 ;  /* 0x0000001c00127202 */ /* 0x008fc60000000f00 */
[----:B------:R-:W2:Y:S01]  /*17570*/  LDL.LU R28, [R1+0x2288] ;  /* 0x00228800011c7983 */ /* 0x000ea20000300800 */
[----:B------:R-:W-:Y:S01]  /*17580*/  MOV R15, R24 ;  /* 0x00000018000f7202 */ /* 0x000fe20000000f00 */
[----:B------:R-:W-:Y:S01]  /*17590*/  IMAD.MOV.U32 R11, RZ, RZ, R25 ;  /* 0x000000ffff0b7224 */ /* 0x000fe200078e0019 */
[----:B------:R-:W-:Y:S01]  /*175a0*/  MOV R10, R26 ;  /* 0x0000001a000a7202 */ /* 0x000fe20000000f00 */
[----:B------:R-:W-:Y:S01]  /*175b0*/  IMAD.MOV.U32 R0, RZ, RZ, R27 ;  /* 0x000000ffff007224 */ /* 0x000fe200078e001b */
[----:B------:R-:W3:Y:S04]  /*175c0*/  LDL.LU R19, [R1+0x4c] ;  /* 0x00004c0001137983 */ /* 0x000ee80000300800 */
[----:B0-----:R-:W-:Y:S04]  /*175d0*/  STL [R1+0x222c], R5 ;  /* 0x00222c0501007387 */ /* 0x001fe80000100800 */
[----:B------:R-:W-:Y:S04]  /*175e0*/  STL [R1+0x2228], R6 ;  /* 0x0022280601007387 */ /* 0x000fe80000100800 */
[----:B------:R0:W-:Y:S04]  /*175f0*/  STL [R1+0x2224], R7 ;  /* 0x0022240701007387 */ /* 0x0001e80000100800 */
[----:B------:R-:W-:Y:S01]  /*17600*/  STL [R1+0x2250], R4 ;  /* 0x0022500401007387 */ /* 0x000fe20000100800 */
[----:B0-----:R-:W-:-:S03]  /*17610*/  MOV R7, R0 ;  /* 0x0000000000077202 */ /* 0x001fc60000000f00 */
[----:B--2---:R-:W0:Y:S04]  /*17620*/  LDSM.16.M88.4 R24, [R28+UR6+0x200] ;  /* 0x000200061c18783b */ /* 0x004e280008000200 */
[----:B0-----:R-:W-:Y:S01]  /*17630*/  STL.64 [R1+0x20], R24 ;  /* 0x0000201801007387 */ /* 0x001fe20000100a00 */
[----:B------:R-:W-:-:S03]  /*17640*/  IMAD.MOV.U32 R0, RZ, RZ, R26 ;  /* 0x000000ffff007224 */ /* 0x000fc600078e001a */
[----:B------:R0:W-:Y:S04]  /*17650*/  STL [R1+0x2c], R27 ;  /* 0x00002c1b01007387 */ /* 0x0001e80000100800 */
[----:B0-----:R-:W2:Y:S04]  /*17660*/  LDL.LU.64 R26, [R1+0x2280] ;  /* 0x00228000011a7983 */ /* 0x001ea80000300a00 */
[----:B------:R-:W2:Y:S01]  /*17670*/  LDL.LU.64 R24, [R1+0x2278] ;  /* 0x0022780001187983 */ /* 0x000ea20000300a00 */
[----:B------:R-:W-:Y:S01]  /*17680*/  MOV R5, R11 ;  /* 0x0000000b00057202 */ /* 0x000fe20000000f00 */
[----:B------:R-:W-:-:S02]  /*17690*/  IMAD.MOV.U32 R6, RZ, RZ, R10 ;  /* 0x000000ffff067224 */ /* 0x000fc400078e000a */
        /* <DEDUP_REMOVED lines=363> */
[----:B------:R0:W-:Y:S04]  /*18d50*/  STL.64 [R1+0x2028], R20 ;  /* 0x0020281401007387 */ /* 0x0001e80000100a00 */
[----:B0-----:R-:W4:Y:S01]  /*18d60*/  LDL.LU R20, [R1+0x50] ;  /* 0x0000500001147983 */ /* 0x001f220000300800 */
        /* <DEDUP_REMOVED lines=8> */
[----:B------:R-:W-:Y:S01]  /*18df0*/  MOV R11, R0 ;  /* 0x00000000000b7202 */ /* 0x000fe20000000f00 */
[----:B------:R-:W-:-:S06]  /*18e00*/  IMAD.MOV.U32 R21, RZ, RZ, R2 ;  /* 0x000000ffff157224 */ /* 0x000fcc00078e0002 */
        /* <DEDUP_REMOVED lines=17> */
[----:B------:R1:W-:Y:S01]  /*18f20*/  STL [R1+0x1fe8], R13 ;  /* 0x001fe80d01007387 */ /* 0x0003e20000100800 */
[----:B0-----:R-:W-:Y:S01]  /*18f30*/  IMAD.MOV.U32 R12, RZ, RZ, R9 ;  /* 0x000000ffff0c7224 */ /* 0x001fe200078e0009 */
[----:B-1----:R-:W-:-:S02]  /*18f40*/  MOV R13, R8 ;  /* 0x00000008000d7202 */ /* 0x002fc40000000f00 */
[----:B------:R0:W-:Y:S04]  /*18f50*/  STL [R1+0x1fe4], R14 ;  /* 0x001fe40e01007387 */ /* 0x0001e80000100800 */
[----:B------:R1:W-:Y:S01]  /*18f60*/  STL [R1+0x1fe0], R15 ;  /* 0x001fe00f01007387 */ /* 0x0003e20000100800 */
[----:B0-----:R-:W-:Y:S01]  /*18f70*/  IMAD.MOV.U32 R14, RZ, RZ, R2 ;  /* 0x000000ffff0e7224 */ /* 0x001fe200078e0002 */
[----:B-1----:R-:W-:Y:S02]  /*18f80*/  MOV R15, R0 ;  /* 0x00000000000f7202 */ /* 0x002fe40000000f00 */
[----:B--2---:R-:W0:Y:S04]  /*18f90*/  LDSM.16.M88.4 R8, [R28+UR6+0x300] ;  /* 0x000300061c08783b */ /* 0x004e280008000200 */
[----:B0-----:R-:W-:Y:S01]  /*18fa0*/  STL [R1+0x20], R8 ;  /* 0x0000200801007387 */ /* 0x001fe20000100800 */
[----:B------:R-:W-:Y:S01]  /*18fb0*/  MOV R0, R10 ;  /* 0x0000000a00007202 */ /* 0x000fe20000000f00 */
[----:B------:R-:W-:-:S02]  /*18fc0*/  IMAD.MOV.U32 R2, RZ, RZ, R9 ;  /* 0x000000ffff027224 */ /* 0x000fc400078e0009 */
        /* <DEDUP_REMOVED lines=14> */
[----:B0-----:R-:W-:Y:S01]  /*190b0*/  IMAD.MOV.U32 R10, RZ, RZ, R17 ;  /* 0x000000ffff0a7224 */ /* 0x001fe200078e0011 */
[----:B------:R-:W-:Y:S01]  /*190c0*/  MOV R11, R16 ;  /* 0x00000010000b7202 */ /* 0x000fe20000000f00 */
[----:B-1----:R-:W-:Y:S01]  /*190d0*/  IMAD.MOV.U32 R8, RZ, RZ, R19 ;  /* 0x000000ffff087224 */ /* 0x002fe200078e0013 */
[----:B------:R-:W-:-:S02]  /*190e0*/  MOV R9, R18 ;  /* 0x0000001200097202 */ /* 0x000fc40000000f00 */
[----:B------:R-:W0:Y:S04]  /*190f0*/  LDSM.16.M88.4 R16, [R28+UR6+0x8300] ;  /* 0x008300061c10783b */ /* 0x000e280008000200 */
[----:B0-----:R-:W-:Y:S04]  /*19100*/  STL.64 [R1+0x60], R16 ;  /* 0x0000601001007387 */ /* 0x001fe80000100a00 */
        /* <DEDUP_REMOVED lines=39> */
[----:B-1----:R-:W4:Y:S01]  /*19380*/  LDL.LU R20, [R1+0x20] ;  /* 0x0000200001147983 */ /* 0x002f220000300800 */
[----:B---3--:R-:W-:-:S03]  /*19390*/  IMAD.MOV.U32 R21, RZ, RZ, R2 ;  /* 0x000000ffff157224 */ /* 0x008fc600078e0002 */
[----:B0-----:R-:W-:Y:S04]  /*193a0*/  STL [R1+0x1f94], R25 ;  /* 0x001f941901007387 */ /* 0x001fe80000100800 */
[----:B------:R-:W-:Y:S04]  /*193b0*/  STL [R1+0x1f90], R26 ;  /* 0x001f901a01007387 */ /* 0x000fe80000100800 */
[----:B------:R-:W-:Y:S01]  /*193c0*/  STL [R1+0x1f8c], R27 ;  /* 0x001f8c1b01007387 */ /* 0x000fe20000100800 */
[----:B----4-:R-:W-:-:S15]  /*193d0*/  HMMA.16816.F32 R8, R12, R20, R8 ;  /* 0x000000140c08723c */ /* 0x010fde0000001808 */
[----:B------:R-:W-:-:S09]  /*193e0*/  NOP ;  /* 0x0000000000007918 */ /* 0x000fd20000000000 */
[----:B------:R-:W-:Y:S01]  /*193f0*/  MOV R5, R10 ;  /* 0x0000000a00057202 */ /* 0x000fe20000000f00 */
[----:B------:R-:W-:Y:S01]  /*19400*/  IMAD.MOV.U32 R4, RZ, RZ, R11 ;  /* 0x000000ffff047224 */ /* 0x000fe200078e000b */
[----:B------:R-:W-:Y:S01]  /*19410*/  MOV R7, R8 ;  /* 0x0000000800077202 */ /* 0x000fe20000000f00 */
[----:B------:R-:W-:Y:S01]  /*19420*/  IMAD.MOV.U32 R6, RZ, RZ, R9 ;  /* 0x000000ffff067224 */ /* 0x000fe200078e0009 */
[----:B------:R-:W2:Y:S04]  /*19430*/  LDL.LU.64 R10, [R1+0x1fd8] ;  /* 0x001fd800010a7983 */ /* 0x000ea80000300a00 */
[----:B------:R-:W2:Y:S04]  /*19440*/  LDL.LU.64 R8, [R1+0x1fd0] ;  /* 0x001fd00001087983 */ /* 0x000ea80000300a00 */
[----:B------:R-:W-:Y:S04]  /*19450*/  STL.64 [R1+0x1fb8], R6 ;  /* 0x001fb80601007387 */ /* 0x000fe80000100a00 */
[----:B------:R0:W-:Y:S04]  /*19460*/  STL.64 [R1+0x1fb0], R4 ;  /* 0x001fb00401007387 */ /* 0x0001e80000100a00 */
[----:B0-----:R-:W3:Y:S01]  /*19470*/  LDL.LU.64 R4, [R1+0x60] ;  /* 0x0000600001047983 */ /* 0x001ee20000300a00 */
[----:B--2---:R-:W-:Y:S03]  /*19480*/  HMMA.16816.F32 R20, R8, R20, R16 ;  /* 0x000000140814723c */ /* 0x004fe60000001810 */
[----:B------:R-:W2:Y:S04]  /*19490*/  LDL.LU.64 R18, [R1+0x1fc8] ;  /* 0x001fc80001127983 */ /* 0x000ea80000300a00 */
[----:B------:R-:W2:Y:S04]  /*194a0*/  LDL.LU.64 R16, [R1+0x1fc0] ;  /* 0x001fc00001107983 */ /* 0x000ea80000300a00 */
[----:B------:R-:W4:-:S13]  /*194b0*/  LDL.LU.64 R6, [R1+0x1fb8] ;  /* 0x001fb80001067983 */ /* 0x000f1a0000300a00 */
[----:B------:R-:W-:Y:S01]  /*194c0*/  MOV R25, R20 ;  /* 0x0000001400197202 */ /* 0x000fe20000000f00 */
[----:B------:R-:W-:Y:S01]  /*194d0*/  IMAD.MOV.U32 R26, RZ, RZ, R21 ;  /* 0x000000ffff1a7224 */ /* 0x000fe200078e0015 */
[----:B---3--:R-:W-:Y:S01]  /*194e0*/  MOV R21, R4 ;  /* 0x0000000400157202 */ /* 0x008fe20000000f00 */
[----:B------:R-:W-:Y:S01]  /*194f0*/  IMAD.MOV.U32 R20, RZ, RZ, R5 ;  /* 0x000000ffff147224 */ /* 0x000fe200078e0005 */
[----:B--2---:R-:W-:Y:S01]  /*19500*/  HMMA.16816.F32 R12, R12, R4, R16 ;  /* 0x000000040c0c723c */ /* 0x004fe20000001810 */
[----:B------:R-:W2:Y:S04]  /*19510*/  LDL.LU.64 R4, [R1+0x1fb0] ;  /* 0x001fb00001047983 */ /* 0x000ea80000300a00 */
[----:B------:R-:W0:-:S15]  /*19520*/  LDSM.16.MT88.4 R16, [R3+UR6+0x17000] ;  /* 0x017000060310783b */ /* 0x000e1e0008004200 */
[----:B------:R-:W-:-:S03]  /*19530*/  NOP ;  /* 0x0000000000007918 */ /* 0x000fc60000000000 */
[----:B------:R1:W-:Y:S04]  /*19540*/  STL.64 [R1+0x1f70], R14 ;  /* 0x001f700e01007387 */ /* 0x0003e80000100a00 */
[----:B------:R-:W-:Y:S01]  /*19550*/  STL.64 [R1+0x1f68], R12 ;  /* 0x001f680c01007387 */ /* 0x000fe20000100a00 */
[----:B-1----:R-:W-:-:S03]  /*19560*/  MOV R14, R0 ;  /* 0x00000000000e7202 */ /* 0x002fc60000000f00 */
[----:B------:R-:W3:Y:S01]  /*19570*/  LDL.LU R0, [R1+0x1fa8] ;  /* 0x001fa80001007983 */ /* 0x000ee20000300800 */
[----:B------:R-:W-:-:S03]  /*19580*/  MOV R27, R22 ;  /* 0x00000016001b7202 */ /* 0x000fc60000000f00 */
[----:B------:R-:W4:Y:S01]  /*19590*/  LDL.LU R15, [R1+0x2c] ;  /* 0x00002c00010f7983 */ /* 0x000f220000300800 */
[----:B------:R-:W-:-:S03]  /*195a0*/  IMAD.MOV.U32 R2, RZ, RZ, R23 ;  /* 0x000000ffff027224 */ /* 0x000fc600078e0017 */
[----:B0-----:R0:W-:Y:S04]  /*195b0*/  STL.64 [R1+0x1f50], R18 ;  /* 0x001f501201007387 */ /* 0x0011e80000100a00 */
[----:B------:R1:W-:Y:S04]  /*195c0*/  STL.64 [R1+0x1f48], R16 ;  /* 0x001f481001007387 */ /* 0x0003e80000100a00 */
[----:B0-----:R-:W4:Y:S01]  /*195d0*/  LDL.LU R18, [R1+0x68] ;  /* 0x0000680001127983 */ /* 0x001f220000300800 */
[----:B-1----:R-:W-:Y:S01]  /*195e0*/  IMAD.MOV.U32 R16, RZ, RZ, R21 ;  /* 0x000000ffff107224 */ /* 0x002fe200078e0015 */
[----:B------:R-:W-:-:S02]  /*195f0*/  MOV R17, R20 ;  /* 0x0000001400117202 */ /* 0x000fc40000000f00 */
[----:B------:R-:W4:Y:S04]  /*19600*/  LDL.LU R19, [R1+0x6c] ;  /* 0x00006c0001137983 */ /* 0x000f280000300800 */
[----:B---3--:R-:W0:Y:S04]  /*19610*/  LDSM.16.M88.4 R20, [R0+UR6+0x380] ;  /* 0x000380060014783b */ /* 0x008e280008000200 */
[----:B0-----:R-:W-:Y:S01]  /*19620*/  STL.64 [R1+0x50], R20 ;  /* 0x0000501401007387 */ /* 0x001fe20000100a00 */
[----:B------:R-:W-:-:S03]  /*19630*/  IMAD.MOV.U32 R28, RZ, RZ, R22 ;  /* 0x000000ffff1c7224 */ /* 0x000fc600078e0016 */
[----:B------:R0:W-:Y:S04]  /*19640*/  STL [R1+0x5c], R23 ;  /* 0x00005c1701007387 */ /* 0x0001e80000100800 */
[----:B0-----:R-:W3:Y:S04]  /*19650*/  LDL.LU.64 R22, [R1+0x1fa0] ;  /* 0x001fa00001167983 */ /* 0x001ee80000300a00 */
[----:B------:R-:W3:Y:S02]  /*19660*/  LDL.LU.64 R20, [R1+0x1f98] ;  /* 0x001f980001147983 */ /* 0x000ee40000300a00 */
[----:B---3--:R-:W-:Y:S02]  /*19670*/  HMMA.16816.F32 R8, R8, R16, R20 ;  /* 0x000000100808723c */ /* 0x008fe40000001814 */
[----:B------:R-:W0:-:S15]  /*19680*/  LDSM.16.MT88.4 R20, [R29+UR6+0x17000] ;  /* 0x017000061d14783b */ /* 0x000e1e0008004200 */
[----:B------:R-:W-:-:S06]  /*19690*/  NOP ;  /* 0x0000000000007918 */ /* 0x000fcc0000000000 */
[----:B------:R1:W-:Y:S04]  /*196a0*/  STL.64 [R1+0x1f60], R10 ;  /* 0x001f600a01007387 */ /* 0x0003e80000100a00 */
[----:B------:R3:W-:Y:S01]  /*196b0*/  STL.64 [R1+0x1f58], R8 ;  /* 0x001f580801007387 */ /* 0x0007e20000100a00 */
[----:B-1----:R-:W-:Y:S01]  /*196c0*/  MOV R10, R27 ;  /* 0x0000001b000a7202 */ /* 0x002fe20000000f00 */
[----:B------:R-:W-:Y:S01]  /*196d0*/  IMAD.MOV.U32 R11, RZ, RZ, R2 ;  /* 0x000000ffff0b7224 */ /* 0x000fe200078e0002 */
[----:B---3--:R-:W-:Y:S01]  /*196e0*/  MOV R8, R25 ;  /* 0x0000001900087202 */ /* 0x008fe20000000f00 */
[----:B------:R-:W-:Y:S01]  /*196f0*/  IMAD.MOV.U32 R9, RZ, RZ, R26 ;  /* 0x000000ffff097224 */ /* 0x000fe200078e001a */
[----:B------:R-:W3:Y:S04]  /*19700*/  LDL.LU R25, [R1+0x1f94] ;  /* 0x001f940001197983 */ /* 0x000ee80000300800 */
[----:B------:R-:W3:Y:S04]  /*19710*/  LDL.LU R26, [R1+0x1f90] ;  /* 0x001f9000011a7983 */ /* 0x000ee80000300800 */
[----:B------:R-:W3:Y:S04]  /*19720*/  LDL.LU R27, [R1+0x1f8c] ;  /* 0x001f8c00011b7983 */ /* 0x000ee80000300800 */
[----:B------:R-:W3:Y:S04]  /*19730*/  LDL.LU R2, [R1+0x1f88] ;  /* 0x001f880001027983 */ /* 0x000ee80000300800 */
[----:B0-----:R2:W-:Y:S04]  /*19740*/  STL.64 [R1+0x1f40], R22 ;  /* 0x001f401601007387 */ /* 0x0015e80000100a00 */
[----:B------:R4:W-:Y:S01]  /*19750*/  STL.64 [R1+0x1f38], R20 ;  /* 0x001f381401007387 */ /* 0x0009e20000100a00 */
[----:B--2---:R-:W-:Y:S01]  /*19760*/  MOV R22, R5 ;  /* 0x0000000500167202 */ /* 0x004fe20000000f00 */
[----:B------:R-:W-:Y:S01]  /*19770*/  IMAD.MOV.U32 R23, RZ, RZ, R4 ;  /* 0x000000ffff177224 */ /* 0x000fe200078e0004 */
[----:B----4-:R-:W-:Y:S01]  /*19780*/  MOV R20, R7 ;  /* 0x0000000700147202 */ /* 0x010fe20000000f00 */
[----:B------:R-:W-:-:S02]  /*19790*/  IMAD.MOV.U32 R21, RZ, RZ, R6 ;  /* 0x000000ffff157224 */ /* 0x000fc400078e0006 */
[----:B------:R-:W0:Y:S04]  /*197a0*/  LDSM.16.M88.4 R4, [R0+UR6+0x8380] ;  /* 0x008380060004783b */ /* 0x000e280008000200 */
[----:B0-----:R-:W-:Y:S04]  /*197b0*/  STL.64 [R1+0x70], R4 ;  /* 0x0000700401007387 */ /* 0x001fe80000100a00 */
[----:B------:R0:W-:Y:S04]  /*197c0*/  STL.64 [R1+0x78], R6 ;  /* 0x0000780601007387 */ /* 0x0001e80000100a00 */
[----:B0-----:R-:W2:Y:S04]  /*197d0*/  LDL.LU.64 R6, [R1+0x1f80] ;  /* 0x001f800001067983 */ /* 0x001ea80000300a00 */
[----:B------:R-:W2:Y:S04]  /*197e0*/  LDL.LU.64 R4, [R1+0x1f78] ;  /* 0x001f780001047983 */ /* 0x000ea80000300a00 */
[----:B---3--:R0:W-:Y:S01]  /*197f0*/  STL [R1+0x1e84], R2 ;  /* 0x001e840201007387 */ /* 0x0081e20000100800 */
[-C--:B--2---:R-:W-:Y:S06]  /*19800*/  HMMA.16816.F32 R20, R4, R14.reuse, R20 ;  /* 0x0000000e0414723c */ /* 0x084fec0000001814 */
[----:B------:R-:W-:-:S15]  /*19810*/  HMMA.16816.F32 R12, R24, R14, R8 ;  /* 0x0000000e180c723c */ /* 0x000fde0000001808 */
[----:B------:R-:W-:-:S09]  /*19820*/  NOP ;  /* 0x0000000000007918 */ /* 0x000fd20000000000 */
[----:B0-----:R-:W-:Y:S01]  /*19830*/  IMAD.MOV.U32 R2, RZ, RZ, R14 ;  /* 0x000000ffff027224 */ /* 0x001fe200078e000e */
[----:B------:R-:W-:Y:S02]  /*19840*/  MOV R0, R15 ;  /* 0x0000000f00007202 */ /* 0x000fe40000000f00 */
[----:B------:R-:W-:Y:S01]  /*19850*/  MOV R9, R12 ;  /* 0x0000000c00097202 */ /* 0x000fe20000000f00 */
[----:B------:R-:W2:Y:S01]  /*19860*/  LDL.LU.64 R14, [R1+0x1f70] ;  /* 0x001f7000010e7983 */ /* 0x000ea20000300a00 */
[----:B------:R-:W-:-:S03]  /*19870*/  MOV R8, R13 ;  /* 0x0000000d00087202 */ /* 0x000fc60000000f00 */
        /* <DEDUP_REMOVED lines=8> */
[----:B0-----:R-:W-:Y:S04]  /*19900*/  STL.64 [R1+0x1f18], R14 ;  /* 0x001f180e01007387 */ /* 0x001fe80000100a00 */
[----:B------:R0:W-:Y:S02]  /*19910*/  STL.64 [R1+0x1f10], R12 ;  /* 0x001f100c01007387 */ /* 0x0001e40000100a00 */
[----:B0-----:R-:W-:Y:S01]  /*19920*/  MOV R12, R9 ;  /* 0x00000009000c7202 */ /* 0x001fe20000000f00 */
[----:B------:R-:W-:-:S02]  /*19930*/  IMAD.MOV.U32 R13, RZ, RZ, R8 ;  /* 0x000000ffff0d7224 */ /* 0x000fc400078e0008 */
[----:B------:R-:W0:Y:S01]  /*19940*/  LDSM.16.MT88.4 R8, [R29+UR6+0x17400] ;  /* 0x017400061d08783b */ /* 0x000e220008004200 */
[----:B------:R-:W-:Y:S02]  /*19950*/  MOV R14, R2 ;  /* 0x00000002000e7202 */ /* 0x000fe40000000f00 */
[----:B------:R-:W-:Y:S01]  /*19960*/  MOV R15, R0 ;  /* 0x00000000000f7202 */ /* 0x000fe20000000f00 */
[----:B0-----:R-:W-:Y:S01]  /*19970*/  IMAD.MOV.U32 R2, RZ, RZ, R10 ;  /* 0x000000ffff027224 */ /* 0x001fe200078e000a */
[----:B------:R0:W-:Y:S01]  /*19980*/  STL.64 [R1+0x30], R8 ;  /* 0x0000300801007387 */ /* 0x0001e20000100a00 */
[----:B------:R-:W-:-:S03]  /*19990*/  MOV R0, R11 ;  /* 0x0000000b00007202 */ /* 0x000fc60000000f00 */
[----:B------:R-:W3:Y:S04]  /*199a0*/  LDL.LU.64 R10, [R1+0x1f60] ;  /* 0x001f6000010a7983 */ /* 0x000ee80000300a00 */
[----:B0-----:R-:W3:Y:S02]  /*199b0*/  LDL.LU.64 R8, [R1+0x1f58] ;  /* 0x001f580001087983 */ /* 0x001ee40000300a00 */
[----:B---3--:R-:W-:Y:S02]  /*199c0*/  HMMA.16816.F32 R24, R24, R18, R8 ;  /* 0x000000121818723c */ /* 0x008fe40000001808 */
[----:B------:R-:W2:Y:S04]  /*199d0*/  LDL.LU.64 R18, [R1+0x1f50] ;  /* 0x001f500001127983 */ /* 0x000ea80000300a00 */
[----:B------:R-:W2:Y:S04]  /*199e0*/  LDL.LU.64 R16, [R1+0x1f48] ;  /* 0x001f480001107983 */ /* 0x000ea80000300a00 */
[----:B------:R-:W3:Y:S01]  /*199f0*/  LDL.LU.64 R8, [R1+0x70] ;  /* 0x0000700001087983 */ /* 0x000ee20000300a00 */
[----:B--2---:R-:W-:-:S15]  /*19a00*/  HMMA.16816.F32 R20, R16, R4, R20 ;  /* 0x000000041014723c */ /* 0x004fde0000001814 */
[----:B------:R-:W-:-:S08]  /*19a10*/  NOP ;  /* 0x0000000000007918 */ /* 0x000fd00000000000 */
[----:B------:R-:W-:Y:S04]  /*19a20*/  STL.64 [R1+0x40], R20 ;  /* 0x0000401401007387 */ /* 0x000fe80000100a00 */
[----:B------:R0:W-:Y:S04]  /*19a30*/  STL.64 [R1+0x48], R22 ;  /* 0x0000481601007387 */ /* 0x0001e80000100a00 */
[----:B0-----:R-:W2:Y:S04]  /*19a40*/  LDL.LU.64 R22, [R1+0x1f40] ;  /* 0x001f400001167983 */ /* 0x001ea80000300a00 */
[----:B------:R-:W2:Y:S02]  /*19a50*/  LDL.LU.64 R20, [R1+0x1f38] ;  /* 0x001f380001147983 */ /* 0x000ea40000300a00 */
[----:B--2---:R-:W-:-:S15]  /*19a60*/  HMMA.16816.F32 R4, R20, R4, R12 ;  /* 0x000000041404723c */ /* 0x004fde000000180c */
[----:B------:R-:W-:-:S09]  /*19a70*/  NOP ;  /* 0x0000000000007918 */ /* 0x000fd20000000000 */
[----:B------:R-:W-:Y:S01]  /*19a80*/  MOV R13, R6 ;  /* 0x00000006000d7202 */ /* 0x000fe20000000f00 */
[----:B------:R-:W-:Y:S01]  /*19a90*/  IMAD.MOV.U32 R14, RZ, RZ, R5 ;  /* 0x000000ffff0e7224 */ /* 0x000fe200078e0005 */
[----:B------:R-:W-:Y:S02]  /*19aa0*/  MOV R12, R7 ;  /* 0x00000007000c7202 */ /* 0x000fe40000000f00 */
[----:B------:R-:W-:Y:S01]  /*19ab0*/  MOV R15, R4 ;  /* 0x00000004000f7202 */ /* 0x000fe20000000f00 */
[----:B------:R-:W3:Y:S04]  /*19ac0*/  LDL.LU.64 R6, [R1+0x1f30] ;  /* 0x001f300001067983 */ /* 0x000ee80000300a00 */
[----:B------:R-:W3:Y:S02]  /*19ad0*/  LDL.LU.64 R4, [R1+0x1f28] ;  /* 0x001f280001047983 */ /* 0x000ee40000300a00 */
[----:B---3--:R-:W-:-:S15]  /*19ae0*/  HMMA.16816.F32 R16, R16, R8, R4 ;  /* 0x000000081010723c */ /* 0x008fde0000001804 */
[----:B------:R-:W-:-:S08]  /*19af0*/  NOP ;  /* 0x0000000000007918 */ /* 0x000fd00000000000 */
[----:B------:R0:W-:Y:S04]  /*19b00*/  STL.64 [R1+0x1f00], R18 ;  /* 0x001f001201007387 */ /* 0x0001e80000100a00 */
[----:B------:R1:W-:Y:S01]  /*19b10*/  STL.64 [R1+0x1ef8], R16 ;  /* 0x001ef81001007387 */ /* 0x0003e20000100a00 */
[----:B0-----:R-:W-:-:S03]  /*19b20*/  MOV R18, R28 ;  /* 0x0000001c00127202 */ /* 0x001fc60000000f00 */
[----:B------:R-:W2:Y:S01]  /*19b30*/  LDL.LU R28, [R1+0x1f20] ;  /* 0x001f2000011c7983 */ /* 0x000ea20000300800 */
[----:B------:R-:W-:Y:S01]  /*19b40*/  IMAD.MOV.U32 R5, RZ, RZ, R8 ;  /* 0x000000ffff057224 */ /* 0x000fe200078e0008 */
[----:B------:R-:W-:Y:S02]  /*19b50*/  MOV R4, R9 ;  /* 0x0000000900047202 */ /* 0x000fe40000000f00 */
[----:B------:R-:W0:Y:S02]  /*19b60*/  LDSM.16.MT88.4 R8, [R3+UR6+0x17800] ;  /* 0x017800060308783b */ /* 0x000e240008004200 */
[----:B-1----:R-:W-:Y:S01]  /*19b70*/  MOV R16, R5 ;  /* 0x0000000500107202 */ /* 0x002fe20000000f00 */
[----:B------:R-:W-:Y:S01]  /*19b80*/  IMAD.MOV.U32 R17, RZ, RZ, R4 ;  /* 0x000000ffff117224 */ /* 0x000fe200078e0004 */
[----:B------:R-:W3:Y:S04]  /*19b90*/  LDL.LU R19, [R1+0x5c] ;  /* 0x00005c0001137983 */ /* 0x000ee80000300800 */
[----:B0-----:R0:W-:Y:S04]  /*19ba0*/  STL.64 [R1+0x1ec8], R10 ;  /* 0x001ec80a01007387 */ /* 0x0011e80000100a00 */
[----:B------:R1:W-:Y:S01]  /*19bb0*/  STL.64 [R1+0x1ec0], R8 ;  /* 0x001ec00801007387 */ /* 0x0003e20000100a00 */
[----:B0-----:R-:W-:Y:S01]  /*19bc0*/  MOV R10, R2 ;  /* 0x00000002000a7202 */ /* 0x001fe20000000f00 */
[----:B------:R-:W-:-:S02]  /*19bd0*/  IMAD.MOV.U32 R11, RZ, RZ, R0 ;  /* 0x000000ffff0b7224 */ /* 0x000fc400078e0000 */
[----:B-1----:R-:W4:Y:S04]  /*19be0*/  LDL.LU R8, [R1+0x30] ;  /* 0x0000300001087983 */ /* 0x002f280000300800 */
[----:B------:R-:W4:Y:S04]  /*19bf0*/  LDL.LU R9, [R1+0x34] ;  /* 0x0000340001097983 */ /* 0x000f280000300800 */
[----:B--2---:R-:W0:Y:S02]  /*19c00*/  LDSM.16.M88.4 R4, [R28+UR6+0x380] ;  /* 0x000380061c04783b */ /* 0x004e240008000200 */
[----:B0-----:R-:W-:-:S02]  /*19c10*/  MOV R2, R6 ;  /* 0x0000000600027202 */ /* 0x001fc40000000f00 */
[----:B------:R-:W-:Y:S01]  /*19c20*/  STL.64 [R1+0x20], R4 ;  /* 0x0000200401007387 */ /* 0x000fe20000100a00 */
[----:B------:R-:W-:-:S03]  /*19c30*/  MOV R0, R7 ;  /* 0x0000000700007202 */ /* 0x000fc60000000f00 */
[----:B------:R-:W0:Y:S04]  /*19c40*/  LDSM.16.MT88.4 R4, [R29+UR6+0x17800] ;  /* 0x017800061d04783b */ /* 0x000e280008004200 */
[----:B------:R-:W-:Y:S04]  /*19c50*/  STL [R1+0x1ee4], R0 ;  /* 0x001ee40001007387 */ /* 0x000fe80000100800 */
[----:B------:R-:W-:Y:S04]  /*19c60*/  STL [R1+0x1ee0], R2 ;  /* 0x001ee00201007387 */ /* 0x000fe80000100800 */
[----:B0-----:R0:W-:Y:S04]  /*19c70*/  STL.64 [R1+0x1ed8], R6 ;  /* 0x001ed80601007387 */ /* 0x0011e80000100a00 */
[----:B------:R1:W-:Y:S04]  /*19c80*/  STL.64 [R1+0x1ed0], R4 ;  /* 0x001ed00401007387 */ /* 0x0003e80000100a00 */
[----:B0-----:R-:W2:Y:S04]  /*19c90*/  LDL.LU R6, [R1+0x78] ;  /* 0x0000780001067983 */ /* 0x001ea80000300800 */
[----:B------:R-:W2:Y:S01]  /*19ca0*/  LDL.LU R7, [R1+0x7c] ;  /* 0x00007c0001077983 */ /* 0x000ea20000300800 */
[----:B-1----:R-:W-:Y:S01]  /*19cb0*/  IMAD.MOV.U32 R4, RZ, RZ, R16 ;  /* 0x000000ffff047224 */ /* 0x002fe200078e0010 */
[----:B------:R-:W-:-:S07]  /*19cc0*/  MOV R5, R17 ;  /* 0x0000001100057202 */ /* 0x000fce0000000f00 */
[----:B------:R-:W-:Y:S01]  /*19cd0*/  HMMA.16816.F32 R20, R20, R4, R24 ;  /* 0x000000041414723c */ /* 0x000fe20000001818 */
[----:B------:R-:W3:Y:S04]  /*19ce0*/  LDL.LU R24, [R1+0x40] ;  /* 0x0000400001187983 */ /* 0x000ee80000300800 */
[----:B------:R-:W3:Y:S04]  /*19cf0*/  LDL.LU R25, [R1+0x44] ;  /* 0x0000440001197983 */ /* 0x000ee80000300800 */
[----:B------:R-:W3:Y:S01]  /*19d00*/  LDL.LU R26, [R1+0x48] ;  /* 0x00004800011a7983 */ /* 0x000ee20000300800 */
[----:B------:R-:W-:Y:S01]  /*19d10*/  MOV R4, R15 ;  /* 0x0000000f00047202 */ /* 0x000fe20000000f00 */
[----:B------:R-:W-:-:S02]  /*19d20*/  IMAD.MOV.U32 R5, RZ, RZ, R14 ;  /* 0x000000ffff057224 */ /* 0x000fc400078e000e */
[----:B------:R-:W3:Y:S04]  /*19d30*/  LDL.LU R27, [R1+0x4c] ;  /* 0x00004c00011b7983 */ /* 0x000ee80000300800 */
[----:B--2---:R0:W-:Y:S02]  /*19d40*/  STL.64 [R1+0x1f08], R6 ;  /* 0x001f080601007387 */ /* 0x0041e40000100a00 */
[----:B0-----:R-:W-:Y:S02]  /*19d50*/  MOV R6, R13 ;  /* 0x0000000d00067202 */ /* 0x001fe40000000f00 */
[----:B------:R-:W-:Y:S02]  /*19d60*/  MOV R7, R12 ;  /* 0x0000000c00077202 */ /* 0x000fe40000000f00 */
[----:B------:R-:W0:Y:S04]  /*19d70*/  LDSM.16.M88.4 R12, [R28+UR6+0x8380] ;  /* 0x008380061c0c783b */ /* 0x000e280008000200 */
[----:B------:R-:W-:Y:S04]  /*19d80*/  STL [R1+0x1ef0], R21 ;  /* 0x001ef01501007387 */ /* 0x000fe80000100800 */
[----:B------:R-:W-:Y:S04]  /*19d90*/  STL [R1+0x1eec], R22 ;  /* 0x001eec1601007387 */ /* 0x000fe80000100800 */
[----:B------:R-:W-:Y:S04]  /*19da0*/  STL [R1+0x1ee8], R23 ;  /* 0x001ee81701007387 */ /* 0x000fe80000100800 */
[----:B0-----:R-:W-:Y:S04]  /*19db0*/  STL.64 [R1+0x10], R12 ;  /* 0x0000100c01007387 */ /* 0x001fe80000100a00 */
[----:B------:R0:W-:Y:S04]  /*19dc0*/  STL.64 [R1+0x18], R14 ;  /* 0x0000180e01007387 */ /* 0x0001e80000100a00 */
[----:B0-----:R-:W3:Y:S04]  /*19dd0*/  LDL.LU.64 R14, [R1+0x1f18] ;  /* 0x001f1800010e7983 */ /* 0x001ee80000300a00 */
[----:B------:R-:W3:Y:S02]  /*19de0*/  LDL.LU.64 R12, [R1+0x1f10] ;  /* 0x001f1000010c7983 */ /* 0x000ee40000300a00 */
[-C--:B---3--:R-:W-:Y:S06]  /*19df0*/  HMMA.16816.F32 R24, R12, R18.reuse, R24 ;  /* 0x000000120c18723c */ /* 0x088fec0000001818 */
[----:B----4-:R-:W-:Y:S01]  /*19e00*/  HMMA.16816.F32 R16, R8, R18, R4 ;  /* 0x000000120810723c */ /* 0x010fe20000001804 */
[----:B------:R-:W2:-:S15]  /*19e10*/  LDL.LU.64 R6, [R1+0x1f08] ;  /* 0x001f080001067983 */ /* 0x000e9e0000300a00 */
[----:B------:R-:W-:-:S08]  /*19e20*/  NOP ;  /* 0x0000000000007918 */ /* 0x000fd00000000000 */
[----:B------:R-:W-:Y:S01]  /*19e30*/  MOV R23, R18 ;  /* 0x0000001200177202 */ /* 0x000fe20000000f00 */
[----:B------:R-:W-:Y:S01]  /*19e40*/  IMAD.MOV.U32 R0, RZ, RZ, R19 ;  /* 0x000000ffff007224 */ /* 0x000fe200078e0013 */
[----:B------:R-:W-:Y:S01]  /*19e50*/  MOV R22, R17 ;  /* 0x0000001100167202 */ /* 0x000fe20000000f00 */
[----:B------:R-:W-:Y:S01]  /*19e60*/  IMAD.MOV.U32 R21, RZ, RZ, R16 ;  /* 0x000000ffff157224 */ /* 0x000fe200078e0010 */
[----:B------:R-:W2:Y:S04]  /*19e70*/  LDL.LU.64 R18, [R1+0x1f00] ;  /* 0x001f000001127983 */ /* 0x000ea80000300a00 */
[----:B------:R-:W2:Y:S02]  /*19e80*/  LDL.LU.64 R16, [R1+0x1ef8] ;  /* 0x001ef80001107983 */ /* 0x000ea40000300a00 */
[----:B--2---:R-:W-:Y:S02]  /*19e90*/  HMMA.16816.F32 R12, R12, R6, R16 ;  /* 0x000000060c0c723c */ /* 0x004fe40000001810 */
[----:B------:R-:W-:-:S15]  /*19ea0*/  LDSM.16.MT88.4 R16, [R29+UR6+0x17c00] ;  /* 0x017c00061d10783b */ /* 0x000fde0008004200 */
[----:B------:R-:W-:-:S07]  /*19eb0*/  NOP ;  /* 0x0000000000007918 */ /* 0x000fce0000000000 */
[----:B------:R-:W-:Y:S01]  /*19ec0*/  MOV R2, R12 ;  /* 0x0000000c00027202 */ /* 0x000fe20000000f00 */
[----:B------:R-:W-:Y:S01]  /*19ed0*/  IMAD.MOV.U32 R5, RZ, RZ, R14 ;  /* 0x000000ffff057224 */ /* 0x000fe200078e000e */
[----:B------:R-:W-:Y:S02]  /*19ee0*/  MOV R28, R13 ;  /* 0x0000000d001c7202 */ /* 0x000fe40000000f00 */
[----:B------:R-:W-:Y:S02]  /*19ef0*/  MOV R4, R15 ;  /* 0x0000000f00047202 */ /* 0x000fe40000000f00 */
[----:B------:R-:W0:Y:S04]  /*19f00*/  LDSM.16.MT88.4 R12, [R3+UR6+0x17c00] ;  /* 0x017c0006030c783b */ /* 0x000e280008004200 */
[----:B0-----:R-:W-:Y:S04]  /*19f10*/  STL.64 [R1+0x1e90], R14 ;  /* 0x001e900e01007387 */ /* 0x001fe80000100a00 */
[----:B------:R0:W-:Y:S04]  /*19f20*/  STL.64 [R1+0x1e88], R12 ;  /* 0x001e880c01007387 */ /* 0x0001e80000100a00 */
[----:B0-----:R-:W2:Y:S04]  /*19f30*/  LDL.LU R12, [R1+0x10] ;  /* 0x00001000010c7983 */ /* 0x001ea80000300800 */
[----:B------:R-:W2:Y:S01]  /*19f40*/  LDL.LU R13, [R1+0x14] ;  /* 0x00001400010d7983 */ /* 0x000ea20000300800 */
[----:B------:R-:W-:-:S02]  /*19f50*/  MOV R14, R23 ;  /* 0x00000017000e7202 */ /* 0x000fc40000000f00 */
[----:B------:R-:W-:Y:S01]  /*19f60*/  MOV R15, R0 ;  /* 0x00000000000f7202 */ /* 0x000fe20000000f00 */
[----:B------:R-:W-:Y:S06]  /*19f70*/  BAR.SYNC.DEFER_BLOCKING 0x0 ;  /* 0x0000000000007b1d */ /* 0x000fec0000010000 */
[----:B--2---:R0:W-:Y:S02]  /*19f80*/  STL.64 [R1+0x1eb8], R12 ;  /* 0x001eb80c01007387 */ /* 0x0041e40000100a00 */
[----:B0-----:R-:W-:Y:S01]  /*19f90*/  MOV R12, R21 ;  /* 0x00000015000c7202 */ /* 0x001fe20000000f00 */
[----:B------:R-:W-:Y:S01]  /*19fa0*/  IMAD.MOV.U32 R13, RZ, RZ, R22 ;  /* 0x000000ffff0d7224 */ /* 0x000fe200078e0016 */
[----:B------:R-:W2:Y:S04]  /*19fb0*/  LDL.LU R21, [R1+0x1ef0] ;  /* 0x001ef00001157983 */ /* 0x000ea80000300800 */
[----:B------:R-:W2:Y:S04]  /*19fc0*/  LDL.LU R22, [R1+0x1eec] ;  /* 0x001eec0001167983 */ /* 0x000ea80000300800 */
[----:B------:R-:W2:Y:S04]  /*19fd0*/  LDL.LU R23, [R1+0x1ee8] ;  /* 0x001ee80001177983 */ /* 0x000ea80000300800 */
[----:B------:R-:W3:Y:S04]  /*19fe0*/  LDL.LU R0, [R1+0x1ee4] ;  /* 0x001ee40001007983 */ /* 0x000ee80000300800 */
[----:B------:R0:W-:Y:S04]  /*19ff0*/  STL.64 [R1+0x1ea0], R18 ;  /* 0x001ea01201007387 */ /* 0x0001e80000100a00 */
[----:B------:R1:W-:Y:S01]  /*1a000*/  STL.64 [R1+0x1e98], R16 ;  /* 0x001e981001007387 */ /* 0x0003e20000100a00 */
[----:B0-----:R-:W-:Y:S01]  /*1a010*/  MOV R18, R5 ;  /* 0x0000000500127202 */ /* 0x001fe20000000f00 */
[----:B------:R-:W-:-:S02]  /*1a020*/  IMAD.MOV.U32 R19, RZ, RZ, R4 ;  /* 0x000000ffff137224 */ /* 0x000fc400078e0004 */
[----:B-1----:R-:W-:Y:S01]  /*1a030*/  IMAD.MOV.U32 R16, RZ, RZ, R2 ;  /* 0x000000ffff107224 */ /* 0x002fe200078e0002 */
[----:B------:R-:W-:Y:S01]  /*1a040*/  MOV R17, R28 ;  /* 0x0000001c00117202 */ /* 0x000fe20000000f00 */
[----:B------:R-:W4:Y:S04]  /*1a050*/  LDL.LU R2, [R1+0x1ee0] ;  /* 0x001ee00001027983 */ /* 0x000f280000300800 */
[----:B------:R-:W-:Y:S04]  /*1a060*/  STL.64 [R1+0x1eb0], R18 ;  /* 0x001eb01201007387 */ /* 0x000fe80000100a00 */
[----:B------:R0:W-:Y:S04]  /*1a070*/  STL.64 [R1+0x1ea8], R16 ;  /* 0x001ea81001007387 */ /* 0x0001e80000100a00 */
[----:B0-----:R-:W3:Y:S04]  /*1a080*/  LDL.LU R16, [R1+0x20] ;  /* 0x0000200001107983 */ /* 0x001ee80000300800 */
[----:B------:R-:W3:Y:S01]  /*1a090*/  LDL.LU R17, [R1+0x24] ;  /* 0x0000240001117983 */ /* 0x000ee20000300800 */
[----:B--2---:R-:W-:Y:S03]  /*1a0a0*/  HMMA.16816.F32 R20, R8, R6, R20 ;  /* 0x000000060814723c */ /* 0x004fe60000001814 */
[----:B------:R-:W2:Y:S04]  /*1a0b0*/  LDL.LU.64 R6, [R1+0x1ed8] ;  /* 0x001ed80001067983 */ /* 0x000ea80000300a00 */
[----:B------:R-:W2:Y:S04]  /*1a0c0*/  LDL.LU.64 R4, [R1+0x1ed0] ;  /* 0x001ed00001047983 */ /* 0x000ea80000300a00 */
[----:B------:R-:W3:Y:S04]  /*1a0d0*/  LDL.LU.64 R10, [R1+0x1ec8] ;  /* 0x001ec800010a7983 */ /* 0x000ee80000300a00 */
[----:B------:R-:W3:Y:S02]  /*1a0e0*/  LDL.LU.64 R8, [R1+0x1ec0] ;  /* 0x001ec00001087983 */ /* 0x000ee40000300a00 */
[-C--:B---3--:R-:W-:Y:S06]  /*1a0f0*/  HMMA.16816.F32 R24, R8, R16.reuse, R24 ;  /* 0x000000100818723c */ /* 0x088fec0000001818 */
[----:B--2---:R-:W-:Y:S01]  /*1a100*/  HMMA.16816.F32 R16, R4, R16, R12 ;  /* 0x000000100410723c */ /* 0x004fe2000000180c */
[----:B------:R-:W2:-:S15]  /*1a110*/  LDL.LU.64 R12, [R1+0x1eb8] ;  /* 0x001eb800010c7983 */ /* 0x000e9e0000300a00 */
[----:B------:R-:W-:-:S08]  /*1a120*/  NOP ;  /* 0x0000000000007918 */ /* 0x000fd00000000000 */
[----:B------:R-:W-:Y:S01]  /*1a130*/  IMAD.MOV.U32 R14, RZ, RZ, R18 ;  /* 0x000000ffff0e7224 */ /* 0x000fe200078e0012 */
[----:B------:R-:W-:Y:S02]  /*1a140*/  MOV R3, R19 ;  /* 0x0000001300037202 */ /* 0x000fe40000000f00 */
[----:B------:R-:W-:Y:S01]  /*1a150*/  MOV R28, R16 ;  /* 0x00000010001c7202 */ /* 0x000fe20000000f00 */
[----:B------:R-:W3:Y:S01]  /*1a160*/  LDL.LU.64 R18, [R1+0x1eb0] ;  /* 0x001eb00001127983 */ /* 0x000ee20000300a00 */
[----:B------:R-:W-:-:S03]  /*1a170*/  MOV R15, R17 ;  /* 0x00000011000f7202 */ /* 0x000fc60000000f00 */
[----:B------:R-:W3:Y:S01]  /*1a180*/  LDL.LU.64 R16, [R1+0x1ea8] ;  /* 0x001ea80001107983 */ /* 0x000ee20000300a00 */
[-C--:B--2---:R-:W-:Y:S06]  /*1a190*/  HMMA.16816.F32 R20, R4, R12.reuse, R20 ;  /* 0x0000000c0414723c */ /* 0x084fec0000001814 */
[----:B---3--:R-:W-:Y:S01]  /*1a1a0*/  HMMA.16816.F32 R8, R8, R12, R16 ;  /* 0x0000000c0808723c */ /* 0x008fe20000001810 */
[----:B------:R-:W2:Y:S04]  /*1a1b0*/  LDL.LU.64 R18, [R1+0x1ea0] ;  /* 0x001ea00001127983 */ /* 0x000ea80000300a00 */
[----:B------:R-:W2:-:S15]  /*1a1c0*/  LDL.LU.64 R16, [R1+0x1e98] ;  /* 0x001e980001107983 */ /* 0x000e9e0000300a00 */
[----:B------:R-:W-:-:S03]  /*1a1d0*/  NOP ;  /* 0x0000000000007918 */ /* 0x000fc60000000000 */
[----:B------:R0:W-:Y:S04]  /*1a1e0*/  STL.64 [R1+0x1e78], R10 ;  /* 0x001e780a01007387 */ /* 0x0001e80000100a00 */
[----:B------:R1:W-:Y:S01]  /*1a1f0*/  STL.64 [R1+0x1e70], R8 ;  /* 0x001e700801007387 */ /* 0x0003e20000100a00 */
[----:B0-----:R-:W-:Y:S01]  /*1a200*/  MOV R10, R14 ;  /* 0x0000000e000a7202 */ /* 0x001fe20000000f00 */
[----:B-1----:R-:W-:Y:S02]  /*1a210*/  IMAD.MOV.U32 R9, RZ, RZ, R15 ;  /* 0x000000ffff097224 */ /* 0x002fe400078e000f */
[----:B------:R-:W3:Y:S04]  /*1a220*/  LDL.LU.64 R14, [R1+0x1e90] ;  /* 0x001e9000010e7983 */ /* 0x000ee80000300a00 */
[----:B------:R-:W3:Y:S01]  /*1a230*/  LDL.LU.64 R12, [R1+0x1e88] ;  /* 0x001e8800010c7983 */ /* 0x000ee20000300a00 */
[----:B----4-:R-:W-:Y:S01]  /*1a240*/  IMAD.MOV.U32 R6, RZ, RZ, R2 ;  /* 0x000000ffff067224 */ /* 0x010fe200078e0002 */
[----:B------:R-:W-:-:S02]  /*1a250*/  MOV R7, R0 ;  /* 0x0000000000077202 */ /* 0x000fc40000000f00 */
[----:B------:R-:W-:Y:S01]  /*1a260*/  MOV R8, R28 ;  /* 0x0000001c00087202 */ /* 0x000fe20000000f00 */
[----:B------:R-:W4:Y:S01]  /*1a270*/  LDL.LU R2, [R1+0x1e84] ;  /* 0x001e840001027983 */ /* 0x000f220000300800 */
[----:B------:R-:W-:-:S03]  /*1a280*/  MOV R11, R3 ;  /* 0x00000003000b7202 */ /* 0x000fc60000000f00 */
[----:B------:R-:W4:Y:S04]  /*1a290*/  LDL.LU R0, [R1+0x1e80] ;  /* 0x001e800001007983 */ /* 0x000f280000300800 */
[----:B------:R0:W-:Y:S04]  /*1a2a0*/  STL.64 [R1+0x1e68], R22 ;  /* 0x001e681601007387 */ /* 0x0001e80000100a00 */
[----:B------:R1:W-:Y:S04]  /*1a2b0*/  STL.64 [R1+0x1e60], R20 ;  /* 0x001e601401007387 */ /* 0x0003e80000100a00 */
[----:B0-----:R-:W4:Y:S01]  /*1a2c0*/  LDL.LU.64 R22, [R1+0x18] ;  /* 0x0000180001167983 */ /* 0x001f220000300a00 */
[-C--:B---3--:R-:W-:Y:S06]  /*1a2d0*/  HMMA.16816.F32 R24, R12, R6.reuse, R24 ;  /* 0x000000060c18723c */ /* 0x088fec0000001818 */
[----:B--2---:R-:W-:Y:S01]  /*1a2e0*/  HMMA.16816.F32 R4, R16, R6, R8 ;  /* 0x000000061004723c */ /* 0x004fe20000001808 */
[----:B------:R-:W2:Y:S04]  /*1a2f0*/  LDL.LU.64 R10, [R1+0x1e78] ;  /* 0x001e7800010a7983 */ /* 0x000ea80000300a00 */
[----:B------:R-:W2:Y:S01]  /*1a300*/  LDL.LU.64 R8, [R1+0x1e70] ;  /* 0x001e700001087983 */ /* 0x000ea20000300a00 */
[----:B----4-:R-:W-:Y:S01]  /*1a310*/  MOV R28, R22 ;  /* 0x00000016001c7202 */ /* 0x010fe20000000f00 */
[----:B------:R-:W-:Y:S01]  /*1a320*/  IMAD.MOV.U32 R3, RZ, RZ, R23 ;  /* 0x000000ffff037224 */ /* 0x000fe200078e0017 */
[----:B--2---:R-:W-:Y:S01]  /*1a330*/  HMMA.16816.F32 R8, R12, R22, R8 ;  /* 0x000000160c08723c */ /* 0x004fe20000001808 */
[----:B------:R-:W2:Y:S04]  /*1a340*/  LDL.LU.64 R22, [R1+0x1e68] ;  /* 0x001e680001167983 */ /* 0x000ea80000300a00 */
[----:B-1----:R-:W2:Y:S02]  /*1a350*/  LDL.LU.64 R20, [R1+0x1e60] ;  /* 0x001e600001147983 */ /* 0x002ea40000300a00 */
[----:B------:R-:W-:-:S02]  /*1a360*/  MOV R14, R28 ;  /* 0x0000001c000e7202 */ /* 0x000fc40000000f00 */
[----:B------:R-:W-:Y:S01]  /*1a370*/  MOV R15, R3 ;  /* 0x00000003000f7202 */ /* 0x000fe20000000f00 */
[----:B------:R-:W-:Y:S01]  /*1a380*/  FMUL R12, R24, UR9 ;  /* 0x00000009180c7c20 */ /* 0x000fe20008400000 */
[----:B------:R-:W-:-:S05]  /*1a390*/  FMUL R3, R26, UR9 ;  /* 0x000000091a037c20 */ /* 0x000fca0008400000 */
[----:B------:R-:W-:Y:S01]  /*1a3a0*/  FMUL R13, R5, UR9 ;  /* 0x00000009050d7c20 */ /* 0x000fe20008400000 */
[----:B------:R-:W3:Y:S01]  /*1a3b0*/  LDL.LU R29, [R1+0x5d8] ;  /* 0x0005d800011d7983 */ /* 0x000ee20000300800 */
[----:B------:R-:W-:-:S04]  /*1a3c0*/  LOP3.LUT R28, R2, 0x1c, RZ, 0xc0, !PT ;  /* 0x0000001c021c7812 */ /* 0x000fc800078ec0ff */
[----:B------:R-:W-:Y:S01]  /*1a3d0*/  LEA R28, R28, UR6, 0x2 ;  /* 0x000000061c1c7c11 */ /* 0x000fe2000f8e10ff */
[----:B--2---:R-:W-:Y:S07]  /*1a3e0*/  HMMA.16816.F32 R20, R16, R14, R20 ;  /* 0x0000000e1014723c */ /* 0x004fee0000001814 */
[----:B------:R-:W-:Y:S01]  /*1a3f0*/  FMUL R17, R25, UR9 ;  /* 0x0000000919117c20 */ /* 0x000fe20008400000 */
[----:B------:R-:W-:Y:S01]  /*1a400*/  FMUL R15, R27, UR9 ;  /* 0x000000091b0f7c20 */ /* 0x000fe20008400000 */
[----:B------:R-:W-:-:S03]  /*1a410*/  FMUL R14, R4, UR9 ;  /* 0x00000009040e7c20 */ /* 0x000fc60008400000 */
[----:B------:R-:W-:Y:S01]  /*1a420*/  FMNMX R17, R12, R17, !PT ;  /* 0x000000110c117209 */ /* 0x000fe20007800000 */
[----:B------:R-:W-:Y:S01]  /*1a430*/  FMUL R12, R7, UR9 ;  /* 0x00000009070c7c20 */ /* 0x000fe20008400000 */
[----:B------:R-:W-:Y:S01]  /*1a440*/  FMNMX R15, R3, R15, !PT ;  /* 0x0000000f030f7209 */ /* 0x000fe20007800000 */
[----:B------:R-:W-:Y:S01]  /*1a450*/  FMUL R3, R6, UR9 ;  /* 0x0000000906037c20 */ /* 0x000fe20008400000 */
[----:B------:R-:W-:Y:S01]  /*1a460*/  FMNMX R14, R14, R13, !PT ;  /* 0x0000000d0e0e7209 */ /* 0x000fe20007800000 */
[----:B------:R-:W-:Y:S01]  /*1a470*/  FMUL R18, R8, UR9 ;  /* 0x0000000908127c20 */ /* 0x000fe20008400000 */
[----:B------:R-:W-:Y:S02]  /*1a480*/  FMUL R16, R10, UR9 ;  /* 0x000000090a107c20 */ /* 0x000fe40008400000 */
[----:B------:R-:W-:-:S04]  /*1a490*/  FMNMX R12, R3, R12, !PT ;  /* 0x0000000c030c7209 */ /* 0x000fc80007800000 */
[----:B------:R-:W-:Y:S01]  /*1a4a0*/  FMUL R13, R20, UR9 ;  /* 0x00000009140d7c20 */ /* 0x000fe20008400000 */
[----:B------:R-:W-:Y:S01]  /*1a4b0*/  FMUL R3, R22, UR9 ;  /* 0x0000000916037c20 */ /* 0x000fe20008400000 */
[----:B------:R-:W-:Y:S01]  /*1a4c0*/  FMNMX R17, R18, R17, !PT ;  /* 0x0000001112117209 */ /* 0x000fe20007800000 */
[----:B------:R-:W-:Y:S02]  /*1a4d0*/  FMUL R18, R11, UR9 ;  /* 0x000000090b127c20 */ /* 0x000fe40008400000 */
[----:B------:R-:W-:Y:S01]  /*1a4e0*/  FMNMX R13, R13, R14, !PT ;  /* 0x0000000e0d0d7209 */ /* 0x000fe20007800000 */
[----:B------:R-:W-:Y:S01]  /*1a4f0*/  FMUL R14, R9, UR9 ;  /* 0x00000009090e7c20 */ /* 0x000fe20008400000 */
[----:B------:R-:W-:Y:S01]  /*1a500*/  FMNMX R3, R3, R12, !PT ;  /* 0x0000000c03037209 */ /* 0x000fe20007800000 */
[----:B------:R-:W-:Y:S01]  /*1a510*/  FMUL R12, R23, UR9 ;  /* 0x00000009170c7c20 */ /* 0x000fe20008400000 */
[----:B------:R-:W-:Y:S01]  /*1a520*/  FMNMX R15, R16, R15, !PT ;  /* 0x0000000f100f7209 */ /* 0x000fe20007800000 */
[----:B------:R-:W-:Y:S01]  /*1a530*/  FMUL R16, R21, UR9 ;  /* 0x0000000915107c20 */ /* 0x000fe20008400000 */
[----:B------:R-:W-:-:S02]  /*1a540*/  FMNMX R14, R14, R17, !PT ;  /* 0x000000110e0e7209 */ /* 0x000fc40007800000 */
[----:B------:R-:W-:Y:S02]  /*1a550*/  FMNMX R15, R18, R15, !PT ;  /* 0x0000000f120f7209 */ /* 0x000fe40007800000 */
[----:B------:R-:W-:Y:S02]  /*1a560*/  FMNMX R17, R12, R3, !PT ;  /* 0x000000030c117209 */ /* 0x000fe40007800000 */
[----:B------:R-:W-:Y:S01]  /*1a570*/  FMNMX R13, R16, R13, !PT ;  /* 0x0000000d100d7209 */ /* 0x000fe20007800000 */
[----:B------:R-:W0:Y:S04]  /*1a580*/  SHFL.BFLY PT, R12, R15, 0x2, 0x1f ;  /* 0x0c401f000f0c7f89 */ /* 0x000e2800000e0000 */
[----:B------:R-:W1:Y:S01]  /*1a590*/  SHFL.BFLY PT, R16, R17, 0x2, 0x1f ;  /* 0x0c401f0011107f89 */ /* 0x000e6200000e0000 */
[----:B0-----:R-:W-:-:S02]  /*1a5a0*/  FMNMX R12, R15, R12, !PT ;  /* 0x0000000c0f0c7209 */ /* 0x001fc40007800000 */
[----:B-1----:R-:W-:-:S03]  /*1a5b0*/  FMNMX R17, R17, R16, !PT ;  /* 0x0000001011117209 */ /* 0x002fc60007800000 */
[----:B------:R-:W0:Y:S04]  /*1a5c0*/  SHFL.BFLY PT, R15, R12, 0x1, 0x1f ;  /* 0x0c201f000c0f7f89 */ /* 0x000e2800000e0000 */
[----:B------:R-:W1:Y:S01]  /*1a5d0*/  SHFL.BFLY PT, R16, R17, 0x1, 0x1f ;  /* 0x0c201f0011107f89 */ /* 0x000e6200000e0000 */
[----:B0-----:R-:W-:Y:S02]  /*1a5e0*/  FMNMX R15, R12, R15, !PT ;  /* 0x0000000f0c0f7209 */ /* 0x001fe40007800000 */
[----:B-1----:R-:W-:Y:S02]  /*1a5f0*/  FMNMX R12, R17, R16, !PT ;  /* 0x00000010110c7209 */ /* 0x002fe40007800000 */
[----:B------:R-:W2:Y:S04]  /*1a600*/  LDL R17, [R1+0x620] ;  /* 0x0006200001117983 */ /* 0x000ea80000100800 */
[----:B------:R-:W0:Y:S04]  /*1a610*/  SHFL.BFLY PT, R3, R14, 0x2, 0x1f ;  /* 0x0c401f000e037f89 */ /* 0x000e2800000e0000 */
[----:B------:R-:W1:Y:S01]  /*1a620*/  SHFL.BFLY PT, R18, R13, 0x2, 0x1f ;  /* 0x0c401f000d127f89 */ /* 0x000e6200000e0000 */
[----:B0-----:R-:W-:-:S02]  /*1a630*/  FMNMX R3, R14, R3, !PT ;  /* 0x000000030e037209 */ /* 0x001fc40007800000 */
[----:B-1----:R-:W-:-:S03]  /*1a640*/  FMNMX R13, R13, R18, !PT ;  /* 0x000000120d0d7209 */ /* 0x002fc60007800000 */
[----:B------:R-:W0:Y:S04]  /*1a650*/  SHFL.BFLY PT, R19, R3, 0x1, 0x1f ;  /* 0x0c201f0003137f89 */ /* 0x000e2800000e0000 */
[----:B------:R-:W1:Y:S01]  /*1a660*/  SHFL.BFLY PT, R14, R13, 0x1, 0x1f ;  /* 0x0c201f000d0e7f89 */ /* 0x000e6200000e0000 */
[----:B------:R-:W-:-:S04]  /*1a670*/  SHF.R.U32.HI R18, RZ, 0x3, R0 ;  /* 0x00000003ff127819 */ /* 0x000fc80000011600 */
[----:B------:R-:W-:-:S05]  /*1a680*/  LOP3.LUT R18, R18, 0xc, RZ, 0xc0, !PT ;  /* 0x0000000c12127812 */ /* 0x000fca00078ec0ff */
[----:B------:R-:W-:-:S05]  /*1a690*/  IMAD.IADD R18, R28, 0x1, R18 ;  /* 0x000000011c127824 */ /* 0x000fca00078e0212 */
[----:B------:R-:W-:Y:S01]  /*1a6a0*/  @!P1 STS [R18+0x80], R15 ;  /* 0x0000800f12009388 */ /* 0x000fe20000000800 */
[----:B0-----:R-:W-:Y:S02]  /*1a6b0*/  FMNMX R3, R3, R19, !PT ;  /* 0x0000001303037209 */ /* 0x001fe40007800000 */
[----:B-1----:R-:W-:-:S03]  /*1a6c0*/  FMNMX R14, R13, R14, !PT ;  /* 0x0000000e0d0e7209 */ /* 0x002fc60007800000 */
[----:B------:R0:W-:Y:S04]  /*1a6d0*/  @!P1 STS [R18], R3 ;  /* 0x0000000312009388 */ /* 0x0001e80000000800 */
[----:B------:R-:W-:Y:S04]  /*1a6e0*/  @!P1 STS [R18+0x100], R14 ;  /* 0x0001000e12009388 */ /* 0x000fe80000000800 */
[----:B------:R-:W-:Y:S01]  /*1a6f0*/  @!P1 STS [R18+0x180], R12 ;  /* 0x0001800c12009388 */ /* 0x000fe20000000800 */
[----:B0-----:R-:W-:Y:S01]  /*1a700*/  LEA R3, R0, UR6, 0x2 ;  /* 0x0000000600037c11 */ /* 0x001fe2000f8e10ff */
[----:B------:R-:W-:Y:S06]  /*1a710*/  BAR.SYNC.DEFER_BLOCKING 0x0 ;  /* 0x0000000000007b1d */ /* 0x000fec0000010000 */
[----:B------:R-:W0:Y:S04]  /*1a720*/  LDS R12, [R3] ;  /* 0x00000000030c7984 */ /* 0x000e280000000800 */
[----:B0-----:R-:W0:Y:S02]  /*1a730*/  SHFL.BFLY PT, R13, R12, 0x2, 0x1f ;  /* 0x0c401f000c0d7f89 */ /* 0x001e2400000e0000 */
[----:B0-----:R-:W-:-:S05]  /*1a740*/  FMNMX R13, R12, R13, !PT ;  /* 0x0000000d0c0d7209 */ /* 0x001fca0007800000 */
[----:B------:R-:W0:Y:S02]  /*1a750*/  SHFL.BFLY PT, R12, R13, 0x1, 0x1f ;  /* 0x0c201f000d0c7f89 */ /* 0x000e2400000e0000 */
[----:B0-----:R-:W-:-:S05]  /*1a760*/  FMNMX R12, R13, R12, !PT ;  /* 0x0000000c0d0c7209 */ /* 0x001fca0007800000 */
[----:B------:R-:W-:Y:S01]  /*1a770*/  @!P1 STS [R3], R12 ;  /* 0x0000000c03009388 */ /* 0x000fe20000000800 */
[----:B------:R-:W-:Y:S06]  /*1a780*/  BAR.SYNC.DEFER_BLOCKING 0x0 ;  /* 0x0000000000007b1d */ /* 0x000fec0000010000 */
[----:B------:R-:W3:Y:S04]  /*1a790*/  LDS R13, [R28] ;  /* 0x000000001c0d7984 */ /* 0x000ee80000000800 */
[----:B------:R-:W2:Y:S01]  /*1a7a0*/  LDS R12, [R28+0x80] ;  /* 0x000080001c0c7984 */ /* 0x000ea20000000800 */
[----:B---3--:R-:W-:-:S03]  /*1a7b0*/  FMNMX R2, R13, R29, !PT ;  /* 0x0000001d0d027209 */ /* 0x008fc60007800000 */
[----:B------:R-:W0:Y:S02]  /*1a7c0*/  LDS R13, [R28+0x100] ;  /* 0x000100001c0d7984 */ /* 0x000e240000000800 */
[--C-:B------:R-:W-:Y:S01]  /*1a7d0*/  FFMA R15, R25, UR9, -R2.reuse ;  /* 0x00000009190f7c23 */ /* 0x100fe20008000802 */
[----:B------:R-:W-:-:S03]  /*1a7e0*/  FFMA R14, R24, UR9, -R2 ;  /* 0x00000009180e7c23 */ /* 0x000fc60008000802 */
[----:B------:R-:W-:Y:S01]  /*1a7f0*/  FMUL R15, R15, 1.4426950216293334961 ;  /* 0x3fb8aa3b0f0f7820 */ /* 0x000fe20000400000 */
[----:B------:R-:W-:Y:S01]  /*1a800*/  FMUL R14, R14, 1.4426950216293334961 ;  /* 0x3fb8aa3b0e0e7820 */ /* 0x000fe20000400000 */
[----:B------:R-:W-:-:S03]  /*1a810*/  FFMA R8, R8, UR9, -R2 ;  /* 0x0000000908087c23 */ /* 0x000fc60008000802 */
[----:B------:R1:W3:Y:S01]  /*1a820*/  MUFU.EX2 R0, R14 ;  /* 0x0000000e00007308 */ /* 0x0002e20000000800 */
[----:B------:R-:W-:-:S07]  /*1a830*/  FMUL R8, R8, 1.4426950216293334961 ;  /* 0x3fb8aa3b08087820 */ /* 0x000fce0000400000 */
[----:B------:R-:W4:Y:S01]  /*1a840*/  MUFU.EX2 R15, R15 ;  /* 0x0000000f000f7308 */ /* 0x000f220000000800 */
[----:B------:R-:W-:Y:S01]  /*1a850*/  FFMA R9, R9, UR9, -R2 ;  /* 0x0000000909097c23 */ /* 0x000fe20008000802 */
[----:B------:R-:W-:Y:S03]  /*1a860*/  STL [R1+0x398], R2 ;  /* 0x0003980201007387 */ /* 0x000fe60000100800 */
[----:B------:R-:W-:Y:S01]  /*1a870*/  FMUL R9, R9, 1.4426950216293334961 ;  /* 0x3fb8aa3b09097820 */ /* 0x000fe20000400000 */
[----:B-1----:R-:W1:Y:S01]  /*1a880*/  LDS R14, [R28+0x180] ;  /* 0x000180001c0e7984 */ /* 0x002e620000000800 */
[----:B--2---:R-:W-:Y:S02]  /*1a890*/  FMNMX R12, R12, R17, !PT ;  /* 0x000000110c0c7209 */ /* 0x004fe40007800000 */
[----:B------:R2:W0:Y:S01]  /*1a8a0*/  MUFU.EX2 R17, R8 ;  /* 0x0000000800117308 */ /* 0x0004220000000800 */
[----:B---3--:R-:W-:Y:S02]  /*1a8b0*/  STL [R1+0x61c], R0 ;  /* 0x00061c0001007387 */ /* 0x008fe40000100800 */
[----:B--2---:R-:W-:-:S02]  /*1a8c0*/  FFMA R8, R26, UR9, -R12 ;  /* 0x000000091a087c23 */ /* 0x004fc4000800080c */
[----:B----4-:R2:W-:Y:S02]  /*1a8d0*/  STL [R1+0x618], R15 ;  /* 0x0006180f01007387 */ /* 0x0105e40000100800 */
[----:B------:R-:W-:Y:S02]  /*1a8e0*/  FMUL R8, R8, 1.4426950216293334961 ;  /* 0x3fb8aa3b08087820 */ /* 0x000fe40000400000 */
[----:B------:R-:W3:Y:S02]  /*1a8f0*/  LDL R16, [R1+0x624] ;  /* 0x0006240001107983 */ /* 0x000ee40000100800 */
[----:B------:R-:W-:Y:S08]  /*1a900*/  MUFU.EX2 R25, R8 ;  /* 0x0000000800197308 */ /* 0x000ff00000000800 */
[----:B--2---:R2:W4:Y:S01]  /*1a910*/  MUFU.EX2 R15, R9 ;  /* 0x00000009000f7308 */ /* 0x0045220000000800 */
[----:B------:R3:W-:Y:S01]  /*1a920*/  STL [R1+0x394], R12 ;  /* 0x0003940c01007387 */ /* 0x0007e20000100800 */
[----:B--2---:R-:W-:-:S03]  /*1a930*/  FFMA R9, R27, UR9, -R12 ;  /* 0x000000091b097c23 */ /* 0x004fc6000800080c */
[----:B0-----:R-:W-:Y:S01]  /*1a940*/  STL [R1+0x614], R17 ;  /* 0x0006141101007387 */ /* 0x001fe20000100800 */
[----:B------:R-:W-:-:S03]  /*1a950*/  FMUL R9, R9, 1.4426950216293334961 ;  /* 0x3fb8aa3b09097820 */ /* 0x000fc60000400000 */
[----:B----4-:R-:W-:Y:S01]  /*1a960*/  STL [R1+0x610], R15 ;  /* 0x0006100f01007387 */ /* 0x010fe20000100800 */
[----:B------:R0:W2:Y:S03]  /*1a970*/  MUFU.EX2 R28, R9 ;  /* 0x00000009001c7308 */ /* 0x0000a60000000800 */
[----:B------:R-:W-:Y:S04]  /*1a980*/  STL [R1+0x60c], R25 ;  /* 0x00060c1901007387 */ /* 0x000fe80000100800 */
[----:B------:R-:W4:Y:S04]  /*1a990*/  LDL R26, [R1+0x618] ;  /* 0x00061800011a7983 */ /* 0x000f280000100800 */
[----:B0-----:R-:W1:Y:S01]  /*1a9a0*/  LDL R9, [R1+0x628] ;  /* 0x0006280001097983 */ /* 0x001e620000100800 */
[--C-:B------:R-:W-:Y:S01]  /*1a9b0*/  FFMA R10, R10, UR9, -R12.reuse ;  /* 0x000000090a0a7c23 */ /* 0x100fe2000800080c */
[----:B------:R-:W-:-:S03]  /*1a9c0*/  FFMA R11, R11, UR9, -R12 ;  /* 0x000000090b0b7c23 */ /* 0x000fc6000800080c */
[----:B------:R-:W-:Y:S01]  /*1a9d0*/  FMUL R10, R10, 1.4426950216293334961 ;  /* 0x3fb8aa3b0a0a7820 */ /* 0x000fe20000400000 */
[----:B------:R-:W-:-:S04]  /*1a9e0*/  FMUL R11, R11, 1.4426950216293334961 ;  /* 0x3fb8aa3b0b0b7820 */ /* 0x000fc80000400000 */
[----:B------:R-:W-:Y:S01]  /*1a9f0*/  MUFU.EX2 R8, R11 ;  /* 0x0000000b00087308 */ /* 0x000fe20000000800 */
[----:B--2---:R-:W-:Y:S01]  /*1aa00*/  STL [R1+0x608], R28 ;  /* 0x0006081c01007387 */ /* 0x004fe20000100800 */
[----:B------:R-:W-:Y:S01]  /*1aa10*/  BAR.SYNC.DEFER_BLOCKING 0x0 ;  /* 0x0000000000007b1d */ /* 0x000fe20000010000 */
[----:B---3--:R-:W-:-:S05]  /*1aa20*/  FMNMX R12, R13, R16, !PT ;  /* 0x000000100d0c7209 */ /* 0x008fca0007800000 */
[--C-:B------:R-:W-:Y:S01]  /*1aa30*/  FFMA R4, R4, UR9, -R12.reuse ;  /* 0x0000000904047c23 */ /* 0x100fe2000800080c */
[----:B------:R-:W-:Y:S01]  /*1aa40*/  FFMA R5, R5, UR9, -R12 ;  /* 0x0000000905057c23 */ /* 0x000fe2000800080c */
[----:B------:R-:W0:Y:S02]  /*1aa50*/  MUFU.EX2 R16, R10 ;  /* 0x0000000a00107308 */ /* 0x000e240000000800 */
[----:B------:R-:W-:Y:S01]  /*1aa60*/  FMUL R4, R4, 1.4426950216293334961 ;  /* 0x3fb8aa3b04047820 */ /* 0x000fe20000400000 */
[----:B------:R-:W-:-:S05]  /*1aa70*/  FMUL R5, R5, 1.4426950216293334961 ;  /* 0x3fb8aa3b05057820 */ /* 0x000fca0000400000 */
[----:B------:R2:W3:Y:S08]  /*1aa80*/  MUFU.EX2 R19, R4 ;  /* 0x0000000400137308 */ /* 0x0004f00000000800 */
[----:B------:R0:W4:Y:S01]  /*1aa90*/  MUFU.EX2 R24, R5 ;  /* 0x0000000500187308 */ /* 0x0001220000000800 */
[--C-:B--2---:R-:W-:Y:S01]  /*1aaa0*/  FFMA R4, R20, UR9, -R12.reuse ;  /* 0x0000000914047c23 */ /* 0x104fe2000800080c */
[----:B------:R2:W-:Y:S03]  /*1aab0*/  STL [R1+0x390], R12 ;  /* 0x0003900c01007387 */ /* 0x0005e60000100800 */
[----:B------:R-:W-:Y:S01]  /*1aac0*/  FMUL R4, R4, 1.4426950216293334961 ;  /* 0x3fb8aa3b04047820 */ /* 0x000fe20000400000 */
[----:B0-----:R-:W-:-:S04]  /*1aad0*/  FFMA R5, R21, UR9, -R12 ;  /* 0x0000000915057c23 */ /* 0x001fc8000800080c */
[----:B------:R-:W-:Y:S01]  /*1aae0*/  FMUL R5, R5, 1.4426950216293334961 ;  /* 0x3fb8aa3b05057820 */ /* 0x000fe20000400000 */
[----:B-1----:R-:W-:Y:S01]  /*1aaf0*/  FMNMX R9, R14, R9, !PT ;  /* 0x000000090e097209 */ /* 0x002fe20007800000 */
[----:B--2---:R0:W1:Y:S04]  /*1ab00*/  MUFU.EX2 R12, R4 ;  /* 0x00000004000c7308 */ /* 0x0040680000000800 */
[--C-:B------:R-:W-:Y:S01]  /*1ab10*/  FFMA R6, R6, UR9, -R9.reuse ;  /* 0x0000000906067c23 */ /* 0x100fe20008000809 */
[----:B------:R-:W-:-:S03]  /*1ab20*/  FFMA R7, R7, UR9, -R9 ;  /* 0x0000000907077c23 */ /* 0x000fc60008000809 */
[----:B------:R2:W1:Y:S01]  /*1ab30*/  MUFU.EX2 R11, R5 ;  /* 0x00000005000b7308 */ /* 0x0004620000000800 */
[--C-:B0-----:R-:W-:Y:S01]  /*1ab40*/  FFMA R4, R22, UR9, -R9.reuse ;  /* 0x0000000916047c23 */ /* 0x101fe20008000809 */
[----:B------:R-:W-:Y:S01]  /*1ab50*/  FMUL R6, R6, 1.4426950216293334961 ;  /* 0x3fb8aa3b06067820 */ /* 0x000fe20000400000 */
[----:B------:R-:W-:Y:S01]  /*1ab60*/  FMUL R7, R7, 1.4426950216293334961 ;  /* 0x3fb8aa3b07077820 */ /* 0x000fe20000400000 */
[----:B------:R-:W-:Y:S01]  /*1ab70*/  STL [R1+0x604], R16 ;  /* 0x0006041001007387 */ /* 0x000fe20000100800 */
[----:B------:R-:W-:Y:S01]  /*1ab80*/  FMUL R4, R4, 1.4426950216293334961 ;  /* 0x3fb8aa3b04047820 */ /* 0x000fe20000400000 */
[----:B--2---:R-:W-:Y:S02]  /*1ab90*/  FFMA R5, R23, UR9, -R9 ;  /* 0x0000000917057c23 */ /* 0x004fe40008000809 */
[----:B------:R-:W-:Y:S01]  /*1aba0*/  STL [R1+0x600], R8 ;  /* 0x0006000801007387 */ /* 0x000fe20000100800 */
[----:B------:R-:W0:Y:S01]  /*1abb0*/  MUFU.EX2 R13, R6 ;  /* 0x00000006000d7308 */ /* 0x000e220000000800 */
[----:B------:R-:W-:-:S02]  /*1abc0*/  FMUL R5, R5, 1.4426950216293334961 ;  /* 0x3fb8aa3b05057820 */ /* 0x000fc40000400000 */
[----:B---3--:R-:W-:Y:S04]  /*1abd0*/  STL [R1+0x5fc], R19 ;  /* 0x0005fc1301007387 */ /* 0x008fe80000100800 */
[----:B----4-:R-:W-:Y:S01]  /*1abe0*/  STL [R1+0x5f8], R24 ;  /* 0x0005f81801007387 */ /* 0x010fe20000100800 */
[----:B------:R2:W3:Y:S03]  /*1abf0*/  MUFU.EX2 R14, R7 ;  /* 0x00000007000e7308 */ /* 0x0004e60000000800 */
[----:B------:R4:W-:Y:S05]  /*1ac00*/  STL [R1+0x38c], R9 ;  /* 0x00038c0901007387 */ /* 0x0009ea0000100800 */
[----:B------:R-:W3:Y:S08]  /*1ac10*/  MUFU.EX2 R10, R4 ;  /* 0x00000004000a7308 */ /* 0x000ef00000000800 */
[----:B----4-:R3:W4:Y:S01]  /*1ac20*/  MUFU.EX2 R9, R5 ;  /* 0x0000000500097308 */ /* 0x0107220000000800 */
[----:B-1----:R-:W-:Y:S01]  /*1ac30*/  STL [R1+0x5f4], R12 ;  /* 0x0005f40c01007387 */ /* 0x002fe20000100800 */
[----:B--2---:R-:W-:-:S03]  /*1ac40*/  FADD R7, R0, R26 ;  /* 0x0000001a00077221 */ /* 0x004fc60000000000 */
[----:B------:R-:W-:Y:S01]  /*1ac50*/  STL [R1+0x5f0], R11 ;  /* 0x0005f00b01007387 */ /* 0x000fe20000100800 */
[----:B------:R-:W-:-:S03]  /*1ac60*/  FADD R7, R17, R7 ;  /* 0x0000000711077221 */ /* 0x000fc60000000000 */
[----:B0-----:R-:W-:Y:S01]  /*1ac70*/  STL [R1+0x5ec], R13 ;  /* 0x0005ec0d01007387 */ /* 0x001fe20000100800 */
[----:B---3--:R-:W-:-:S03]  /*1ac80*/  FADD R5, R13, R14 ;  /* 0x0000000e0d057221 */ /* 0x008fc60000000000 */
[----:B------:R-:W-:Y:S01]  /*1ac90*/  STL [R1+0x5e8], R14 ;  /* 0x0005e80e01007387 */ /* 0x000fe20000100800 */
[----:B------:R-:W-:-:S03]  /*1aca0*/  FADD R5, R10, R5 ;  /* 0x000000050a057221 */ /* 0x000fc60000000000 */
[----:B------:R-:W2:Y:S04]  /*1acb0*/  LDL.LU R0, [R1+0x1e58] ;  /* 0x001e580001007983 */ /* 0x000ea80000300800 */
[----:B------:R0:W-:Y:S04]  /*1acc0*/  STL [R1+0x5e4], R10 ;  /* 0x0005e40a01007387 */ /* 0x0001e80000100800 */
[----:B----4-:R-:W-:Y:S04]  /*1acd0*/  STL [R1+0x5e0], R9 ;  /* 0x0005e00901007387 */ /* 0x010fe80000100800 */
[----:B------:R-:W2:Y:S01]  /*1ace0*/  LDL.64 R20, [R1+0x14f8] ;  /* 0x0014f80001147983 */ /* 0x000ea20000100a00 */
[----:B0-----:R-:W-:-:S03]  /*1acf0*/  FADD R10, R15, R7 ;  /* 0x000000070f0a7221 */ /* 0x001fc60000000000 */
[----:B------:R-:W3:Y:S04]  /*1ad00*/  LDL.64 R14, [R1+0x14e8] ;  /* 0x0014e800010e7983 */ /* 0x000ee80000100a00 */
[----:B------:R-:W4:Y:S04]  /*1ad10*/  LDL.64 R26, [R1+0x14f0] ;  /* 0x0014f000011a7983 */ /* 0x000f280000100a00 */
[----:B------:R-:W4:Y:S01]  /*1ad20*/  LDL.64 R22, [R1+0x14e0] ;  /* 0x0014e00001167983 */ /* 0x000f220000100a00 */
[----:B------:R-:W-:Y:S01]  /*1ad30*/  FADD R4, R25, R28 ;  /* 0x0000001c19047221 */ /* 0x000fe20000000000 */
[----:B------:R-:W-:Y:S01]  /*1ad40*/  FADD R6, R19, R24 ;  /* 0x0000001813067221 */ /* 0x000fe20000000000 */
[----:B------:R-:W-:Y:S01]  /*1ad50*/  FADD R5, R9, R5 ;  /* 0x0000000509057221 */ /* 0x000fe20000000000 */
[----:B------:R-:W4:Y:S01]  /*1ad60*/  LDL.64 R24, [R1+0x14c8] ;  /* 0x0014c80001187983 */ /* 0x000f220000100a00 */
[----:B------:R-:W-:Y:S01]  /*1ad70*/  FADD R4, R16, R4 ;  /* 0x0000000410047221 */ /* 0x000fe20000000000 */
[----:B------:R-:W-:-:S02]  /*1ad80*/  FADD R6, R12, R6 ;  /* 0x000000060c067221 */ /* 0x000fc40000000000 */
[----:B------:R-:W4:Y:S01]  /*1ad90*/  LDL.64 R16, [R1+0x14d0] ;  /* 0x0014d00001107983 */ /* 0x000f220000100a00 */
[----:B------:R-:W-:Y:S01]  /*1ada0*/  FADD R8, R8, R4 ;  /* 0x0000000408087221 */ /* 0x000fe20000000000 */
[----:B------:R-:W-:Y:S02]  /*1adb0*/  FADD R6, R11, R6 ;  /* 0x000000060b067221 */ /* 0x000fe40000000000 */
[----:B------:R-:W0:Y:S04]  /*1adc0*/  SHFL.BFLY PT, R11, R10, 0x2, 0x1f ;  /* 0x0c401f000a0b7f89 */ /* 0x000e2800000e0000 */
[----:B------:R-:W1:Y:S04]  /*1add0*/  SHFL.BFLY PT, R9, R8, 0x2, 0x1f ;  /* 0x0c401f0008097f89 */ /* 0x000e6800000e0000 */
[----:B------:R-:W1:Y:S04]  /*1ade0*/  SHFL.BFLY PT, R7, R6, 0x2, 0x1f ;  /* 0x0c401f0006077f89 */ /* 0x000e6800000e0000 */
[----:B------:R-:W1:Y:S04]  /*1adf0*/  SHFL.BFLY PT, R4, R5, 0x2, 0x1f ;  /* 0x0c401f0005047f89 */ /* 0x000e6800000e0000 */
[----:B------:R-:W4:Y:S01]  /*1ae00*/  LDL.64 R12, [R1+0x14d8] ;  /* 0x0014d800010c7983 */ /* 0x000f220000100a00 */
[----:B0-----:R-:W-:Y:S01]  /*1ae10*/  FADD R11, R10, R11 ;  /* 0x0000000b0a0b7221 */ /* 0x001fe20000000000 */
[----:B-1----:R-:W-:Y:S01]  /*1ae20*/  FADD R9, R8, R9 ;  /* 0x0000000908097221 */ /* 0x002fe20000000000 */
[----:B------:R-:W-:Y:S01]  /*1ae30*/  FADD R7, R6, R7 ;  /* 0x0000000706077221 */ /* 0x000fe20000000000 */
[----:B------:R-:W-:-:S02]  /*1ae40*/  FADD R5, R5, R4 ;  /* 0x0000000405057221 */ /* 0x000fc40000000000 */
[----:B------:R-:W0:Y:S04]  /*1ae50*/  SHFL.BFLY PT, R10, R11, 0x1, 0x1f ;  /* 0x0c201f000b0a7f89 */ /* 0x000e2800000e0000 */
[----:B------:R-:W1:Y:S04]  /*1ae60*/  SHFL.BFLY PT, R8, R9, 0x1, 0x1f ;  /* 0x0c201f0009087f89 */ /* 0x000e6800000e0000 */
[----:B------:R-:W1:Y:S04]  /*1ae70*/  SHFL.BFLY PT, R6, R7, 0x1, 0x1f ;  /* 0x0c201f0007067f89 */ /* 0x000e6800000e0000 */
[----:B------:R-:W1:Y:S01]  /*1ae80*/  SHFL.BFLY PT, R4, R5, 0x1, 0x1f ;  /* 0x0c201f0005047f89 */ /* 0x000e6200000e0000 */
[----:B0-----:R-:W-:Y:S01]  /*1ae90*/  FADD R10, R11, R10 ;  /* 0x0000000a0b0a7221 */ /* 0x001fe20000000000 */
[----:B-1----:R-:W-:Y:S01]  /*1aea0*/  FADD R8, R9, R8 ;  /* 0x0000000809087221 */ /* 0x002fe20000000000 */
[----:B------:R-:W-:Y:S01]  /*1aeb0*/  FADD R6, R7, R6 ;  /* 0x0000000607067221 */ /* 0x000fe20000000000 */
[----:B------:R-:W-:-:S02]  /*1aec0*/  FADD R4, R5, R4 ;  /* 0x0000000405047221 */ /* 0x000fc40000000000 */
[----:B------:R-:W-:Y:S04]  /*1aed0*/  @!P1 STS [R18], R10 ;  /* 0x0000000a12009388 */ /* 0x000fe80000000800 */
[----:B------:R-:W-:Y:S04]  /*1aee0*/  @!P1 STS [R18+0x80], R8 ;  /* 0x0000800812009388 */ /* 0x000fe80000000800 */
[----:B------:R-:W-:Y:S04]  /*1aef0*/  @!P1 STS [R18+0x100], R6 ;  /* 0x0001000612009388 */ /* 0x000fe80000000800 */
[----:B------:R0:W-:Y:S01]  /*1af00*/  @!P1 STS [R18+0x180], R4 ;  /* 0x0001800412009388 */ /* 0x0001e20000000800 */
[----:B------:R-:W-:Y:S06]  /*1af10*/  BAR.SYNC.DEFER_BLOCKING 0x0 ;  /* 0x0000000000007b1d */ /* 0x000fec0000010000 */
[----:B0-----:R-:W4:Y:S04]  /*1af20*/  LDL.64 R18, [R1+0x14b8] ;  /* 0x0014b80001127983 */ /* 0x001f280000100a00 */
[----:B------:R-:W0:Y:S04]  /*1af30*/  LDS R4, [R3] ;  /* 0x0000000003047984 */ /* 0x000e280000000800 */
[----:B0-----:R-:W0:Y:S02]  /*1af40*/  SHFL.BFLY PT, R5, R4, 0x2, 0x1f ;  /* 0x0c401f0004057f89 */ /* 0x001e2400000e0000 */
[----:B0-----:R-:W-:-:S05]  /*1af50*/  FADD R5, R4, R5 ;  /* 0x0000000504057221 */ /* 0x001fca0000000000 */
[----:B------:R-:W0:Y:S02]  /*1af60*/  SHFL.BFLY PT, R4, R5, 0x1, 0x1f ;  /* 0x0c201f0005047f89 */ /* 0x000e2400000e0000 */
[----:B0-----:R-:W-:-:S05]  /*1af70*/  FADD R4, R5, R4 ;  /* 0x0000000405047221 */ /* 0x001fca0000000000 */
[----:B------:R2:W-:Y:S02]  /*1af80*/  @!P1 STS [R3], R4 ;  /* 0x0000000403009388 */ /* 0x0005e40000000800 */
[C---:B--2---:R-:W-:Y:S02]  /*1af90*/  IMAD.WIDE R4, R0.reuse, 0x2, R20 ;  /* 0x0000000200047825 */ /* 0x044fe400078e0214 */
[----:B------:R-:W2:Y:S02]  /*1afa0*/  LDL.64 R20, [R1+0x14c0] ;  /* 0x0014c00001147983 */ /* 0x000ea40000100a00 */
[C---:B---3--:R-:W-:Y:S02]  /*1afb0*/  IMAD.WIDE R8, R0.reuse, 0x2, R14 ;  /* 0x0000000200087825 */ /* 0x048fe400078e020e */
[----:B------:R-:W3:Y:S02]  /*1afc0*/  LDL.64 R14, [R1+0x14b0] ;  /* 0x0014b000010e7983 */ /* 0x000ee40000100a00 */
[C---:B----4-:R-:W-:Y:S01]  /*1afd0*/  IMAD.WIDE R6, R0.reuse, 0x2, R26 ;  /* 0x0000000200067825 */ /* 0x050fe200078e021a */
[----:B------:R-:W-:Y:S03]  /*1afe0*/  BAR.SYNC.DEFER_BLOCKING 0x0 ;  /* 0x0000000000007b1d */ /* 0x000fe60000010000 */
[----:B------:R-:W-:-:S03]  /*1aff0*/  IMAD.WIDE R10, R0, 0x2, R22 ;  /* 0x00000002000a7825 */ /* 0x000fc600078e0216 */
[----:B------:R0:W4:Y:S04]  /*1b000*/  LDG.E.U16 R23, desc[UR10][R4.64] ;  /* 0x0000000a04177981 */ /* 0x000128000c1e1500 */
[----:B------:R-:W3:Y:S04]  /*1b010*/  LDG.E.U16 R27, desc[UR10][R8.64] ;  /* 0x0000000a081b7981 */ /* 0x000ee8000c1e1500 */
[----:B------:R1:W3:Y:S04]  /*1b020*/  LDG.E.U16 R26, desc[UR10][R6.64] ;  /* 0x0000000a061a7981 */ /* 0x0002e8000c1e1500 */
[----:B------:R1:W3:Y:S01]  /*1b030*/  LDG.E.U16 R3, desc[UR10][R10.64] ;  /* 0x0000000a0a037981 */ /* 0x0002e2000c1e1500 */
[----:B0-----:R-:W-:-:S04]  /*1b040*/  IMAD.WIDE R4, R0, 0x2, R16 ;  /* 0x0000000200047825 */ /* 0x001fc800078e0210 */
[C---:B-1----:R-:W-:Y:S02]  /*1b050*/  IMAD.WIDE R6, R0.reuse, 0x2, R24 ;  /* 0x0000000200067825 */ /* 0x042fe400078e0218 */
[----:B------:R-:W3:Y:S04]  /*1b060*/  LDG.E.U16 R5, desc[UR10][R4.64] ;  /* 0x0000000a04057981 */ /* 0x000ee8000c1e1500 */
[----:B------:R-:W3:Y:S01]  /*1b070*/  LDG.E.U16 R6, desc[UR10][R6.64] ;  /* 0x0000000a06067981 */ /* 0x000ee2000c1e1500 */
[----:B------:R-:W-:-:S06]  /*1b080*/  IMAD.WIDE R10, R0, 0x2, R18 ;  /* 0x00000002000a7825 */ /* 0x000fcc00078e0212 */
[----:B------:R-:W3:Y:S01]  /*1b090*/  LDG.E.U16 R11, desc[UR10][R10.64] ;  /* 0x0000000a0a0b7981 */ /* 0x000ee2000c1e1500 */
[----:B--2---:R-:W-:-:S05]  /*1b0a0*/  IMAD.WIDE R8, R0, 0x2, R20 ;  /* 0x0000000200087825 */ /* 0x004fca00078e0214 */
[----:B------:R-:W2:Y:S04]  /*1b0b0*/  LDG.E.U16 R7, desc[UR10][R8.64] ;  /* 0x0000000a08077981 */ /* 0x000ea8000c1e1500 */
[----:B----4-:R0:W-:Y:S04]  /*1b0c0*/  STL [R1+0x5c4], R23 ;  /* 0x0005c41701007387 */ /* 0x0101e80000100800 */
[----:B------:R-:W4:Y:S04]  /*1b0d0*/  LDL.64 R16, [R1+0x14a0] ;  /* 0x0014a00001107983 */ /* 0x000f280000100a00 */
[----:B0-----:R-:W4:Y:S04]  /*1b0e0*/  LDL.64 R22, [R1+0x14a8] ;  /* 0x0014a80001167983 */ /* 0x001f280000100a00 */
[----:B---3--:R-:W-:Y:S04]  /*1b0f0*/  STL [R1+0x5d0], R27 ;  /* 0x0005d01b01007387 */ /* 0x008fe80000100800 */
[----:B------:R0:W-:Y:S04]  /*1b100*/  STL [R1+0x5cc], R26 ;  /* 0x0005cc1a01007387 */ /* 0x0001e80000100800 */
[----:B------:R-:W3:Y:S04]  /*1b110*/  LDL.64 R8, [R1+0x1498] ;  /* 0x0014980001087983 */ /* 0x000ee80000100a00 */
[----:B------:R-:W3:Y:S04]  /*1b120*/  LDL.64 R20, [R1+0x1488] ;  /* 0x0014880001147983 */ /* 0x000ee80000100a00 */
[----:B0-----:R-:W3:Y:S01]  /*1b130*/  LDL.64 R26, [R1+0x1490] ;  /* 0x00149000011a7983 */ /* 0x001ee20000100a00 */
[----:B------:R-:W-:-:S05]  /*1b140*/  IMAD.WIDE R12, R0, 0x2, R12 ;  /* 0x00000002000c7825 */ /* 0x000fca00078e020c */
[----:B------:R0:W3:Y:S02]  /*1b150*/  LDG.E.U16 R28, desc[UR10][R12.64] ;  /* 0x0000000a0c1c7981 */ /* 0x0000e4000c1e1500 */
[C---:B0-----:R-:W-:Y:S02]  /*1b160*/  IMAD.WIDE R12, R0.reuse, 0x2, R14 ;  /* 0x00000002000c7825 */ /* 0x041fe400078e020e */
[----:B------:R-:W3:Y:S04]  /*1b170*/  LDL.64 R14, [R1+0x1480] ;  /* 0x00148000010e7983 */ /* 0x000ee80000100a00 */
[----:B------:R0:W-:Y:S04]  /*1b180*/  STL [R1+0x5c8], R3 ;  /* 0x0005c80301007387 */ /* 0x0001e80000100800 */
[----:B------:R-:W3:Y:S04]  /*1b190*/  LDL.64 R24, [R1+0x1478] ;  /* 0x0014780001187983 */ /* 0x000ee80000100a00 */
[----:B------:R-:W3:Y:S04]  /*1b1a0*/  LDL.64 R18, [R1+0x1470] ;  /* 0x0014700001127983 */ /* 0x000ee80000100a00 */
[----:B0-----:R0:W3:Y:S04]  /*1b1b0*/  LDG.E.U16 R3, desc[UR10][R12.64] ;  /* 0x0000000a0c037981 */ /* 0x0010e8000c1e1500 */
[----:B------:R-:W-:Y:S04]  /*1b1c0*/  STL [R1+0x5bc], R5 ;  /* 0x0005bc0501007387 */ /* 0x000fe80000100800 */
[----:B--2---:R-:W-:Y:S04]  /*1b1d0*/  STL [R1+0x5b8], R7 ;  /* 0x0005b80701007387 */ /* 0x004fe80000100800 */
[----:B------:R4:W-:Y:S02]  /*1b1e0*/  STL [R1+0x5c0], R6 ;  /* 0x0005c00601007387 */ /* 0x0009e40000100800 */
[----:B----4-:R-:W-:-:S02]  /*1b1f0*/  IMAD.WIDE R6, R0, 0x2, R16 ;  /* 0x0000000200067825 */ /* 0x010fc400078e0210 */
[----:B------:R-:W2:Y:S02]  /*1b200*/  LDL.64 R16, [R1+0x1460] ;  /* 0x0014600001107983 */ /* 0x000ea40000100a00 */
[C---:B------:R-:W-:Y:S02]  /*1b210*/  IMAD.WIDE R4, R0.reuse, 0x2, R22 ;  /* 0x0000000200047825 */ /* 0x040fe400078e0216 */
[----:B------:R-:W4:Y:S04]  /*1b220*/  LDL.64 R22, [R1+0x1468] ;  /* 0x0014680001167983 */ /* 0x000f280000100a00 */
[----:B------:R1:W-:Y:S01]  /*1b230*/  STL [R1+0x5b4], R11 ;  /* 0x0005b40b01007387 */ /* 0x0003e20000100800 */
[----:B---3--:R-:W-:-:S04]  /*1b240*/  IMAD.WIDE R8, R0, 0x2, R8 ;  /* 0x0000000200087825 */ /* 0x008fc800078e0208 */
[C---:B0-----:R-:W-:Y:S02]  /*1b250*/  IMAD.WIDE R12, R0.reuse, 0x2, R20 ;  /* 0x00000002000c7825 */ /* 0x041fe400078e0214 */
[----:B------:R0:W3:Y:S02]  /*1b260*/  LDG.E.U16 R21, desc[UR10][R4.64] ;  /* 0x0000000a04157981 */ /* 0x0000e4000c1e1500 */
[C---:B-1----:R-:W-:Y:S02]  /*1b270*/  IMAD.WIDE R10, R0.reuse, 0x2, R26 ;  /* 0x00000002000a7825 */ /* 0x042fe400078e021a */
[----:B------:R-:W2:Y:S04]  /*1b280*/  LDG.E.U16 R27, desc[UR10][R8.64] ;  /* 0x0000000a081b7981 */ /* 0x000ea8000c1e1500 */
[----:B------:R1:W4:Y:S04]  /*1b290*/  LDG.E.U16 R26, desc[UR10][R6.64] ;  /* 0x0000000a061a7981 */ /* 0x000328000c1e1500 */
[----:B------:R-:W4:Y:S04]  /*1b2a0*/  LDG.E.U16 R11, desc[UR10][R10.64] ;  /* 0x0000000a0a0b7981 */ /* 0x000f28000c1e1500 */
[----:B------:R0:W-:Y:S04]  /*1b2b0*/  STL [R1+0x5ac], R3 ;  /* 0x0005ac0301007387 */ /* 0x0001e80000100800 */
[----:B0-----:R0:W4:Y:S01]  /*1b2c0*/  LDG.E.U16 R3, desc[UR10][R12.64] ;  /* 0x0000000a0c037981 */ /* 0x001122000c1e1500 */
[----:B------:R-:W-:-:S04]  /*1b2d0*/  IMAD.WIDE R4, R0, 0x2, R14 ;  /* 0x0000000200047825 */ /* 0x000fc800078e020e */
[C---:B-1----:R-:W-:Y:S02]  /*1b2e0*/  IMAD.WIDE R6, R0.reuse, 0x2, R24 ;  /* 0x0000000200067825 */ /* 0x042fe400078e0218 */
[----:B------:R-:W4:Y:S02]  /*1b2f0*/  LDG.E.U16 R5, desc[UR10][R4.64] ;  /* 0x0000000a04057981 */ /* 0x000f24000c1e1500 */
[C---:B------:R-:W-:Y:S02]  /*1b300*/  IMAD.WIDE R8, R0.reuse, 0x2, R18 ;  /* 0x0000000200087825 */ /* 0x040fe400078e0212 */
[----:B------:R-:W4:Y:S04]  /*1b310*/  LDG.E.U16 R6, desc[UR10][R6.64] ;  /* 0x0000000a06067981 */ /* 0x000f28000c1e1500 */
[----:B------:R-:W4:Y:S04]  /*1b320*/  LDG.E.U16 R7, desc[UR10][R8.64] ;  /* 0x0000000a08077981 */ /* 0x000f28000c1e1500 */
[----:B---3--:R1:W-:Y:S04]  /*1b330*/  STL [R1+0x5b0], R21 ;  /* 0x0005b01501007387 */ /* 0x0083e80000100800 */
[----:B------:R-:W3:Y:S04]  /*1b340*/  LDL.64 R14, [R1+0x1450] ;  /* 0x00145000010e7983 */ /* 0x000ee80000100a00 */
[----:B-1----:R-:W3:Y:S04]  /*1b350*/  LDL.64 R20, [R1+0x1458] ;  /* 0x0014580001147983 */ /* 0x002ee80000100a00 */
[----:B--2---:R-:W-:Y:S04]  /*1b360*/  STL [R1+0x5a4], R27 ;  /* 0x0005a41b01007387 */ /* 0x004fe80000100800 */
[----:B----4-:R1:W-:Y:S04]  /*1b370*/  STL [R1+0x5a8], R26 ;  /* 0x0005a81a01007387 */ /* 0x0103e80000100800 */
[----:B------:R-:W2:Y:S04]  /*1b380*/  LDL.64 R18, [R1+0x1438] ;  /* 0x0014380001127983 */ /* 0x000ea80000100a00 */
[----:B-1----:R-:W4:Y:S04]  /*1b390*/  LDL.64 R26, [R1+0x1440] ;  /* 0x00144000011a7983 */ /* 0x002f280000100a00 */
[----:B------:R1:W-:Y:S04]  /*1b3a0*/  STL [R1+0x59c], R11 ;  /* 0x00059c0b01007387 */ /* 0x0003e80000100800 */
[----:B------:R-:W4:Y:S01]  /*1b3b0*/  LDL.64 R8, [R1+0x1448] ;  /* 0x0014480001087983 */ /* 0x000f220000100a00 */
[----:B-1----:R-:W-:-:S06]  /*1b3c0*/  IMAD.WIDE R10, R0, 0x2, R22 ;  /* 0x00000002000a7825 */ /* 0x002fcc00078e0216 */
[----:B------:R-:W4:Y:S01]  /*1b3d0*/  LDG.E.U16 R11, desc[UR10][R10.64] ;  /* 0x0000000a0a0b7981 */ /* 0x000f22000c1e1500 */
[----:B0-----:R-:W-:-:S03]  /*1b3e0*/  IMAD.WIDE R12, R0, 0x2, R16 ;  /* 0x00000002000c7825 */ /* 0x001fc600078e0210 */
[----:B------:R-:W4:Y:S04]  /*1b3f0*/  LDL.64 R16, [R1+0x1430] ;  /* 0x0014300001107983 */ /* 0x000f280000100a00 */
[----:B------:R0:W-:Y:S04]  /*1b400*/  STL [R1+0x5a0], R3 ;  /* 0x0005a00301007387 */ /* 0x0001e80000100800 */
[----:B------:R-:W4:Y:S04]  /*1b410*/  LDL.64 R24, [R1+0x1428] ;  /* 0x0014280001187983 */ /* 0x000f280000100a00 */
[----:B------:R-:W4:Y:S04]  /*1b420*/  LDL.64 R22, [R1+0x1420] ;  /* 0x0014200001167983 */ /* 0x000f280000100a00 */
[----:B0-----:R2:W4:Y:S04]  /*1b430*/  LDG.E.U16 R3, desc[UR10][R12.64] ;  /* 0x0000000a0c037981 */ /* 0x001528000c1e1500 */
[----:B------:R-:W-:Y:S04]  /*1b440*/  STL [R1+0x598], R5 ;  /* 0x0005980501007387 */ /* 0x000fe80000100800 */
[----:B------:R-:W-:Y:S04]  /*1b450*/  STL [R1+0x58c], R7 ;  /* 0x00058c0701007387 */ /* 0x000fe80000100800 */
[----:B------:R3:W-:Y:S02]  /*1b460*/  STL [R1+0x594], R6 ;  /* 0x0005940601007387 */ /* 0x0007e40000100800 */
[----:B---3--:R-:W-:-:S02]  /*1b470*/  IMAD.WIDE R6, R0, 0x2, R14 ;  /* 0x0000000200067825 */ /* 0x008fc400078e020e */
[----:B------:R-:W3:Y:S02]  /*1b480*/  LDL.64 R14, [R1+0x1410] ;  /* 0x00141000010e7983 */ /* 0x000ee40000100a00 */
[C---:B------:R-:W-:Y:S02]  /*1b490*/  IMAD.WIDE R4, R0.reuse, 0x2, R20 ;  /* 0x0000000200047825 */ /* 0x040fe400078e0214 */
[----:B------:R-:W3:Y:S02]  /*1b4a0*/  LDL.64 R20, [R1+0x1418] ;  /* 0x0014180001147983 */ /* 0x000ee40000100a00 */
[C---:B--2---:R-:W-:Y:S02]  /*1b4b0*/  IMAD.WIDE R12, R0.reuse, 0x2, R18 ;  /* 0x00000002000c7825 */ /* 0x044fe400078e0212 */
[----:B------:R0:W2:Y:S02]  /*1b4c0*/  LDG.E.U16 R19, desc[UR10][R4.64] ;  /* 0x0000000a04137981 */ /* 0x0000a4000c1e1500 */
[----:B----4-:R-:W-:-:S02]  /*1b4d0*/  IMAD.WIDE R8, R0, 0x2, R8 ;  /* 0x0000000200087825 */ /* 0x010fc400078e0208 */
[----:B------:R1:W-:Y:S02]  /*1b4e0*/  STL [R1+0x590], R11 ;  /* 0x0005900b01007387 */ /* 0x0003e40000100800 */
[C---:B-1----:R-:W-:Y:S02]  /*1b4f0*/  IMAD.WIDE R10, R0.reuse, 0x2, R26 ;  /* 0x00000002000a7825 */ /* 0x042fe400078e021a */
[----:B------:R-:W4:Y:S04]  /*1b500*/  LDG.E.U16 R27, desc[UR10][R8.64] ;  /* 0x0000000a081b7981 */ /* 0x000f28000c1e1500 */
[----:B------:R1:W3:Y:S04]  /*1b510*/  LDG.E.U16 R26, desc[UR10][R6.64] ;  /* 0x0000000a061a7981 */ /* 0x0002e8000c1e1500 */
[----:B------:R-:W3:Y:S04]  /*1b520*/  LDG.E.U16 R11, desc[UR10][R10.64] ;  /* 0x0000000a0a0b7981 */ /* 0x000ee8000c1e1500 */
[----:B------:R0:W-:Y:S04]  /*1b530*/  STL [R1+0x588], R3 ;  /* 0x0005880301007387 */ /* 0x0001e80000100800 */
[----:B0-----:R0:W3:Y:S01]  /*1b540*/  LDG.E.U16 R3, desc[UR10][R12.64] ;  /* 0x0000000a0c037981 */ /* 0x0010e2000c1e1500 */
[----:B------:R-:W-:-:S04]  /*1b550*/  IMAD.WIDE R4, R0, 0x2, R16 ;  /* 0x0000000200047825 */ /* 0x000fc800078e0210 */
[C---:B-1----:R-:W-:Y:S02]  /*1b560*/  IMAD.WIDE R6, R0.reuse, 0x2, R24 ;  /* 0x0000000200067825 */ /* 0x042fe400078e0218 */
[----:B------:R-:W3:Y:S02]  /*1b570*/  LDG.E.U16 R5, desc[UR10][R4.64] ;  /* 0x0000000a04057981 */ /* 0x000ee4000c1e1500 */
[C---:B------:R-:W-:Y:S02]  /*1b580*/  IMAD.WIDE R8, R0.reuse, 0x2, R22 ;  /* 0x0000000200087825 */ /* 0x040fe400078e0216 */
[----:B------:R-:W3:Y:S04]  /*1b590*/  LDG.E.U16 R6, desc[UR10][R6.64] ;  /* 0x0000000a06067981 */ /* 0x000ee8000c1e1500 */
[----:B------:R-:W3:Y:S04]  /*1b5a0*/  LDG.E.U16 R7, desc[UR10][R8.64] ;  /* 0x0000000a08077981 */ /* 0x000ee8000c1e1500 */
[----:B--2---:R1:W-:Y:S04]  /*1b5b0*/  STL [R1+0x584], R19 ;  /* 0x0005841301007387 */ /* 0x0043e80000100800 */
[----:B------:R-:W2:Y:S04]  /*1b5c0*/  LDL.64 R16, [R1+0x1400] ;  /* 0x0014000001107983 */ /* 0x000ea80000100a00 */
[----:B-1----:R-:W2:Y:S04]  /*1b5d0*/  LDL.64 R18, [R1+0x1408] ;  /* 0x0014080001127983 */ /* 0x002ea80000100a00 */
[----:B----4-:R-:W-:Y:S04]  /*1b5e0*/  STL [R1+0x580], R27 ;  /* 0x0005801b01007387 */ /* 0x010fe80000100800 */
[----:B---3--:R1:W-:Y:S04]  /*1b5f0*/  STL [R1+0x57c], R26 ;  /* 0x00057c1a01007387 */ /* 0x0083e80000100800 */
[----:B------:R-:W3:Y:S04]  /*1b600*/  LDL.64 R22, [R1+0x13e8] ;  /* 0x0013e80001167983 */ /* 0x000ee80000100a00 */
        /* <DEDUP_REMOVED lines=14> */
[----:B--2---:R-:W-:-:S02]  /*1b6f0*/  IMAD.WIDE R6, R0, 0x2, R16 ;  /* 0x0000000200067825 */ /* 0x004fc400078e0210 */
[----:B------:R-:W2:Y:S02]  /*1b700*/  LDL.64 R16, [R1+0x13c0] ;  /* 0x0013c00001107983 */ /* 0x000ea40000100a00 */
[C---:B------:R-:W-:Y:S02]  /*1b710*/  IMAD.WIDE R4, R0.reuse, 0x2, R18 ;  /* 0x0000000200047825 */ /* 0x040fe400078e0212 */
[----:B------:R-:W2:Y:S02]  /*1b720*/  LDL.64 R18, [R1+0x13c8] ;  /* 0x0013c80001127983 */ /* 0x000ea40000100a00 */
[C---:B---3--:R-:W-:Y:S02]  /*1b730*/  IMAD.WIDE R12, R0.reuse, 0x2, R22 ;  /* 0x00000002000c7825 */ /* 0x048fe400078e0216 */
[----:B------:R0:W3:Y:S02]  /*1b740*/  LDG.E.U16 R23, desc[UR10][R4.64] ;  /* 0x0000000a04177981 */ /* 0x0000e4000c1e1500 */
[----:B----4-:R-:W-:-:S02]  /*1b750*/  IMAD.WIDE R8, R0, 0x2, R8 ;  /* 0x0000000200087825 */ /* 0x010fc400078e0208 */
[----:B------:R1:W-:Y:S02]  /*1b760*/  STL [R1+0x564], R11 ;  /* 0x0005640b01007387 */ /* 0x0003e40000100800 */
[C---:B-1----:R-:W-:Y:S02]  /*1b770*/  IMAD.WIDE R10, R0.reuse, 0x2, R26 ;  /* 0x00000002000a7825 */ /* 0x042fe400078e021a */
[----:B------:R-:W4:Y:S04]  /*1b780*/  LDG.E.U16 R27, desc[UR10][R8.64] ;  /* 0x0000000a081b7981 */ /* 0x000f28000c1e1500 */
[----:B------:R1:W2:Y:S04]  /*1b790*/  LDG.E.U16 R26, desc[UR10][R6.64] ;  /* 0x0000000a061a7981 */ /* 0x0002a8000c1e1500 */
[----:B------:R-:W2:Y:S04]  /*1b7a0*/  LDG.E.U16 R11, desc[UR10][R10.64] ;  /* 0x0000000a0a0b7981 */ /* 0x000ea8000c1e1500 */
[----:B------:R0:W-:Y:S04]  /*1b7b0*/  STL [R1+0x55c], R3 ;  /* 0x00055c0301007387 */ /* 0x0001e80000100800 */
[----:B0-----:R0:W2:Y:S01]  /*1b7c0*/  LDG.E.U16 R3, desc[UR10][R12.64] ;  /* 0x0000000a0c037981 */ /* 0x0010a2000c1e1500 */
[----:B------:R-:W-:-:S04]  /*1b7d0*/  IMAD.WIDE R4, R0, 0x2, R14 ;  /* 0x0000000200047825 */ /* 0x000fc800078e020e */
[C---:B-1----:R-:W-:Y:S02]  /*1b7e0*/  IMAD.WIDE R6, R0.reuse, 0x2, R24 ;  /* 0x0000000200067825 */ /* 0x042fe400078e0218 */
[----:B------:R-:W2:Y:S02]  /*1b7f0*/  LDG.E.U16 R5, desc[UR10][R4.64] ;  /* 0x0000000a04057981 */ /* 0x000ea4000c1e1500 */
[C---:B------:R-:W-:Y:S02]  /*1b800*/  IMAD.WIDE R8, R0.reuse, 0x2, R20 ;  /* 0x0000000200087825 */ /* 0x040fe400078e0214 */
[----:B------:R-:W2:Y:S04]  /*1b810*/  LDG.E.U16 R6, desc[UR10][R6.64] ;  /* 0x0000000a06067981 */ /* 0x000ea8000c1e1500 */
[----:B------:R-:W2:Y:S04]  /*1b820*/  LDG.E.U16 R7, desc[UR10][R8.64] ;  /* 0x0000000a08077981 */ /* 0x000ea8000c1e1500 */
[----:B---3--:R1:W-:Y:S04]  /*1b830*/  STL [R1+0x560], R23 ;  /* 0x0005601701007387 */ /* 0x0083e80000100800 */
[----:B------:R-:W3:Y:S04]  /*1b840*/  LDL.64 R14, [R1+0x13b0] ;  /* 0x0013b000010e7983 */ /* 0x000ee80000100a00 */
[----:B-1----:R-:W3:Y:S04]  /*1b850*/  LDL.64 R22, [R1+0x13b8] ;  /* 0x0013b80001167983 */ /* 0x002ee80000100a00 */
[----:B----4-:R-:W-:Y:S04]  /*1b860*/  STL [R1+0x554], R27 ;  /* 0x0005541b01007387 */ /* 0x010fe80000100800 */
[----:B--2---:R1:W-:Y:S04]  /*1b870*/  STL [R1+0x558], R26 ;  /* 0x0005581a01007387 */ /* 0x0043e80000100800 */
        /* <DEDUP_REMOVED lines=243> */
[----:B------:R-:W2:Y:S01]  /*1c7b0*/  LDL.64 R8, [R1+0x11c8] ;  /* 0x0011c80001087983 */ /* 0x000ea20000100a00 */
[----:B-1----:R-:W-:-:S03]  /*1c7c0*/  IMAD.WIDE R10, R0, 0x2, R18 ;  /* 0x00000002000a7825 */ /* 0x002fc600078e0212 */
[----:B------:R-:W4:Y:S04]  /*1c7d0*/  LDL.64 R18, [R1+0x11b0] ;  /* 0x0011b00001127983 */ /* 0x000f280000100a00 */
[----:B------:R-:W4:Y:S01]  /*1c7e0*/  LDG.E.U16 R11, desc[UR10][R10.64] ;  /* 0x0000000a0a0b7981 */ /* 0x000f22000c1e1500 */
[----:B0-----:R-:W-:-:S03]  /*1c7f0*/  IMAD.WIDE R12, R0, 0x2, R16 ;  /* 0x00000002000c7825 */ /* 0x001fc600078e0210 */
        /* <DEDUP_REMOVED lines=12> */
[----:B----4-:R1:W-:Y:S02]  /*1c8c0*/  STL [R1+0x220], R11 ;  /* 0x0002200b01007387 */ /* 0x0103e40000100800 */
[----:B-1----:R-:W-:-:S02]  /*1c8d0*/  IMAD.WIDE R10, R0, 0x2, R26 ;  /* 0x00000002000a7825 */ /* 0x002fc400078e021a */
[----:B------:R1:W2:Y:S04]  /*1c8e0*/  LDG.E.U16 R27, desc[UR10][R6.64] ;  /* 0x0000000a061b7981 */ /* 0x0002a8000c1e1500 */
[----:B------:R-:W4:Y:S04]  /*1c8f0*/  LDG.E.U16 R26, desc[UR10][R4.64] ;  /* 0x0000000a041a7981 */ /* 0x000f28000c1e1500 */
[----:B------:R1:W4:Y:S04]  /*1c900*/  LDG.E.U16 R5, desc[UR10][R10.64] ;  /* 0x0000000a0a057981 */ /* 0x000328000c1e1500 */
[----:B------:R1:W4:Y:S01]  /*1c910*/  LDG.E.U16 R4, desc[UR10][R8.64] ;  /* 0x0000000a08047981 */ /* 0x000322000c1e1500 */
[----:B0-----:R-:W-:-:S03]  /*1c920*/  IMAD.WIDE R12, R0, 0x2, R20 ;  /* 0x00000002000c7825 */ /* 0x001fc600078e0214 */
[----:B------:R0:W-:Y:S01]  /*1c930*/  STL [R1+0x218], R3 ;  /* 0x0002180301007387 */ /* 0x0001e20000100800 */
[----:B-1----:R-:W-:-:S03]  /*1c940*/  IMAD.WIDE R6, R0, 0x2, R18 ;  /* 0x0000000200067825 */ /* 0x002fc600078e0212 */
[----:B------:R-:W4:Y:S01]  /*1c950*/  LDL.64 R20, [R1+0x1188] ;  /* 0x0011880001147983 */ /* 0x000f220000100a00 */
[----:B------:R-:W-:-:S03]  /*1c960*/  IMAD.WIDE R10, R0, 0x2, R16 ;  /* 0x00000002000a7825 */ /* 0x000fc600078e0210 */
[----:B------:R-:W4:Y:S04]  /*1c970*/  LDL.64 R18, [R1+0x1180] ;  /* 0x0011800001127983 */ /* 0x000f280000100a00 */
[----:B0-----:R3:W4:Y:S01]  /*1c980*/  LDG.E.U16 R3, desc[UR10][R12.64] ;  /* 0x0000000a0c037981 */ /* 0x001722000c1e1500 */
[----:B------:R-:W-:-:S03]  /*1c990*/  IMAD.WIDE R8, R0, 0x2, R24 ;  /* 0x0000000200087825 */ /* 0x000fc600078e0218 */
[----:B------:R-:W4:Y:S04]  /*1c9a0*/  LDG.E.U16 R11, desc[UR10][R10.64] ;  /* 0x0000000a0a0b7981 */ /* 0x000f28000c1e1500 */
[----:B------:R-:W4:Y:S01]  /*1c9b0*/  LDG.E.U16 R9, desc[UR10][R8.64] ;  /* 0x0000000a08097981 */ /* 0x000f22000c1e1500 */
[----:B---3--:R-:W-:-:S03]  /*1c9c0*/  IMAD.WIDE R12, R0, 0x2, R22 ;  /* 0x00000002000c7825 */ /* 0x008fc600078e0216 */
[----:B------:R-:W3:Y:S04]  /*1c9d0*/  LDG.E.U16 R23, desc[UR10][R6.64] ;  /* 0x0000000a06177981 */ /* 0x000ee8000c1e1500 */
[----:B------:R-:W3:Y:S04]  /*1c9e0*/  LDG.E.U16 R13, desc[UR10][R12.64] ;  /* 0x0000000a0c0d7981 */ /* 0x000ee8000c1e1500 */
[----:B--2---:R-:W-:Y:S04]  /*1c9f0*/  STL [R1+0x20c], R27 ;  /* 0x00020c1b01007387 */ /* 0x004fe80000100800 */
[----:B----4-:R0:W-:Y:S04]  /*1ca00*/  STL [R1+0x214], R26 ;  /* 0x0002141a01007387 */ /* 0x0101e80000100800 */
[----:B------:R-:W2:Y:S04]  /*1ca10*/  LDL.64 R16, [R1+0x1070] ;  /* 0x0010700001107983 */ /* 0x000ea80000100a00 */
[----:B0-----:R-:W4:Y:S04]  /*1ca20*/  LDL.64 R26, [R1+0x1170] ;  /* 0x00117000011a7983 */ /* 0x001f280000100a00 */
[----:B------:R-:W-:Y:S04]  /*1ca30*/  STL [R1+0x208], R5 ;  /* 0x0002080501007387 */ /* 0x000fe80000100800 */
[----:B------:R0:W-:Y:S04]  /*1ca40*/  STL [R1+0x210], R4 ;  /* 0x0002100401007387 */ /* 0x0001e80000100800 */
[----:B------:R-:W2:Y:S01]  /*1ca50*/  LDL.64 R6, [R1+0x1178] ;  /* 0x0011780001067983 */ /* 0x000ea20000100a00 */
[----:B0-----:R-:W-:-:S03]  /*1ca60*/  IMAD.WIDE R4, R0, 0x2, R14 ;  /* 0x0000000200047825 */ /* 0x001fc600078e020e */
[----:B------:R-:W4:Y:S04]  /*1ca70*/  LDL.64 R14, [R1+0x1068] ;  /* 0x00106800010e7983 */ /* 0x000f280000100a00 */
[----:B------:R0:W-:Y:S04]  /*1ca80*/  STL [R1+0x200], R3 ;  /* 0x0002000301007387 */ /* 0x0001e80000100800 */
[----:B------:R-:W4:Y:S04]  /*1ca90*/  LDL.64 R24, [R1+0x1060] ;  /* 0x0010600001187983 */ /* 0x000f280000100a00 */
[----:B0-----:R0:W4:Y:S04]  /*1caa0*/  LDG.E.U16 R3, desc[UR10][R4.64] ;  /* 0x0000000a04037981 */ /* 0x001128000c1e1500 */
[----:B---3--:R1:W-:Y:S04]  /*1cab0*/  STL [R1+0x204], R23 ;  /* 0x0002041701007387 */ /* 0x0083e80000100800 */
[----:B-1----:R-:W3:Y:S04]  /*1cac0*/  LDL.64 R22, [R1+0xf00] ;  /* 0x000f000001167983 */ /* 0x002ee80000100a00 */
[----:B------:R1:W-:Y:S04]  /*1cad0*/  STL [R1+0x1fc], R9 ;  /* 0x0001fc0901007387 */ /* 0x0003e80000100800 */
[----:B------:R0:W-:Y:S01]  /*1cae0*/  STL [R1+0x1f8], R11 ;  /* 0x0001f80b01007387 */ /* 0x0001e20000100800 */
[----:B-1----:R-:W-:-:S03]  /*1caf0*/  IMAD.WIDE R8, R0, 0x2, R20 ;  /* 0x0000000200087825 */ /* 0x002fc600078e0214 */
[----:B------:R-:W3:Y:S01]  /*1cb00*/  LDL.64 R20, [R1+0xef0] ;  /* 0x000ef00001147983 */ /* 0x000ee20000100a00 */
[----:B0-----:R-:W-:-:S03]  /*1cb10*/  IMAD.WIDE R10, R0, 0x2, R18 ;  /* 0x00000002000a7825 */ /* 0x001fc600078e0212 */
[----:B------:R-:W3:Y:S04]  /*1cb20*/  LDL.64 R18, [R1+0xee0] ;  /* 0x000ee00001127983 */ /* 0x000ee80000100a00 */
[----:B------:R2:W-:Y:S04]  /*1cb30*/  STL [R1+0x1e8], R13 ;  /* 0x0001e80d01007387 */ /* 0x0005e80000100800 */
[----:B------:R-:W3:Y:S01]  /*1cb40*/  LDG.E.U16 R9, desc[UR10][R8.64] ;  /* 0x0000000a08097981 */ /* 0x000ee2000c1e1500 */
[----:B--2---:R-:W-:-:S04]  /*1cb50*/  IMAD.WIDE R12, R0, 0x2, R6 ;  /* 0x00000002000c7825 */ /* 0x004fc800078e0206 */
[C---:B----4-:R-:W-:Y:S02]  /*1cb60*/  IMAD.WIDE R6, R0.reuse, 0x2, R26 ;  /* 0x0000000200067825 */ /* 0x050fe400078e021a */
[----:B------:R-:W2:Y:S04]  /*1cb70*/  LDG.E.U16 R27, desc[UR10][R12.64] ;  /* 0x0000000a0c1b7981 */ /* 0x000ea8000c1e1500 */
[----:B------:R0:W4:Y:S04]  /*1cb80*/  LDG.E.U16 R26, desc[UR10][R10.64] ;  /* 0x0000000a0a1a7981 */ /* 0x000128000c1e1500 */
[----:B------:R-:W4:Y:S01]  /*1cb90*/  LDG.E.U16 R7, desc[UR10][R6.64] ;  /* 0x0000000a06077981 */ /* 0x000f22000c1e1500 */
[----:B------:R-:W-:-:S03]  /*1cba0*/  IMAD.WIDE R4, R0, 0x2, R16 ;  /* 0x0000000200047825 */ /* 0x000fc600078e0210 */
[----:B------:R1:W-:Y:S01]  /*1cbb0*/  STL [R1+0x1f4], R3 ;  /* 0x0001f40301007387 */ /* 0x0003e20000100800 */
[----:B0-----:R-:W-:-:S03]  /*1cbc0*/  IMAD.WIDE R10, R0, 0x2, R14 ;  /* 0x00000002000a7825 */ /* 0x001fc600078e020e */
[----:B------:R-:W4:Y:S01]  /*1cbd0*/  LDL.64 R16, [R1+0xd40] ;  /* 0x000d400001107983 */ /* 0x000f220000100a00 */
[----:B------:R-:W-:-:S03]  /*1cbe0*/  IMAD.WIDE R12, R0, 0x2, R24 ;  /* 0x00000002000c7825 */ /* 0x000fc600078e0218 */
[----:B------:R-:W4:Y:S04]  /*1cbf0*/  LDL.64 R14, [R1+0xd38] ;  /* 0x000d3800010e7983 */ /* 0x000f280000100a00 */
[----:B-1----:R3:W4:Y:S02]  /*1cc00*/  LDG.E.U16 R3, desc[UR10][R4.64] ;  /* 0x0000000a04037981 */ /* 0x002724000c1e1500 */
[C---:B---3--:R-:W-:Y:S02]  /*1cc10*/  IMAD.WIDE R4, R0.reuse, 0x2, R18 ;  /* 0x0000000200047825 */ /* 0x048fe400078e0212 */
[----:B------:R-:W3:Y:S04]  /*1cc20*/  LDG.E.U16 R19, desc[UR10][R10.64] ;  /* 0x0000000a0a137981 */ /* 0x000ee8000c1e1500 */
[----:B------:R0:W-:Y:S04]  /*1cc30*/  STL [R1+0x1f0], R9 ;  /* 0x0001f00901007387 */ /* 0x0001e80000100800 */
[----:B------:R1:W3:Y:S01]  /*1cc40*/  LDG.E.U16 R10, desc[UR10][R12.64] ;  /* 0x0000000a0c0a7981 */ /* 0x0002e2000c1e1500 */
[----:B0-----:R-:W-:-:S05]  /*1cc50*/  IMAD.WIDE R8, R0, 0x2, R22 ;  /* 0x0000000200087825 */ /* 0x001fca00078e0216 */
[----:B------:R-:W3:Y:S04]  /*1cc60*/  LDG.E.U16 R11, desc[UR10][R8.64] ;  /* 0x0000000a080b7981 */ /* 0x000ee8000c1e1500 */
[----:B--2---:R-:W-:Y:S04]  /*1cc70*/  STL [R1+0x1d8], R27 ;  /* 0x0001d81b01007387 */ /* 0x004fe80000100800 */
[----:B----4-:R0:W-:Y:S04]  /*1cc80*/  STL [R1+0x1ec], R26 ;  /* 0x0001ec1a01007387 */ /* 0x0101e80000100800 */
[----:B------:R-:W2:Y:S04]  /*1cc90*/  LDL.64 R24, [R1+0xbc0] ;  /* 0x000bc00001187983 */ /* 0x000ea80000100a00 */
[----:B0-----:R-:W4:Y:S04]  /*1cca0*/  LDL.64 R26, [R1+0xbd0] ;  /* 0x000bd000011a7983 */ /* 0x001f280000100a00 */
[----:B------:R0:W-:Y:S04]  /*1ccb0*/  STL [R1+0x1e0], R7 ;  /* 0x0001e00701007387 */ /* 0x0001e80000100800 */
[----:B------:R-:W2:Y:S04]  /*1ccc0*/  LDL.64 R8, [R1+0xd30] ;  /* 0x000d300001087983 */ /* 0x000ea80000100a00 */
[----:B------:R-:W4:Y:S01]  /*1ccd0*/  LDL.64 R22, [R1+0xbb0] ;  /* 0x000bb00001167983 */ /* 0x000f220000100a00 */
[----:B0-----:R-:W-:-:S06]  /*1cce0*/  IMAD.WIDE R6, R0, 0x2, R20 ;  /* 0x0000000200067825 */ /* 0x001fcc00078e0214 */
[----:B------:R-:W4:Y:S04]  /*1ccf0*/  LDG.E.U16 R7, desc[UR10][R6.64] ;  /* 0x0000000a06077981 */ /* 0x000f28000c1e1500 */
[----:B------:R0:W-:Y:S04]  /*1cd00*/  STL [R1+0x1e4], R3 ;  /* 0x0001e40301007387 */ /* 0x0001e80000100800 */
[----:B------:R-:W4:Y:S04]  /*1cd10*/  LDL.64 R20, [R1+0xa48] ;  /* 0x000a480001147983 */ /* 0x000f280000100a00 */
[----:B0-----:R0:W4:Y:S01]  /*1cd20*/  LDG.E.U16 R3, desc[UR10][R4.64] ;  /* 0x0000000a04037981 */ /* 0x001122000c1e1500 */
[----:B-1----:R-:W-:-:S06]  /*1cd30*/  IMAD.WIDE R12, R0, 0x2, R16 ;  /* 0x00000002000c7825 */ /* 0x002fcc00078e0210 */
[----:B------:R-:W4:Y:S04]  /*1cd40*/  LDG.E.U16 R13, desc[UR10][R12.64] ;  /* 0x0000000a0c0d7981 */ /* 0x000f28000c1e1500 */
[----:B---3--:R1:W-:Y:S04]  /*1cd50*/  STL [R1+0x1dc], R19 ;  /* 0x0001dc1301007387 */ /* 0x0083e80000100800 */
[----:B-1----:R-:W3:Y:S04]  /*1cd60*/  LDL.64 R18, [R1+0xa40] ;  /* 0x000a400001127983 */ /* 0x002ee80000100a00 */
[----:B------:R-:W-:Y:S04]  /*1cd70*/  STL [R1+0x1cc], R11 ;  /* 0x0001cc0b01007387 */ /* 0x000fe80000100800 */
[----:B------:R1:W-:Y:S04]  /*1cd80*/  STL [R1+0x1c8], R10 ;  /* 0x0001c80a01007387 */ /* 0x0003e80000100800 */
[----:B------:R-:W3:Y:S01]  /*1cd90*/  LDL.64 R16, [R1+0xa38] ;  /* 0x000a380001107983 */ /* 0x000ee20000100a00 */
[----:B-1----:R-:W-:-:S03]  /*1cda0*/  IMAD.WIDE R10, R0, 0x2, R14 ;  /* 0x00000002000a7825 */ /* 0x002fc600078e020e */
[----:B------:R-:W3:Y:S01]  /*1cdb0*/  LDL.64 R14, [R1+0xa30] ;  /* 0x000a3000010e7983 */ /* 0x000ee20000100a00 */
[----:B--2---:R-:W-:-:S03]  /*1cdc0*/  IMAD.WIDE R8, R0, 0x2, R8 ;  /* 0x0000000200087825 */ /* 0x004fc600078e0208 */
[----:B----4-:R1:W-:Y:S02]  /*1cdd0*/  STL [R1+0x1d0], R7 ;  /* 0x0001d00701007387 */ /* 0x0103e40000100800 */
[C---:B-1----:R-:W-:Y:S02]  /*1cde0*/  IMAD.WIDE R6, R0.reuse, 0x2, R26 ;  /* 0x0000000200067825 */ /* 0x042fe400078e021a */
[----:B------:R-:W2:Y:S04]  /*1cdf0*/  LDG.E.U16 R27, desc[UR10][R8.64] ;  /* 0x0000000a081b7981 */ /* 0x000ea8000c1e1500 */
[----:B------:R1:W4:Y:S04]  /*1ce00*/  LDG.E.U16 R26, desc[UR10][R10.64] ;  /* 0x0000000a0a1a7981 */ /* 0x000328000c1e1500 */
[----:B------:R-:W4:Y:S01]  /*1ce10*/  LDG.E.U16 R7, desc[UR10][R6.64] ;  /* 0x0000000a06077981 */ /* 0x000f22000c1e1500 */
[----:B0-----:R-:W-:-:S03]  /*1ce20*/  IMAD.WIDE R4, R0, 0x2, R24 ;  /* 0x0000000200047825 */ /* 0x001fc600078e0218 */
[----:B------:R0:W-:Y:S01]  /*1ce30*/  STL [R1+0x1d4], R3 ;  /* 0x0001d40301007387 */ /* 0x0001e20000100800 */
[----:B-1----:R-:W-:-:S03]  /*1ce40*/  IMAD.WIDE R10, R0, 0x2, R22 ;  /* 0x00000002000a7825 */ /* 0x002fc600078e0216 */
[----:B------:R-:W4:Y:S04]  /*1ce50*/  LDL.64 R24, [R1+0xa28] ;  /* 0x000a280001187983 */ /* 0x000f280000100a00 */
[----:B------:R-:W4:Y:S04]  /*1ce60*/  LDL.64 R22, [R1+0xa20] ;  /* 0x000a200001167983 */ /* 0x000f280000100a00 */
[----:B0-----:R0:W4:Y:S04]  /*1ce70*/  LDG.E.U16 R3, desc[UR10][R4.64] ;  /* 0x0000000a04037981 */ /* 0x001128000c1e1500 */
[----:B------:R1:W-:Y:S02]  /*1ce80*/  STL [R1+0x1b4], R13 ;  /* 0x0001b40d01007387 */ /* 0x0003e40000100800 */
[----:B-1----:R-:W-:-:S04]  /*1ce90*/  IMAD.WIDE R12, R0, 0x2, R20 ;  /* 0x00000002000c7825 */ /* 0x002fc800078e0214 */
[----:B---3--:R-:W-:-:S04]  /*1cea0*/  IMAD.WIDE R8, R0, 0x2, R18 ;  /* 0x0000000200087825 */ /* 0x008fc800078e0212 */
[C---:B0-----:R-:W-:Y:S01]  /*1ceb0*/  IMAD.WIDE R4, R0.reuse, 0x2, R14 ;  /* 0x0000000200047825 */ /* 0x041fe200078e020e */
[----:B--2---:R-:W-:Y:S04]  /*1cec0*/  STL [R1+0x1c0], R27 ;  /* 0x0001c01b01007387 */ /* 0x004fe80000100800 */
[----:B----4-:R0:W-:Y:S04]  /*1ced0*/  STL [R1+0x1bc], R26 ;  /* 0x0001bc1a01007387 */ /* 0x0101e80000100800 */
[----:B------:R-:W2:Y:S04]  /*1cee0*/  LDL.64 R18, [R1+0xa08] ;  /* 0x000a080001127983 */ /* 0x000ea80000100a00 */
[----:B0-----:R-:W3:Y:S04]  /*1cef0*/  LDL.64 R26, [R1+0xa10] ;  /* 0x000a1000011a7983 */ /* 0x001ee80000100a00 */
[----:B------:R0:W-:Y:S04]  /*1cf00*/  STL [R1+0x1c4], R7 ;  /* 0x0001c40701007387 */ /* 0x0001e80000100800 */
[----:B------:R-:W4:Y:S01]  /*1cf10*/  LDL.64 R14, [R1+0xa00] ;  /* 0x000a0000010e7983 */ /* 0x000f220000100a00 */
[----:B0-----:R-:W-:-:S03]  /*1cf20*/  IMAD.WIDE R6, R0, 0x2, R16 ;  /* 0x0000000200067825 */ /* 0x001fc600078e0210 */
[----:B------:R-:W2:Y:S04]  /*1cf30*/  LDG.E.U16 R17, desc[UR10][R10.64] ;  /* 0x0000000a0a117981 */ /* 0x000ea8000c1e1500 */
[----:B------:R-:W3:Y:S04]  /*1cf40*/  LDG.E.U16 R7, desc[UR10][R6.64] ;  /* 0x0000000a06077981 */ /* 0x000ee8000c1e1500 */
[----:B------:R0:W4:Y:S04]  /*1cf50*/  LDG.E.U16 R11, desc[UR10][R8.64] ;  /* 0x0000000a080b7981 */ /* 0x000128000c1e1500 */
[----:B------:R-:W3:Y:S04]  /*1cf60*/  LDG.E.U16 R10, desc[UR10][R12.64] ;  /* 0x0000000a0c0a7981 */ /* 0x000ee8000c1e1500 */
[----:B------:R-:W3:Y:S04]  /*1cf70*/  LDL.64 R12, [R1+0xa18] ;  /* 0x000a1800010c7983 */ /* 0x000ee80000100a00 */
[----:B------:R1:W-:Y:S01]  /*1cf80*/  STL [R1+0x1b0], R3 ;  /* 0x0001b00301007387 */ /* 0x0003e20000100800 */
[----:B0-----:R-:W-:-:S03]  /*1cf90*/  IMAD.WIDE R8, R0, 0x2, R24 ;  /* 0x0000000200087825 */ /* 0x001fc600078e0218 */
[----:B------:R-:W3:Y:S04]  /*1cfa0*/  LDL.64 R20, [R1+0x9f8] ;  /* 0x0009f80001147983 */ /* 0x000ee80000100a00 */
[----:B------:R-:W3:Y:S04]  /*1cfb0*/  LDG.E.U16 R8, desc[UR10][R8.64] ;  /* 0x0000000a08087981 */ /* 0x000ee8000c1e1500 */
[----:B-1----:R-:W3:Y:S04]  /*1cfc0*/  LDG.E.U16 R3, desc[UR10][R4.64] ;  /* 0x0000000a04037981 */ /* 0x002ee8000c1e1500 */
[----:B--2---:R0:W-:Y:S04]  /*1cfd0*/  STL [R1+0x1b8], R17 ;  /* 0x0001b81101007387 */ /* 0x0041e80000100800 */
[----:B0-----:R-:W2:Y:S04]  /*1cfe0*/  LDL.64 R16, [R1+0x9f0] ;  /* 0x0009f00001107983 */ /* 0x001ea80000100a00 */
[----:B----4-:R-:W-:Y:S04]  /*1cff0*/  STL [R1+0x1ac], R11 ;  /* 0x0001ac0b01007387 */ /* 0x010fe80000100800 */
[----:B---3--:R0:W-:Y:S04]  /*1d000*/  STL [R1+0x1a8], R10 ;  /* 0x0001a80a01007387 */ /* 0x0081e80000100800 */
[----:B------:R-:W3:Y:S01]  /*1d010*/  LDL.64 R24, [R1+0x9e8] ;  /* 0x0009e80001187983 */ /* 0x000ee20000100a00 */
[----:B0-----:R-:W-:-:S03]  /*1d020*/  IMAD.WIDE R10, R0, 0x2, R22 ;  /* 0x00000002000a7825 */ /* 0x001fc600078e0216 */
[----:B------:R-:W4:Y:S04]  /*1d030*/  LDL.64 R22, [R1+0x9e0] ;  /* 0x0009e00001167983 */ /* 0x000f280000100a00 */
[----:B------:R0:W2:Y:S01]  /*1d040*/  LDG.E.U16 R9, desc[UR10][R10.64] ;  /* 0x0000000a0a097981 */ /* 0x0000a2000c1e1500 */
[----:B------:R-:W-:-:S03]  /*1d050*/  IMAD.WIDE R12, R0, 0x2, R12 ;  /* 0x00000002000c7825 */ /* 0x000fc600078e020c */
[----:B------:R-:W-:Y:S04]  /*1d060*/  STL [R1+0x198], R7 ;  /* 0x0001980701007387 */ /* 0x000fe80000100800 */
[----:B------:R1:W-:Y:S04]  /*1d070*/  STL [R1+0x1a4], R3 ;  /* 0x0001a40301007387 */ /* 0x0003e80000100800 */
[----:B-1----:R1:W2:Y:S01]  /*1d080*/  LDG.E.U16 R3, desc[UR10][R12.64] ;  /* 0x0000000a0c037981 */ /* 0x0022a2000c1e1500 */
[----:B------:R-:W-:-:S03]  /*1d090*/  IMAD.WIDE R4, R0, 0x2, R18 ;  /* 0x0000000200047825 */ /* 0x000fc600078e0212 */
[----:B------:R-:W2:Y:S01]  /*1d0a0*/  LDL.64 R18, [R1+0x9d8] ;  /* 0x0009d80001127983 */ /* 0x000ea20000100a00 */
[----:B------:R-:W-:-:S03]  /*1d0b0*/  IMAD.WIDE R6, R0, 0x2, R26 ;  /* 0x0000000200067825 */ /* 0x000fc600078e021a */
[----:B------:R-:W2:Y:S01]  /*1d0c0*/  LDG.E.U16 R27, desc[UR10][R4.64] ;  /* 0x0000000a041b7981 */ /* 0x000ea2000c1e1500 */
[----:B0-----:R-:W-:-:S03]  /*1d0d0*/  IMAD.WIDE R10, R0, 0x2, R14 ;  /* 0x00000002000a7825 */ /* 0x001fc600078e020e */
[----:B------:R-:W2:Y:S01]  /*1d0e0*/  LDL.64 R14, [R1+0x9d0] ;  /* 0x0009d000010e7983 */ /* 0x000ea20000100a00 */
[----:B-1----:R-:W-:-:S03]  /*1d0f0*/  IMAD.WIDE R12, R0, 0x2, R20 ;  /* 0x00000002000c7825 */ /* 0x002fc600078e0214 */
[----:B------:R3:W2:Y:S02]  /*1d100*/  LDG.E.U16 R26, desc[UR10][R6.64] ;  /* 0x0000000a061a7981 */ /* 0x0006a4000c1e1500 */
[----:B---3--:R-:W-:-:S06]  /*1d110*/  IMAD.WIDE R6, R0, 0x2, R24 ;  /* 0x0000000200067825 */ /* 0x008fcc00078e0218 */
[----:B------:R-:W3:Y:S01]  /*1d120*/  LDG.E.U16 R7, desc[UR10][R6.64] ;  /* 0x0000000a06077981 */ /* 0x000ee2000c1e1500 */
[----:B----4-:R-:W-:-:S03]  /*1d130*/  IMAD.WIDE R4, R0, 0x2, R22 ;  /* 0x0000000200047825 */ /* 0x010fc600078e0216 */
[----:B------:R-:W4:Y:S04]  /*1d140*/  LDG.E.U16 R23, desc[UR10][R10.64] ;  /* 0x0000000a0a177981 */ /* 0x000f28000c1e1500 */
[----:B--2---:R-:W-:Y:S04]  /*1d150*/  STL [R1+0x19c], R9 ;  /* 0x00019c0901007387 */ /* 0x004fe80000100800 */
[----:B------:R0:W-:Y:S04]  /*1d160*/  STL [R1+0x1a0], R8 ;  /* 0x0001a00801007387 */ /* 0x0001e80000100800 */
[----:B------:R1:W2:Y:S04]  /*1d170*/  LDG.E.U16 R10, desc[UR10][R12.64] ;  /* 0x0000000a0c0a7981 */ /* 0x0002a8000c1e1500 */
[----:B------:R-:W3:Y:S01]  /*1d180*/  LDL.64 R20, [R1+0x9c0] ;  /* 0x0009c00001147983 */ /* 0x000ee20000100a00 */
[----:B0-----:R-:W-:-:S03]  /*1d190*/  IMAD.WIDE R8, R0, 0x2, R16 ;  /* 0x0000000200087825 */ /* 0x001fc600078e0210 */
[----:B------:R-:W3:Y:S04]  /*1d1a0*/  LDL.64 R16, [R1+0x9b8] ;  /* 0x0009b80001107983 */ /* 0x000ee80000100a00 */
[----:B------:R-:W2:Y:S04]  /*1d1b0*/  LDG.E.U16 R11, desc[UR10][R8.64] ;  /* 0x0000000a080b7981 */ /* 0x000ea8000c1e1500 */
[----:B------:R-:W3:Y:S04]  /*1d1c0*/  LDL.64 R8, [R1+0x9c8] ;  /* 0x0009c80001087983 */ /* 0x000ee80000100a00 */
[----:B------:R0:W-:Y:S04]  /*1d1d0*/  STL [R1+0x188], R3 ;  /* 0x0001880301007387 */ /* 0x0001e80000100800 */
[----:B0-----:R0:W3:Y:S04]  /*1d1e0*/  LDG.E.U16 R3, desc[UR10][R4.64] ;  /* 0x0000000a04037981 */ /* 0x0010e8000c1e1500 */
[----:B------:R-:W-:Y:S04]  /*1d1f0*/  STL [R1+0x194], R27 ;  /* 0x0001941b01007387 */ /* 0x000fe80000100800 */
[----:B------:R0:W-:Y:S01]  /*1d200*/  STL [R1+0x190], R26 ;  /* 0x0001901a01007387 */ /* 0x0001e20000100800 */
[----:B-1----:R-:W-:-:S03]  /*1d210*/  IMAD.WIDE R12, R0, 0x2, R18 ;  /* 0x00000002000c7825 */ /* 0x002fc600078e0212 */
[----:B------:R-:W3:Y:S04]  /*1d220*/  LDL.64 R24, [R1+0x9a8] ;  /* 0x0009a80001187983 */ /* 0x000ee80000100a00 */
[----:B------:R-:W3:Y:S04]  /*1d230*/  LDG.E.U16 R12, desc[UR10][R12.64] ;  /* 0x0000000a0c0c7981 */ /* 0x000ee8000c1e1500 */
[----:B0-----:R-:W3:Y:S04]  /*1d240*/  LDL.64 R26, [R1+0x9b0] ;  /* 0x0009b000011a7983 */ /* 0x001ee80000100a00 */
[----:B----4-:R0:W-:Y:S04]  /*1d250*/  STL [R1+0x18c], R23 ;  /* 0x00018c1701007387 */ /* 0x0101e80000100800 */
[----:B0-----:R-:W4:Y:S04]  /*1d260*/  LDL.64 R22, [R1+0x9a0] ;  /* 0x0009a00001167983 */ /* 0x001f280000100a00 */
[----:B--2---:R-:W-:Y:S04]  /*1d270*/  STL [R1+0x17c], R11 ;  /* 0x00017c0b01007387 */ /* 0x004fe80000100800 */
[----:B------:R0:W-:Y:S04]  /*1d280*/  STL [R1+0x178], R10 ;  /* 0x0001780a01007387 */ /* 0x0001e80000100800 */
[----:B------:R-:W2:Y:S01]  /*1d290*/  LDL.64 R18, [R1+0x998] ;  /* 0x0009980001127983 */ /* 0x000ea20000100a00 */
[----:B---3--:R-:W-:-:S04]  /*1d2a0*/  IMAD.WIDE R8, R0, 0x2, R8 ;  /* 0x0000000200087825 */ /* 0x008fc800078e0208 */
[C---:B0-----:R-:W-:Y:S02]  /*1d2b0*/  IMAD.WIDE R10, R0.reuse, 0x2, R14 ;  /* 0x00000002000a7825 */ /* 0x041fe400078e020e */
[----:B------:R-:W3:Y:S04]  /*1d2c0*/  LDL.64 R14, [R1+0x990] ;  /* 0x00099000010e7983 */ /* 0x000ee80000100a00 */
[----:B------:R0:W-:Y:S04]  /*1d2d0*/  STL [R1+0x180], R7 ;  /* 0x0001800701007387 */ /* 0x0001e80000100800 */
[----:B------:R1:W4:Y:S04]  /*1d2e0*/  LDG.E.U16 R13, desc[UR10][R10.64] ;  /* 0x0000000a0a0d7981 */ /* 0x000328000c1e1500 */
[----:B------:R-:W2:Y:S01]  /*1d2f0*/  LDG.E.U16 R9, desc[UR10][R8.64] ;  /* 0x0000000a08097981 */ /* 0x000ea2000c1e1500 */
[----:B0-----:R-:W-:-:S06]  /*1d300*/  IMAD.WIDE R6, R0, 0x2, R20 ;  /* 0x0000000200067825 */ /* 0x001fcc00078e0214 */
[----:B------:R-:W3:Y:S01]  /*1d310*/  LDG.E.U16 R7, desc[UR10][R6.64] ;  /* 0x0000000a06077981 */ /* 0x000ee2000c1e1500 */
[----:B------:R-:W-:-:S03]  /*1d320*/  IMAD.WIDE R4, R0, 0x2, R16 ;  /* 0x0000000200047825 */ /* 0x000fc600078e0210 */
[----:B------:R0:W-:Y:S04]  /*1d330*/  STL [R1+0x184], R3 ;  /* 0x0001840301007387 */ /* 0x0001e80000100800 */
[----:B------:R-:W3:Y:S01]  /*1d340*/  LDL.64 R20, [R1+0x988] ;  /* 0x0009880001147983 */ /* 0x000ee20000100a00 */
[----:B-1----:R-:W-:-:S03]  /*1d350*/  IMAD.WIDE R10, R0, 0x2, R26 ;  /* 0x00000002000a7825 */ /* 0x002fc600078e021a */
[----:B------:R-:W3:Y:S04]  /*1d360*/  LDL.64 R16, [R1+0x980] ;  /* 0x0009800001107983 */ /* 0x000ee80000100a00 */
[----:B0-----:R0:W3:Y:S04]  /*1d370*/  LDG.E.U16 R3, desc[UR10][R4.64] ;  /* 0x0000000a04037981 */ /* 0x0010e8000c1e1500 */
[----:B------:R-:W3:Y:S04]  /*1d380*/  LDG.E.U16 R11, desc[UR10][R10.64] ;  /* 0x0000000a0a0b7981 */ /* 0x000ee8000c1e1500 */
[----:B----4-:R-:W-:Y:S04]  /*1d390*/  STL [R1+0x16c], R13 ;  /* 0x00016c0d01007387 */ /* 0x010fe80000100800 */
[----:B------:R1:W-:Y:S04]  /*1d3a0*/  STL [R1+0x164], R12 ;  /* 0x0001640c01007387 */ /* 0x0003e80000100800 */
[----:B--2---:R2:W-:Y:S04]  /*1d3b0*/  STL [R1+0x170], R9 ;  /* 0x0001700901007387 */ /* 0x0045e80000100800 */
[----:B------:R-:W4:Y:S01]  /*1d3c0*/  LDL.64 R26, [R1+0x970] ;  /* 0x00097000011a7983 */ /* 0x000f220000100a00 */
[----:B-1----:R-:W-:-:S04]  /*1d3d0*/  IMAD.WIDE R12, R0, 0x2, R24 ;  /* 0x00000002000c7825 */ /* 0x002fc800078e0218 */
[C---:B--2---:R-:W-:Y:S01]  /*1d3e0*/  IMAD.WIDE R8, R0.reuse, 0x2, R22 ;  /* 0x0000000200087825 */ /* 0x044fe200078e0216 */
[----:B------:R1:W2:Y:S04]  /*1d3f0*/  LDG.E.U16 R24, desc[UR10][R12.64] ;  /* 0x0000000a0c187981 */ /* 0x0002a8000c1e1500 */
[----:B------:R-:W4:Y:S04]  /*1d400*/  LDL.64 R22, [R1+0x968] ;  /* 0x0009680001167983 */ /* 0x000f280000100a00 */
[----:B---3--:R3:W-:Y:S04]  /*1d410*/  STL [R1+0x174], R7 ;  /* 0x0001740701007387 */ /* 0x0087e80000100800 */
[----:B------:R-:W2:Y:S01]  /*1d420*/  LDG.E.U16 R25, desc[UR10][R8.64] ;  /* 0x0000000a08197981 */ /* 0x000ea2000c1e1500 */
[----:B---3--:R-:W-:-:S03]  /*1d430*/  IMAD.WIDE R6, R0, 0x2, R18 ;  /* 0x0000000200067825 */ /* 0x008fc600078e0212 */
[----:B------:R-:W3:Y:S04]  /*1d440*/  LDL.64 R18, [R1+0x958] ;  /* 0x0009580001127983 */ /* 0x000ee80000100a00 */
[----:B------:R-:W3:Y:S04]  /*1d450*/  LDL.64 R8, [R1+0x978] ;  /* 0x0009780001087983 */ /* 0x000ee80000100a00 */
[----:B------:R-:W3:Y:S01]  /*1d460*/  LDG.E.U16 R7, desc[UR10][R6.64] ;  /* 0x0000000a06077981 */ /* 0x000ee2000c1e1500 */
[----:B0-----:R-:W-:-:S03]  /*1d470*/  IMAD.WIDE R4, R0, 0x2, R14 ;  /* 0x0000000200047825 */ /* 0x001fc600078e020e */
[----:B------:R-:W3:Y:S04]  /*1d480*/  LDL.64 R14, [R1+0x960] ;  /* 0x00096000010e7983 */ /* 0x000ee80000100a00 */
[----:B------:R0:W-:Y:S04]  /*1d490*/  STL [R1+0x134], R3 ;  /* 0x0001340301007387 */ /* 0x0001e80000100800 */
[----:B0-----:R4:W3:Y:S01]  /*1d4a0*/  LDG.E.U16 R3, desc[UR10][R4.64] ;  /* 0x0000000a04037981 */ /* 0x0018e2000c1e1500 */
[----:B-1----:R-:W-:-:S03]  /*1d4b0*/  IMAD.WIDE R12, R0, 0x2, R20 ;  /* 0x00000002000c7825 */ /* 0x002fc600078e0214 */
[----:B------:R0:W-:Y:S02]  /*1d4c0*/  STL [R1+0x168], R11 ;  /* 0x0001680b01007387 */ /* 0x0001e40000100800 */
[----:B0-----:R-:W-:-:S04]  /*1d4d0*/  IMAD.WIDE R10, R0, 0x2, R16 ;  /* 0x00000002000a7825 */ /* 0x001fc800078e0210 */
[C---:B----4-:R-:W-:Y:S02]  /*1d4e0*/  IMAD.WIDE R4, R0.reuse, 0x2, R22 ;  /* 0x0000000200047825 */ /* 0x050fe400078e0216 */
[----:B------:R-:W4:Y:S04]  /*1d4f0*/  LDG.E.U16 R23, desc[UR10][R10.64] ;  /* 0x0000000a0a177981 */ /* 0x000f28000c1e1500 */
[----:B------:R0:W4:Y:S04]  /*1d500*/  LDG.E.U16 R22, desc[UR10][R12.64] ;  /* 0x0000000a0c167981 */ /* 0x000128000c1e1500 */
[----:B--2---:R-:W-:Y:S04]  /*1d510*/  STL [R1+0x160], R25 ;  /* 0x0001601901007387 */ /* 0x004fe80000100800 */
[----:B------:R1:W-:Y:S04]  /*1d520*/  STL [R1+0x15c], R24 ;  /* 0x00015c1801007387 */ /* 0x0003e80000100800 */
[----:B------:R-:W2:Y:S01]  /*1d530*/  LDL.64 R20, [R1+0x948] ;  /* 0x0009480001147983 */ /* 0x000ea20000100a00 */
[----:B---3--:R-:W-:-:S03]  /*1d540*/  IMAD.WIDE R8, R0, 0x2, R8 ;  /* 0x0000000200087825 */ /* 0x008fc600078e0208 */
[----:B------:R-:W3:Y:S04]  /*1d550*/  LDL.64 R16, [R1+0x940] ;  /* 0x0009400001107983 */ /* 0x000ee80000100a00 */
[----:B-1----:R-:W2:Y:S04]  /*1d560*/  LDL.64 R24, [R1+0x950] ;  /* 0x0009500001187983 */ /* 0x002ea80000100a00 */
[----:B------:R1:W-:Y:S04]  /*1d570*/  STL [R1+0x120], R7 ;  /* 0x0001200701007387 */ /* 0x0003e80000100800 */
[----:B------:R-:W2:Y:S01]  /*1d580*/  LDG.E.U16 R9, desc[UR10][R8.64] ;  /* 0x0000000a08097981 */ /* 0x000ea2000c1e1500 */
[----:B-1----:R-:W-:-:S06]  /*1d590*/  IMAD.WIDE R6, R0, 0x2, R26 ;  /* 0x0000000200067825 */ /* 0x002fcc00078e021a */
[----:B------:R-:W2:Y:S04]  /*1d5a0*/  LDG.E.U16 R7, desc[UR10][R6.64] ;  /* 0x0000000a06077981 */ /* 0x000ea8000c1e1500 */
[----:B------:R1:W-:Y:S01]  /*1d5b0*/  STL [R1+0x14c], R3 ;  /* 0x00014c0301007387 */ /* 0x0003e20000100800 */
[----:B0-----:R-:W-:-:S03]  /*1d5c0*/  IMAD.WIDE R12, R0, 0x2, R14 ;  /* 0x00000002000c7825 */ /* 0x001fc600078e020e */
[----:B------:R-:W2:Y:S01]  /*1d5d0*/  LDL.64 R14, [R1+0x938] ;  /* 0x00093800010e7983 */ /* 0x000ea20000100a00 */
[----:B------:R-:W-:-:S03]  /*1d5e0*/  IMAD.WIDE R10, R0, 0x2, R18 ;  /* 0x00000002000a7825 */ /* 0x000fc600078e0212 */
[----:B------:R-:W2:Y:S04]  /*1d5f0*/  LDL.64 R26, [R1+0x928] ;  /* 0x00092800011a7983 */ /* 0x000ea80000100a00 */
[----:B-1----:R3:W2:Y:S04]  /*1d600*/  LDG.E.U16 R3, desc[UR10][R4.64] ;  /* 0x0000000a04037981 */ /* 0x0026a8000c1e1500 */
[----:B------:R-:W2:Y:S04]  /*1d610*/  LDG.E.U16 R12, desc[UR10][R12.64] ;  /* 0x0000000a0c0c7981 */ /* 0x000ea8000c1e1500 */
[----:B------:R-:W2:Y:S04]  /*1d620*/  LDG.E.U16 R13, desc[UR10][R10.64] ;  /* 0x0000000a0a0d7981 */ /* 0x000ea8000c1e1500 */
[----:B----4-:R-:W-:Y:S04]  /*1d630*/  STL [R1+0x158], R23 ;  /* 0x0001581701007387 */ /* 0x010fe80000100800 */
[----:B------:R0:W-:Y:S04]  /*1d640*/  STL [R1+0x154], R22 ;  /* 0x0001541601007387 */ /* 0x0001e80000100800 */
[----:B------:R-:W4:Y:S04]  /*1d650*/  LDL.64 R18, [R1+0x918] ;  /* 0x0009180001127983 */ /* 0x000f280000100a00 */
[----:B0-----:R-:W4:Y:S01]  /*1d660*/  LDL.64 R22, [R1+0x920] ;  /* 0x0009200001167983 */ /* 0x001f220000100a00 */
[----:B---3--:R-:W-:-:S03]  /*1d670*/  IMAD.WIDE R4, R0, 0x2, R16 ;  /* 0x0000000200047825 */ /* 0x008fc600078e0210 */
[----:B--2---:R0:W-:Y:S02]  /*1d680*/  STL [R1+0xfc], R9 ;  /* 0x0000fc0901007387 */ /* 0x0041e40000100800 */
[C---:B0-----:R-:W-:Y:S02]  /*1d690*/  IMAD.WIDE R8, R0.reuse, 0x2, R24 ;  /* 0x0000000200087825 */ /* 0x041fe400078e0218 */
[----:B------:R0:W-:Y:S04]  /*1d6a0*/  STL [R1+0x148], R7 ;  /* 0x0001480701007387 */ /* 0x0001e80000100800 */
[----:B------:R-:W2:Y:S04]  /*1d6b0*/  LDL.64 R10, [R1+0x930] ;  /* 0x00093000010a7983 */ /* 0x000ea80000100a00 */
[----:B------:R-:W3:Y:S01]  /*1d6c0*/  LDG.E.U16 R9, desc[UR10][R8.64] ;  /* 0x0000000a08097981 */ /* 0x000ee2000c1e1500 */
[----:B0-----:R-:W-:-:S06]  /*1d6d0*/  IMAD.WIDE R6, R0, 0x2, R20 ;  /* 0x0000000200067825 */ /* 0x001fcc00078e0214 */
[----:B------:R-:W4:Y:S04]  /*1d6e0*/  LDG.E.U16 R7, desc[UR10][R6.64] ;  /* 0x0000000a06077981 */ /* 0x000f28000c1e1500 */
[----:B------:R0:W-:Y:S04]  /*1d6f0*/  STL [R1+0x150], R3 ;  /* 0x0001500301007387 */ /* 0x0001e80000100800 */
[----:B------:R-:W2:Y:S04]  /*1d700*/  LDL.64 R24, [R1+0x910] ;  /* 0x0009100001187983 */ /* 0x000ea80000100a00 */
[----:B------:R-:W2:Y:S04]  /*1d710*/  LDL.64 R20, [R1+0x908] ;  /* 0x0009080001147983 */ /* 0x000ea80000100a00 */
[----:B0-----:R-:W2:Y:S04]  /*1d720*/  LDG.E.U16 R3, desc[UR10][R4.64] ;  /* 0x0000000a04037981 */ /* 0x001ea8000c1e1500 */
[----:B------:R-:W2:Y:S04]  /*1d730*/  LDL.64 R16, [R1+0x900] ;  /* 0x0009000001107983 */ /* 0x000ea80000100a00 */
[----:B------:R-:W-:Y:S04]  /*1d740*/  STL [R1+0xec], R13 ;  /* 0x0000ec0d01007387 */ /* 0x000fe80000100800 */
[----:B------:R0:W-:Y:S02]  /*1d750*/  STL [R1+0x144], R12 ;  /* 0x0001440c01007387 */ /* 0x0001e40000100800 */
[----:B0-----:R-:W-:-:S02]  /*1d760*/  IMAD.WIDE R12, R0, 0x2, R14 ;  /* 0x00000002000c7825 */ /* 0x001fc400078e020e */
[----:B------:R-:W2:Y:S04]  /*1d770*/  LDL.64 R14, [R1+0x8f8] ;  /* 0x0008f800010e7983 */ /* 0x000ea80000100a00 */
[----:B---3--:R-:W-:Y:S04]  /*1d780*/  STL [R1+0x138], R9 ;  /* 0x0001380901007387 */ /* 0x008fe80000100800 */
[----:B----4-:R-:W-:Y:S04]  /*1d790*/  STL [R1+0x13c], R7 ;  /* 0x00013c0701007387 */ /* 0x010fe80000100800 */
[----:B--2---:R0:W-:Y:S04]  /*1d7a0*/  STL [R1+0x140], R3 ;  /* 0x0001400301007387 */ /* 0x0041e80000100800 */
[----:B0-----:R-:W2:Y:S01]  /*1d7b0*/  LDG.E.U16 R3, desc[UR10][R12.64] ;  /* 0x0000000a0c037981 */ /* 0x001ea2000c1e1500 */
[----:B------:R-:W-:-:S04]  /*1d7c0*/  IMAD.WIDE R10, R0, 0x2, R10 ;  /* 0x00000002000a7825 */ /* 0x000fc800078e020a */
[C---:B------:R-:W-:Y:S02]  /*1d7d0*/  IMAD.WIDE R8, R0.reuse, 0x2, R26 ;  /* 0x0000000200087825 */ /* 0x040fe400078e021a */
[----:B------:R-:W3:Y:S02]  /*1d7e0*/  LDG.E.U16 R11, desc[UR10][R10.64] ;  /* 0x0000000a0a0b7981 */ /* 0x000ee4000c1e1500 */
[C---:B------:R-:W-:Y:S02]  /*1d7f0*/  IMAD.WIDE R6, R0.reuse, 0x2, R22 ;  /* 0x0000000200067825 */ /* 0x040fe400078e0216 */
[----:B------:R0:W4:Y:S02]  /*1d800*/  LDG.E.U16 R27, desc[UR10][R8.64] ;  /* 0x0000000a081b7981 */ /* 0x000124000c1e1500 */
[C---:B------:R-:W-:Y:S02]  /*1d810*/  IMAD.WIDE R4, R0.reuse, 0x2, R18 ;  /* 0x0000000200047825 */ /* 0x040fe400078e0212 */
[----:B------:R1:W4:Y:S04]  /*1d820*/  LDG.E.U16 R26, desc[UR10][R6.64] ;  /* 0x0000000a061a7981 */ /* 0x000328000c1e1500 */
[----:B------:R-:W4:Y:S04]  /*1d830*/  LDL.64 R12, [R1+0x8f0] ;  /* 0x0008f000010c7983 */ /* 0x000f280000100a00 */
[----:B------:R-:W4:Y:S04]  /*1d840*/  LDL.64 R18, [R1+0x8e8] ;  /* 0x0008e80001127983 */ /* 0x000f280000100a00 */
[----:B------:R-:W4:Y:S04]  /*1d850*/  LDL.64 R22, [R1+0x8e0] ;  /* 0x0008e00001167983 */ /* 0x000f280000100a00 */
[----:B--2---:R2:W-:Y:S04]  /*1d860*/  STL [R1+0xe4], R3 ;  /* 0x0000e40301007387 */ /* 0x0045e80000100800 */
[----:B--2---:R2:W4:Y:S01]  /*1d870*/  LDG.E.U16 R3, desc[UR10][R4.64] ;  /* 0x0000000a04037981 */ /* 0x004522000c1e1500 */
[----:B0-----:R-:W-:-:S03]  /*1d880*/  IMAD.WIDE R8, R0, 0x2, R24 ;  /* 0x0000000200087825 */ /* 0x001fc600078e0218 */
[----:B---3--:R0:W-:Y:S01]  /*1d890*/  STL [R1+0x128], R11 ;  /* 0x0001280b01007387 */ /* 0x0081e20000100800 */
[----:B-1----:R-:W-:-:S03]  /*1d8a0*/  IMAD.WIDE R6, R0, 0x2, R16 ;  /* 0x0000000200067825 */ /* 0x002fc600078e0210 */
[----:B------:R-:W3:Y:S01]  /*1d8b0*/  LDL.64 R16, [R1+0x8d8] ;  /* 0x0008d80001107983 */ /* 0x000ee20000100a00 */
[----:B--2---:R-:W-:-:S03]  /*1d8c0*/  IMAD.WIDE R4, R0, 0x2, R14 ;  /* 0x0000000200047825 */ /* 0x004fc600078e020e */
[----:B------:R-:W2:Y:S01]  /*1d8d0*/  LDL.64 R14, [R1+0x8d0] ;  /* 0x0008d000010e7983 */ /* 0x000ea20000100a00 */
[----:B0-----:R-:W-:-:S03]  /*1d8e0*/  IMAD.WIDE R10, R0, 0x2, R20 ;  /* 0x00000002000a7825 */ /* 0x001fc600078e0214 */
[----:B----4-:R0:W-:Y:S04]  /*1d8f0*/  STL [R1+0x12c], R27 ;  /* 0x00012c1b01007387 */ /* 0x0101e80000100800 */
[----:B------:R-:W4:Y:S04]  /*1d900*/  LDG.E.U16 R11, desc[UR10][R10.64] ;  /* 0x0000000a0a0b7981 */ /* 0x000f28000c1e1500 */
[----:B------:R-:W2:Y:S04]  /*1d910*/  LDL.64 R20, [R1+0x8c8] ;  /* 0x0008c80001147983 */ /* 0x000ea80000100a00 */
[----:B0-----:R0:W4:Y:S04]  /*1d920*/  LDG.E.U16 R27, desc[UR10][R8.64] ;  /* 0x0000000a081b7981 */ /* 0x001128000c1e1500 */
[----:B------:R1:W-:Y:S04]  /*1d930*/  STL [R1+0x130], R26 ;  /* 0x0001301a01007387 */ /* 0x0003e80000100800 */
[----:B-1----:R1:W2:Y:S04]  /*1d940*/  LDG.E.U16 R26, desc[UR10][R6.64] ;  /* 0x0000000a061a7981 */ /* 0x0022a8000c1e1500 */
[----:B------:R0:W-:Y:S04]  /*1d950*/  STL [R1+0xe0], R3 ;  /* 0x0000e00301007387 */ /* 0x0001e80000100800 */
[----:B0-----:R0:W2:Y:S01]  /*1d960*/  LDG.E.U16 R3, desc[UR10][R4.64] ;  /* 0x0000000a04037981 */ /* 0x0010a2000c1e1500 */
[----:B------:R-:W-:-:S03]  /*1d970*/  IMAD.WIDE R8, R0, 0x2, R12 ;  /* 0x0000000200087825 */ /* 0x000fc600078e020c */
[----:B------:R-:W2:Y:S01]  /*1d980*/  LDL.64 R12, [R1+0x8c0] ;  /* 0x0008c000010c7983 */ /* 0x000ea20000100a00 */
[----:B-1----:R-:W-:-:S03]  /*1d990*/  IMAD.WIDE R6, R0, 0x2, R18 ;  /* 0x0000000200067825 */ /* 0x002fc600078e0212 */
[----:B------:R3:W2:Y:S01]  /*1d9a0*/  LDG.E.U16 R24, desc[UR10][R8.64] ;  /* 0x0000000a08187981 */ /* 0x0006a2000c1e1500 */
[----:B0-----:R-:W-:-:S03]  /*1d9b0*/  IMAD.WIDE R4, R0, 0x2, R22 ;  /* 0x0000000200047825 */ /* 0x001fc600078e0216 */
[----:B------:R-:W2:Y:S04]  /*1d9c0*/  LDL.64 R22, [R1+0x8b0] ;  /* 0x0008b00001167983 */ /* 0x000ea80000100a00 */
[----:B------:R-:W2:Y:S04]  /*1d9d0*/  LDL.64 R18, [R1+0x8b8] ;  /* 0x0008b80001127983 */ /* 0x000ea80000100a00 */
[----:B------:R2:W2:Y:S01]  /*1d9e0*/  LDG.E.U16 R25, desc[UR10][R6.64] ;  /* 0x0000000a06197981 */ /* 0x0004a2000c1e1500 */
[----:B---3--:R-:W-:-:S03]  /*1d9f0*/  IMAD.WIDE R8, R0, 0x2, R16 ;  /* 0x0000000200087825 */ /* 0x008fc600078e0210 */
[----:B----4-:R-:W-:Y:S04]  /*1da00*/  STL [R1+0x124], R27 ;  /* 0x0001241b01007387 */ /* 0x010fe80000100800 */
[----:B------:R0:W-:Y:S01]  /*1da10*/  STL [R1+0x118], R11 ;  /* 0x0001180b01007387 */ /* 0x0001e20000100800 */
[----:B--2---:R-:W-:-:S03]  /*1da20*/  IMAD.WIDE R6, R0, 0x2, R14 ;  /* 0x0000000200067825 */ /* 0x004fc600078e020e */
[----:B------:R-:W2:Y:S04]  /*1da30*/  LDL.64 R16, [R1+0x8a0] ;  /* 0x0008a00001107983 */ /* 0x000ea80000100a00 */
[----:B------:R-:W3:Y:S04]  /*1da40*/  LDL.64 R14, [R1+0x898] ;  /* 0x00089800010e7983 */ /* 0x000ee80000100a00 */
[----:B0-----:R-:W4:Y:S04]  /*1da50*/  LDL.64 R10, [R1+0x8a8] ;  /* 0x0008a800010a7983 */ /* 0x001f280000100a00 */
[----:B------:R0:W2:Y:S04]  /*1da60*/  LDG.E.U16 R27, desc[UR10][R4.64] ;  /* 0x0000000a041b7981 */ /* 0x0000a8000c1e1500 */
[----:B------:R1:W-:Y:S04]  /*1da70*/  STL [R1+0x11c], R26 ;  /* 0x00011c1a01007387 */ /* 0x0003e80000100800 */
[----:B-1----:R1:W2:Y:S04]  /*1da80*/  LDG.E.U16 R26, desc[UR10][R8.64] ;  /* 0x0000000a081a7981 */ /* 0x0022a8000c1e1500 */
[----:B------:R0:W-:Y:S04]  /*1da90*/  STL [R1+0xdc], R3 ;  /* 0x0000dc0301007387 */ /* 0x0001e80000100800 */
[----:B0-----:R0:W2:Y:S01]  /*1daa0*/  LDG.E.U16 R3, desc[UR10][R6.64] ;  /* 0x0000000a06037981 */ /* 0x0010a2000c1e1500 */
[----:B------:R-:W-:-:S03]  /*1dab0*/  IMAD.WIDE R4, R0, 0x2, R20 ;  /* 0x0000000200047825 */ /* 0x000fc600078e0214 */
[----:B------:R0:W-:Y:S01]  /*1dac0*/  STL [R1+0x10c], R24 ;  /* 0x00010c1801007387 */ /* 0x0001e20000100800 */
[----:B-1----:R-:W-:-:S03]  /*1dad0*/  IMAD.WIDE R8, R0, 0x2, R18 ;  /* 0x0000000200087825 */ /* 0x002fc600078e0212 */
[----:B------:R-:W2:Y:S01]  /*1dae0*/  LDL.64 R20, [R1+0x878] ;  /* 0x0008780001147983 */ /* 0x000ea20000100a00 */
[----:B0-----:R-:W-:-:S03]  /*1daf0*/  IMAD.WIDE R6, R0, 0x2, R12 ;  /* 0x0000000200067825 */ /* 0x001fc600078e020c */
[----:B------:R-:W2:Y:S04]  /*1db00*/  LDL.64 R12, [R1+0x890] ;  /* 0x00089000010c7983 */ /* 0x000ea80000100a00 */
[----:B------:R0:W2:Y:S04]  /*1db10*/  LDG.E.U16 R24, desc[UR10][R4.64] ;  /* 0x0000000a04187981 */ /* 0x0000a8000c1e1500 */
[----:B------:R-:W2:Y:S01]  /*1db20*/  LDL.64 R18, [R1+0x858] ;  /* 0x0008580001127983 */ /* 0x000ea20000100a00 */
[----:B0-----:R-:W-:-:S03]  /*1db30*/  IMAD.WIDE R4, R0, 0x2, R22 ;  /* 0x0000000200047825 */ /* 0x001fc600078e0216 */
[----:B------:R0:W-:Y:S04]  /*1db40*/  STL [R1+0x110], R25 ;  /* 0x0001101901007387 */ /* 0x0001e80000100800 */
[----:B------:R4:W2:Y:S04]  /*1db50*/  LDG.E.U16 R23, desc[UR10][R4.64] ;  /* 0x0000000a04177981 */ /* 0x0008a8000c1e1500 */
[----:B------:R3:W2:Y:S04]  /*1db60*/  LDG.E.U16 R22, desc[UR10][R8.64] ;  /* 0x0000000a08167981 */ /* 0x0006a8000c1e1500 */
[----:B0-----:R2:W2:Y:S01]  /*1db70*/  LDG.E.U16 R25, desc[UR10][R6.64] ;  /* 0x0000000a06197981 */ /* 0x0014a2000c1e1500 */
[----:B----4-:R-:W-:-:S03]  /*1db80*/  IMAD.WIDE R4, R0, 0x2, R10 ;  /* 0x0000000200047825 */ /* 0x010fc600078e020a */
[----:B------:R-:W4:Y:S01]  /*1db90*/  LDL.64 R10, [R1+0x838] ;  /* 0x00083800010a7983 */ /* 0x000f220000100a00 */
[----:B---3--:R-:W-:-:S03]  /*1dba0*/  IMAD.WIDE R8, R0, 0x2, R14 ;  /* 0x0000000200087825 */ /* 0x008fc600078e020e */
[----:B------:R-:W3:Y:S01]  /*1dbb0*/  LDL.64 R14, [R1+0x7f8] ;  /* 0x0007f800010e7983 */ /* 0x000ee20000100a00 */
[----:B--2---:R-:W-:-:S03]  /*1dbc0*/  IMAD.WIDE R6, R0, 0x2, R16 ;  /* 0x0000000200067825 */ /* 0x004fc600078e0210 */
[----:B------:R-:W2:Y:S04]  /*1dbd0*/  LDL.64 R16, [R1+0x818] ;  /* 0x0008180001107983 */ /* 0x000ea80000100a00 */
[----:B------:R0:W-:Y:S04]  /*1dbe0*/  STL [R1+0x114], R27 ;  /* 0x0001141b01007387 */ /* 0x0001e80000100800 */
[----:B------:R1:W-:Y:S04]  /*1dbf0*/  STL [R1+0xd8], R26 ;  /* 0x0000d81a01007387 */ /* 0x0003e80000100800 */
[----:B0-----:R-:W4:Y:S04]  /*1dc00*/  LDG.E.U16 R27, desc[UR10][R4.64] ;  /* 0x0000000a041b7981 */ /* 0x001f28000c1e1500 */
[----:B-1----:R0:W3:Y:S04]  /*1dc10*/  LDG.E.U16 R26, desc[UR10][R6.64] ;  /* 0x0000000a061a7981 */ /* 0x0020e8000c1e1500 */
[----:B------:R1:W-:Y:S04]  /*1dc20*/  STL [R1+0x104], R3 ;  /* 0x0001040301007387 */ /* 0x0003e80000100800 */
[----:B-1----:R1:W2:Y:S01]  /*1dc30*/  LDG.E.U16 R3, desc[UR10][R8.64] ;  /* 0x0000000a08037981 */ /* 0x0022a2000c1e1500 */
[----:B0-----:R-:W-:-:S03]  /*1dc40*/  IMAD.WIDE R6, R0, 0x2, R12 ;  /* 0x0000000200067825 */ /* 0x001fc600078e020c */
[----:B------:R-:W2:Y:S01]  /*1dc50*/  LDL.64 R12, [R1+0x7d8] ;  /* 0x0007d800010c7983 */ /* 0x000ea20000100a00 */
[----:B-1----:R-:W-:-:S04]  /*1dc60*/  IMAD.WIDE R8, R0, 0x2, R20 ;  /* 0x0000000200087825 */ /* 0x002fc800078e0214 */
[C---:B------:R-:W-:Y:S02]  /*1dc70*/  IMAD.WIDE R4, R0.reuse, 0x2, R18 ;  /* 0x0000000200047825 */ /* 0x040fe400078e0212 */
[----:B------:R-:W2:Y:S04]  /*1dc80*/  LDG.E.U16 R19, desc[UR10][R6.64] ;  /* 0x0000000a06137981 */ /* 0x000ea8000c1e1500 */
[----:B------:R-:W-:Y:S04]  /*1dc90*/  STL [R1+0x100], R25 ;  /* 0x0001001901007387 */ /* 0x000fe80000100800 */
[----:B------:R0:W-:Y:S04]  /*1dca0*/  STL [R1+0x108], R24 ;  /* 0x0001081801007387 */ /* 0x0001e80000100800 */
[----:B0-----:R-:W2:Y:S04]  /*1dcb0*/  LDL.64 R24, [R1+0x7b8] ;  /* 0x0007b80001187983 */ /* 0x001ea80000100a00 */
[----:B------:R-:W-:Y:S04]  /*1dcc0*/  STL [R1+0xf8], R23 ;  /* 0x0000f81701007387 */ /* 0x000fe80000100800 */
[----:B------:R0:W-:Y:S04]  /*1dcd0*/  STL [R1+0xd4], R22 ;  /* 0x0000d41601007387 */ /* 0x0001e80000100800 */
[----:B0-----:R-:W2:Y:S04]  /*1dce0*/  LDL.64 R22, [R1+0x798] ;  /* 0x0007980001167983 */ /* 0x001ea80000100a00 */
[----:B----4-:R0:W-:Y:S04]  /*1dcf0*/  STL [R1+0xf4], R27 ;  /* 0x0000f41b01007387 */ /* 0x0101e80000100800 */
[----:B---3--:R1:W-:Y:S04]  /*1dd00*/  STL [R1+0xf0], R26 ;  /* 0x0000f01a01007387 */ /* 0x0083e80000100800 */
[----:B------:R-:W3:Y:S04]  /*1dd10*/  LDL.64 R20, [R1+0x778] ;  /* 0x0007780001147983 */ /* 0x000ee80000100a00 */
[----:B0-----:R0:W4:Y:S04]  /*1dd20*/  LDG.E.U16 R27, desc[UR10][R8.64] ;  /* 0x0000000a081b7981 */ /* 0x001128000c1e1500 */
[----:B-1----:R1:W3:Y:S01]  /*1dd30*/  LDG.E.U16 R26, desc[UR10][R4.64] ;  /* 0x0000000a041a7981 */ /* 0x0022e2000c1e1500 */
[----:B0-----:R-:W-:-:S03]  /*1dd40*/  IMAD.WIDE R8, R0, 0x2, R10 ;  /* 0x0000000200087825 */ /* 0x001fc600078e020a */
[----:B------:R-:W3:Y:S04]  /*1dd50*/  LDL.64 R10, [R1+0x758] ;  /* 0x00075800010a7983 */ /* 0x000ee80000100a00 */
[----:B--2---:R0:W-:Y:S04]  /*1dd60*/  STL [R1+0xd0], R3 ;  /* 0x0000d00301007387 */ /* 0x0041e80000100800 */
[----:B0-----:R0:W2:Y:S01]  /*1dd70*/  LDG.E.U16 R3, desc[UR10][R8.64] ;  /* 0x0000000a08037981 */ /* 0x0010a2000c1e1500 */
[----:B------:R-:W-:-:S04]  /*1dd80*/  IMAD.WIDE R6, R0, 0x2, R16 ;  /* 0x0000000200067825 */ /* 0x000fc800078e0210 */
[C---:B-1----:R-:W-:Y:S01]  /*1dd90*/  IMAD.WIDE R4, R0.reuse, 0x2, R14 ;  /* 0x0000000200047825 */ /* 0x042fe200078e020e */
[----:B------:R1:W-:Y:S03]  /*1dda0*/  STL [R1+0xe8], R19 ;  /* 0x0000e81301007387 */ /* 0x0003e60000100800 */
[C---:B0-----:R-:W-:Y:S01]  /*1ddb0*/  IMAD.WIDE R8, R0.reuse, 0x2, R12 ;  /* 0x0000000200087825 */ /* 0x041fe200078e020c */
[----:B-1----:R-:W2:Y:S04]  /*1ddc0*/  LDL.64 R18, [R1+0x738] ;  /* 0x0007380001127983 */ /* 0x002ea80000100a00 */
[----:B----4-:R0:W-:Y:S04]  /*1ddd0*/  STL [R1+0xcc], R27 ;  /* 0x0000cc1b01007387 */ /* 0x0101e80000100800 */
[----:B---3--:R1:W-:Y:S04]  /*1dde0*/  STL [R1+0xc8], R26 ;  /* 0x0000c81a01007387 */ /* 0x0083e80000100800 */
[----:B------:R-:W3:Y:S04]  /*1ddf0*/  LDL.64 R16, [R1+0x718] ;  /* 0x0007180001107983 */ /* 0x000ee80000100a00 */
[----:B0-----:R0:W4:Y:S04]  /*1de00*/  LDG.E.U16 R27, desc[UR10][R6.64] ;  /* 0x0000000a061b7981 */ /* 0x001128000c1e1500 */
[----:B-1----:R1:W3:Y:S04]  /*1de10*/  LDG.E.U16 R26, desc[UR10][R4.64] ;  /* 0x0000000a041a7981 */ /* 0x0022e8000c1e1500 */
[----:B------:R-:W3:Y:S01]  /*1de20*/  LDL.64 R14, [R1+0x6f8] ;  /* 0x0006f800010e7983 */ /* 0x000ee20000100a00 */
[----:B0-----:R-:W-:-:S03]  /*1de30*/  IMAD.WIDE R6, R0, 0x2, R24 ;  /* 0x0000000200067825 */ /* 0x001fc600078e0218 */
[----:B------:R-:W3:Y:S01]  /*1de40*/  LDL.64 R12, [R1+0x6d8] ;  /* 0x0006d800010c7983 */ /* 0x000ee20000100a00 */
[----:B-1----:R-:W-:-:S03]  /*1de50*/  IMAD.WIDE R4, R0, 0x2, R22 ;  /* 0x0000000200047825 */ /* 0x002fc600078e0216 */
[----:B------:R0:W3:Y:S04]  /*1de60*/  LDG.E.U16 R25, desc[UR10][R6.64] ;  /* 0x0000000a06197981 */ /* 0x0000e8000c1e1500 */
[----:B------:R1:W3:Y:S04]  /*1de70*/  LDG.E.U16 R24, desc[UR10][R4.64] ;  /* 0x0000000a04187981 */ /* 0x0002e8000c1e1500 */
[----:B--2---:R2:W-:Y:S01]  /*1de80*/  STL [R1+0xc4], R3 ;  /* 0x0000c40301007387 */ /* 0x0045e20000100800 */
[----:B0-----:R-:W-:-:S03]  /*1de90*/  IMAD.WIDE R6, R0, 0x2, R10 ;  /* 0x0000000200067825 */ /* 0x001fc600078e020a */
[----:B------:R-:W3:Y:S04]  /*1dea0*/  LDL.64 R22, [R1+0x6b8] ;  /* 0x0006b80001167983 */ /* 0x000ee80000100a00 */
[----:B------:R-:W3:Y:S04]  /*1deb0*/  LDL.64 R10, [R1+0x678] ;  /* 0x00067800010a7983 */ /* 0x000ee80000100a00 */
[----:B--2---:R0:W2:Y:S01]  /*1dec0*/  LDG.E.U16 R3, desc[UR10][R8.64] ;  /* 0x0000000a08037981 */ /* 0x0040a2000c1e1500 */
[----:B-1----:R-:W-:-:S04]  /*1ded0*/  IMAD.WIDE R4, R0, 0x2, R18 ;  /* 0x0000000200047825 */ /* 0x002fc800078e0212 */
[C---:B0-----:R-:W-:Y:S02]  /*1dee0*/  IMAD.WIDE R8, R0.reuse, 0x2, R20 ;  /* 0x0000000200087825 */ /* 0x041fe400078e0214 */
[----:B------:R-:W2:Y:S04]  /*1def0*/  LDL.64 R20, [R1+0x698] ;  /* 0x0006980001147983 */ /* 0x000ea80000100a00 */
[----:B----4-:R0:W-:Y:S04]  /*1df00*/  STL [R1+0xc0], R27 ;  /* 0x0000c01b01007387 */ /* 0x0101e80000100800 */
[----:B---3--:R1:W-:Y:S04]  /*1df10*/  STL [R1+0xbc], R26 ;  /* 0x0000bc1a01007387 */ /* 0x0083e80000100800 */
[----:B0-----:R-:W3:Y:S04]  /*1df20*/  LDG.E.U16 R27, desc[UR10][R8.64] ;  /* 0x0000000a081b7981 */ /* 0x001ee8000c1e1500 */
[----:B-1----:R-:W4:Y:S04]  /*1df30*/  LDG.E.U16 R26, desc[UR10][R6.64] ;  /* 0x0000000a061a7981 */ /* 0x002f28000c1e1500 */
[----:B--2---:R0:W-:Y:S04]  /*1df40*/  STL [R1+0xb8], R3 ;  /* 0x0000b80301007387 */ /* 0x0041e80000100800 */
[----:B------:R1:W-:Y:S04]  /*1df50*/  STL [R1+0xb4], R25 ;  /* 0x0000b41901007387 */ /* 0x0003e80000100800 */
[----:B------:R2:W-:Y:S04]  /*1df60*/  STL [R1+0xb0], R24 ;  /* 0x0000b01801007387 */ /* 0x0005e80000100800 */
[----:B0-----:R0:W4:Y:S02]  /*1df70*/  LDG.E.U16 R3, desc[UR10][R4.64] ;  /* 0x0000000a04037981 */ /* 0x001124000c1e1500 */
[----:B0-----:R-:W-:-:S02]  /*1df80*/  IMAD.WIDE R4, R0, 0x2, R12 ;  /* 0x0000000200047825 */ /* 0x001fc400078e020c */
[----:B------:R-:W3:Y:S02]  /*1df90*/  LDL.64 R12, [R1+0x658] ;  /* 0x00065800010c7983 */ /* 0x000ee40000100a00 */
[C---:B------:R-:W-:Y:S02]  /*1dfa0*/  IMAD.WIDE R8, R0.reuse, 0x2, R16 ;  /* 0x0000000200087825 */ /* 0x040fe400078e0210 */
[----:B------:R0:W4:Y:S02]  /*1dfb0*/  LDG.E.U16 R18, desc[UR10][R4.64] ;  /* 0x0000000a04127981 */ /* 0x000124000c1e1500 */
[C---:B------:R-:W-:Y:S02]  /*1dfc0*/  IMAD.WIDE R6, R0.reuse, 0x2, R14 ;  /* 0x0000000200067825 */ /* 0x040fe400078e020e */
[----:B-1----:R1:W4:Y:S04]  /*1dfd0*/  LDG.E.U16 R25, desc[UR10][R8.64] ;  /* 0x0000000a08197981 */ /* 0x002328000c1e1500 */
[----:B--2---:R2:W4:Y:S01]  /*1dfe0*/  LDG.E.U16 R24, desc[UR10][R6.64] ;  /* 0x0000000a06187981 */ /* 0x004522000c1e1500 */
[----:B0-----:R-:W-:-:S03]  /*1dff0*/  IMAD.WIDE R4, R0, 0x2, R10 ;  /* 0x0000000200047825 */ /* 0x001fc600078e020a */
[----:B------:R-:W4:Y:S01]  /*1e000*/  LDL.64 R14, [R1+0x888] ;  /* 0x00088800010e7983 */ /* 0x000f220000100a00 */
[----:B-1----:R-:W-:-:S03]  /*1e010*/  IMAD.WIDE R8, R0, 0x2, R22 ;  /* 0x0000000200087825 */ /* 0x002fc600078e0216 */
[----:B------:R-:W4:Y:S01]  /*1e020*/  LDL.64 R16, [R1+0x880] ;  /* 0x0008800001107983 */ /* 0x000f220000100a00 */
[----:B--2---:R-:W-:-:S03]  /*1e030*/  IMAD.WIDE R6, R0, 0x2, R20 ;  /* 0x0000000200067825 */ /* 0x004fc600078e0214 */
[----:B------:R-:W2:Y:S04]  /*1e040*/  LDG.E.U16 R11, desc[UR10][R8.64] ;  /* 0x0000000a080b7981 */ /* 0x000ea8000c1e1500 */
[----:B------:R-:W2:Y:S04]  /*1e050*/  LDG.E.U16 R10, desc[UR10][R6.64] ;  /* 0x0000000a060a7981 */ /* 0x000ea8000c1e1500 */
[----:B------:R0:W2:Y:S01]  /*1e060*/  LDG.E.U16 R9, desc[UR10][R4.64] ;  /* 0x0000000a04097981 */ /* 0x0000a2000c1e1500 */
[----:B---3--:R-:W-:-:S05]  /*1e070*/  IMAD.WIDE R12, R0, 0x2, R12 ;  /* 0x00000002000c7825 */ /* 0x008fca00078e020c */
[----:B------:R-:W3:Y:S04]  /*1e080*/  LDG.E.U16 R8, desc[UR10][R12.64] ;  /* 0x0000000a0c087981 */ /* 0x000ee8000c1e1500 */
[----:B----4-:R1:W-:Y:S04]  /*1e090*/  STL [R1+0x1e30], R18 ;  /* 0x001e301201007387 */ /* 0x0103e80000100800 */
[----:B------:R-:W4:Y:S04]  /*1e0a0*/  LDL.64 R22, [R1+0x870] ;  /* 0x0008700001167983 */ /* 0x000f280000100a00 */
[----:B------:R-:W4:Y:S01]  /*1e0b0*/  LDL.64 R20, [R1+0x868] ;  /* 0x0008680001147983 */ /* 0x000f220000100a00 */
[----:B0-----:R-:W-:-:S03]  /*1e0c0*/  IMAD.WIDE R4, R0, 0x2, R14 ;  /* 0x0000000200047825 */ /* 0x001fc600078e020e */
[----:B-1----:R-:W4:Y:S01]  /*1e0d0*/  LDL.64 R18, [R1+0x850] ;  /* 0x0008500001127983 */ /* 0x002f220000100a00 */
[----:B------:R-:W-:-:S03]  /*1e0e0*/  IMAD.WIDE R6, R0, 0x2, R16 ;  /* 0x0000000200067825 */ /* 0x000fc600078e0210 */
[----:B--2---:R-:W-:Y:S04]  /*1e0f0*/  STL [R1+0x1e34], R11 ;  /* 0x001e340b01007387 */ /* 0x004fe80000100800 */
[----:B------:R0:W-:Y:S04]  /*1e100*/  STL [R1+0x1e38], R10 ;  /* 0x001e380a01007387 */ /* 0x0001e80000100800 */
[----:B------:R-:W-:Y:S04]  /*1e110*/  STL [R1+0x1e3c], R9 ;  /* 0x001e3c0901007387 */ /* 0x000fe80000100800 */
[----:B------:R-:W2:Y:S04]  /*1e120*/  LDL.64 R14, [R1+0x830] ;  /* 0x00083000010e7983 */ /* 0x000ea80000100a00 */
[----:B------:R-:W2:Y:S04]  /*1e130*/  LDL.64 R16, [R1+0x810] ;  /* 0x0008100001107983 */ /* 0x000ea80000100a00 */
[----:B0-----:R-:W2:Y:S04]  /*1e140*/  LDL.64 R10, [R1+0x7f0] ;  /* 0x0007f000010a7983 */ /* 0x001ea80000100a00 */
[----:B------:R-:W-:Y:S04]  /*1e150*/  STL [R1+0xac], R27 ;  /* 0x0000ac1b01007387 */ /* 0x000fe80000100800 */
[----:B------:R0:W-:Y:S04]  /*1e160*/  STL [R1+0xa4], R26 ;  /* 0x0000a41a01007387 */ /* 0x0001e80000100800 */
[----:B0-----:R4:W2:Y:S04]  /*1e170*/  LDG.E.U16 R26, desc[UR10][R4.64] ;  /* 0x0000000a041a7981 */ /* 0x0018a8000c1e1500 */
[----:B---3--:R0:W-:Y:S04]  /*1e180*/  STL [R1+0x1e40], R8 ;  /* 0x001e400801007387 */ /* 0x0081e80000100800 */
[----:B------:R1:W-:Y:S01]  /*1e190*/  STL [R1+0xa0], R3 ;  /* 0x0000a00301007387 */ /* 0x0003e20000100800 */
[----:B----4-:R-:W-:-:S03]  /*1e1a0*/  IMAD.WIDE R4, R0, 0x2, R22 ;  /* 0x0000000200047825 */ /* 0x010fc600078e0216 */
[----:B0-----:R-:W3:Y:S04]  /*1e1b0*/  LDL.64 R8, [R1+0x7d0] ;  /* 0x0007d00001087983 */ /* 0x001ee80000100a00 */
[----:B-1----:R0:W4:Y:S04]  /*1e1c0*/  LDG.E.U16 R3, desc[UR10][R6.64] ;  /* 0x0000000a06037981 */ /* 0x002128000c1e1500 */
[----:B------:R-:W3:Y:S01]  /*1e1d0*/  LDG.E.U16 R23, desc[UR10][R4.64] ;  /* 0x0000000a04177981 */ /* 0x000ee2000c1e1500 */
[----:B0-----:R-:W-:-:S03]  /*1e1e0*/  IMAD.WIDE R6, R0, 0x2, R20 ;  /* 0x0000000200067825 */ /* 0x001fc600078e0214 */
[----:B------:R-:W-:Y:S01]  /*1e1f0*/  STL [R1+0x9c], R25 ;  /* 0x00009c1901007387 */ /* 0x000fe20000100800 */
[----:B------:R-:W-:-:S03]  /*1e200*/  IMAD.WIDE R12, R0, 0x2, R18 ;  /* 0x00000002000c7825 */ /* 0x000fc600078e0212 */
[----:B------:R-:W3:Y:S04]  /*1e210*/  LDG.E.U16 R27, desc[UR10][R6.64] ;  /* 0x0000000a061b7981 */ /* 0x000ee8000c1e1500 */
[----:B------:R0:W-:Y:S04]  /*1e220*/  STL [R1+0x8c], R24 ;  /* 0x00008c1801007387 */ /* 0x0001e80000100800 */
[----:B------:R-:W3:Y:S04]  /*1e230*/  LDL.64 R20, [R1+0x790] ;  /* 0x0007900001147983 */ /* 0x000ee80000100a00 */
[----:B0-----:R-:W3:Y:S04]  /*1e240*/  LDL.64 R24, [R1+0x7b0] ;  /* 0x0007b00001187983 */ /* 0x001ee80000100a00 */
[----:B--2---:R0:W-:Y:S04]  /*1e250*/  STL [R1+0xa8], R26 ;  /* 0x0000a81a01007387 */ /* 0x0041e80000100800 */
[----:B------:R-:W2:Y:S04]  /*1e260*/  LDL.64 R18, [R1+0x770] ;  /* 0x0007700001127983 */ /* 0x000ea80000100a00 */
[----:B0-----:R0:W2:Y:S02]  /*1e270*/  LDG.E.U16 R26, desc[UR10][R12.64] ;  /* 0x0000000a0c1a7981 */ /* 0x0010a4000c1e1500 */
[----:B0-----:R-:W-:-:S02]  /*1e280*/  IMAD.WIDE R12, R0, 0x2, R14 ;  /* 0x00000002000c7825 */ /* 0x001fc400078e020e */
[----:B------:R-:W2:Y:S04]  /*1e290*/  LDL.64 R14, [R1+0x750] ;  /* 0x00075000010e7983 */ /* 0x000ea80000100a00 */
[----:B----4-:R0:W-:Y:S04]  /*1e2a0*/  STL [R1+0x98], R3 ;  /* 0x0000980301007387 */ /* 0x0101e80000100800 */
[----:B0-----:R0:W4:Y:S01]  /*1e2b0*/  LDG.E.U16 R3, desc[UR10][R12.64] ;  /* 0x0000000a0c037981 */ /* 0x001122000c1e1500 */
[----:B------:R-:W-:-:S03]  /*1e2c0*/  IMAD.WIDE R6, R0, 0x2, R16 ;  /* 0x0000000200067825 */ /* 0x000fc600078e0210 */
[----:B---3--:R1:W-:Y:S01]  /*1e2d0*/  STL [R1+0x94], R23 ;  /* 0x0000941701007387 */ /* 0x0083e20000100800 */
[----:B------:R-:W-:-:S03]  /*1e2e0*/  IMAD.WIDE R4, R0, 0x2, R10 ;  /* 0x0000000200047825 */ /* 0x000fc600078e020a */
[----:B-1----:R-:W3:Y:S04]  /*1e2f0*/  LDL.64 R22, [R1+0x730] ;  /* 0x0007300001167983 */ /* 0x002ee80000100a00 */
[----:B------:R1:W-:Y:S01]  /*1e300*/  STL [R1+0x90], R27 ;  /* 0x0000901b01007387 */ /* 0x0003e20000100800 */
[----:B0-----:R-:W-:-:S03]  /*1e310*/  IMAD.WIDE R12, R0, 0x2, R8 ;  /* 0x00000002000c7825 */ /* 0x001fc600078e0208 */
[----:B-1----:R0:W3:Y:S04]  /*1e320*/  LDG.E.U16 R27, desc[UR10][R6.64] ;  /* 0x0000000a061b7981 */ /* 0x0020e8000c1e1500 */
[----:B--2---:R1:W-:Y:S04]  /*1e330*/  STL [R1+0x88], R26 ;  /* 0x0000881a01007387 */ /* 0x0043e80000100800 */
[----:B------:R-:W2:Y:S04]  /*1e340*/  LDL.64 R10, [R1+0x6f0] ;  /* 0x0006f000010a7983 */ /* 0x000ea80000100a00 */
[----:B------:R-:W2:Y:S04]  /*1e350*/  LDL.64 R8, [R1+0x6d0] ;  /* 0x0006d00001087983 */ /* 0x000ea80000100a00 */
[----:B-1----:R1:W2:Y:S04]  /*1e360*/  LDG.E.U16 R26, desc[UR10][R4.64] ;  /* 0x0000000a041a7981 */ /* 0x0022a8000c1e1500 */
[----:B------:R-:W2:Y:S04]  /*1e370*/  LDL.64 R16, [R1+0x710] ;  /* 0x0007100001107983 */ /* 0x000ea80000100a00 */
[----:B----4-:R4:W-:Y:S04]  /*1e380*/  STL [R1+0x84], R3 ;  /* 0x0000840301007387 */ /* 0x0109e80000100800 */
[----:B----4-:R4:W2:Y:S01]  /*1e390*/  LDG.E.U16 R3, desc[UR10][R12.64] ;  /* 0x0000000a0c037981 */ /* 0x0108a2000c1e1500 */
[----:B0-----:R-:W-:-:S04]  /*1e3a0*/  IMAD.WIDE R6, R0, 0x2, R24 ;  /* 0x0000000200067825 */ /* 0x001fc800078e0218 */
[----:B-1----:R-:W-:-:S05]  /*1e3b0*/  IMAD.WIDE R4, R0, 0x2, R20 ;  /* 0x0000000200047825 */ /* 0x002fca00078e0214 */
[----:B------:R0:W2:Y:S01]  /*1e3c0*/  LDG.E.U16 R24, desc[UR10][R4.64] ;  /* 0x0000000a04187981 */ /* 0x0000a2000c1e1500 */
[----:B----4-:R-:W-:-:S05]  /*1e3d0*/  IMAD.WIDE R12, R0, 0x2, R18 ;  /* 0x00000002000c7825 */ /* 0x010fca00078e0212 */
[----:B------:R-:W4:Y:S04]  /*1e3e0*/  LDG.E.U16 R25, desc[UR10][R12.64] ;  /* 0x0000000a0c197981 */ /* 0x000f28000c1e1500 */
[----:B---3--:R1:W-:Y:S01]  /*1e3f0*/  STL [R1+0x80], R27 ;  /* 0x0000801b01007387 */ /* 0x0083e20000100800 */
[----:B0-----:R-:W-:-:S03]  /*1e400*/  IMAD.WIDE R4, R0, 0x2, R22 ;  /* 0x0000000200047825 */ /* 0x001fc600078e0216 */
[----:B------:R-:W3:Y:S04]  /*1e410*/  LDL.64 R20, [R1+0x690] ;  /* 0x0006900001147983 */ /* 0x000ee80000100a00 */
[----:B------:R-:W4:Y:S04]  /*1e420*/  LDG.E.U16 R23, desc[UR10][R4.64] ;  /* 0x0000000a04177981 */ /* 0x000f28000c1e1500 */
[----:B-1----:R0:W4:Y:S04]  /*1e430*/  LDG.E.U16 R27, desc[UR10][R6.64] ;  /* 0x0000000a061b7981 */ /* 0x002128000c1e1500 */
[----:B------:R-:W4:Y:S01]  /*1e440*/  LDL.64 R18, [R1+0x670] ;  /* 0x0006700001127983 */ /* 0x000f220000100a00 */
[----:B0-----:R-:W-:-:S03]  /*1e450*/  IMAD.WIDE R6, R0, 0x2, R14 ;  /* 0x0000000200067825 */ /* 0x001fc600078e020e */
[----:B------:R-:W4:Y:S01]  /*1e460*/  LDL.64 R14, [R1+0x6b0] ;  /* 0x0006b000010e7983 */ /* 0x000f220000100a00 */
[----:B--2---:R-:W-:-:S03]  /*1e470*/  IMAD.WIDE R4, R0, 0x2, R8 ;  /* 0x0000000200047825 */ /* 0x004fc600078e0208 */
[----:B------:R0:W2:Y:S01]  /*1e480*/  LDG.E.U16 R22, desc[UR10][R6.64] ;  /* 0x0000000a06167981 */ /* 0x0000a2000c1e1500 */
[----:B------:R-:W-:-:S03]  /*1e490*/  IMAD.WIDE R12, R0, 0x2, R16 ;  /* 0x00000002000c7825 */ /* 0x000fc600078e0210 */
[----:B------:R1:W-:Y:S04]  /*1e4a0*/  STL [R1+0x7c], R26 ;  /* 0x00007c1a01007387 */ /* 0x0003e80000100800 */
[----:B------:R-:W2:Y:S01]  /*1e4b0*/  LDL.64 R16, [R1+0x848] ;  /* 0x0008480001107983 */ /* 0x000ea20000100a00 */
[----:B0-----:R-:W-:-:S03]  /*1e4c0*/  IMAD.WIDE R6, R0, 0x2, R10 ;  /* 0x0000000200067825 */ /* 0x001fc600078e020a */
[----:B------:R-:W2:Y:S04]  /*1e4d0*/  LDL.64 R10, [R1+0x650] ;  /* 0x00065000010a7983 */ /* 0x000ea80000100a00 */
[----:B-1----:R3:W2:Y:S04]  /*1e4e0*/  LDG.E.U16 R26, desc[UR10][R12.64] ;  /* 0x0000000a0c1a7981 */ /* 0x0026a8000c1e1500 */
[----:B------:R0:W-:Y:S04]  /*1e4f0*/  STL [R1+0x78], R3 ;  /* 0x0000780301007387 */ /* 0x0001e80000100800 */
[----:B------:R-:W2:Y:S04]  /*1e500*/  LDL.64 R8, [R1+0x828] ;  /* 0x0008280001087983 */ /* 0x000ea80000100a00 */
[----:B0-----:R-:W2:Y:S04]  /*1e510*/  LDG.E.U16 R3, desc[UR10][R6.64] ;  /* 0x0000000a06037981 */ /* 0x001ea8000c1e1500 */
[----:B------:R4:W2:Y:S01]  /*1e520*/  LDG.E.U16 R7, desc[UR10][R4.64] ;  /* 0x0000000a04077981 */ /* 0x0008a2000c1e1500 */
[----:B---3--:R-:W-:-:S05]  /*1e530*/  IMAD.WIDE R12, R0, 0x2, R20 ;  /* 0x00000002000c7825 */ /* 0x008fca00078e0214 */
[----:B------:R-:W3:Y:S01]  /*1e540*/  LDG.E.U16 R6, desc[UR10][R12.64] ;  /* 0x0000000a0c067981 */ /* 0x000ee2000c1e1500 */
[----:B----4-:R-:W-:-:S06]  /*1e550*/  IMAD.WIDE R4, R0, 0x2, R18 ;  /* 0x0000000200047825 */ /* 0x010fcc00078e0212 */
[----:B------:R-:W4:Y:S01]  /*1e560*/  LDG.E.U16 R5, desc[UR10][R4.64] ;  /* 0x0000000a04057981 */ /* 0x000f22000c1e1500 */
[----:B------:R-:W-:-:S03]  /*1e570*/  IMAD.WIDE R14, R0, 0x2, R14 ;  /* 0x00000002000e7825 */ /* 0x000fc600078e020e */
[----:B--2---:R-:W-:Y:S04]  /*1e580*/  STL [R1+0x1e10], R7 ;  /* 0x001e100701007387 */ /* 0x004fe80000100800 */
[----:B------:R0:W-:Y:S04]  /*1e590*/  STL [R1+0x74], R27 ;  /* 0x0000741b01007387 */ /* 0x0001e80000100800 */
[----:B------:R-:W2:Y:S04]  /*1e5a0*/  LDL.64 R20, [R1+0x808] ;  /* 0x0008080001147983 */ /* 0x000ea80000100a00 */
[----:B------:R-:W2:Y:S04]  /*1e5b0*/  LDL.64 R18, [R1+0x7e8] ;  /* 0x0007e80001127983 */ /* 0x000ea80000100a00 */
[----:B0-----:R0:W2:Y:S02]  /*1e5c0*/  LDG.E.U16 R27, desc[UR10][R14.64] ;  /* 0x0000000a0e1b7981 */ /* 0x0010a4000c1e1500 */
[----:B0-----:R-:W-:-:S04]  /*1e5d0*/  IMAD.WIDE R14, R0, 0x2, R16 ;  /* 0x00000002000e7825 */ /* 0x001fc800078e0210 */
[----:B------:R-:W-:-:S05]  /*1e5e0*/  IMAD.WIDE R16, R0, 0x2, R10 ;  /* 0x0000000200107825 */ /* 0x000fca00078e020a */
[----:B------:R2:W2:Y:S04]  /*1e5f0*/  LDG.E.U16 R4, desc[UR10][R16.64] ;  /* 0x0000000a10047981 */ /* 0x0004a8000c1e1500 */
[----:B------:R-:W-:Y:S04]  /*1e600*/  STL [R1+0x6c], R25 ;  /* 0x00006c1901007387 */ /* 0x000fe80000100800 */
[----:B------:R0:W-:Y:S01]  /*1e610*/  STL [R1+0x70], R24 ;  /* 0x0000701801007387 */ /* 0x0001e20000100800 */
[----:B------:R-:W-:-:S03]  /*1e620*/  IMAD.WIDE R12, R0, 0x2, R8 ;  /* 0x00000002000c7825 */ /* 0x000fc600078e0208 */
[----:B0-----:R-:W2:Y:S04]  /*1e630*/  LDL.64 R24, [R1+0x7c8] ;  /* 0x0007c80001187983 */ /* 0x001ea80000100a00 */
[----:B---3--:R-:W-:Y:S04]  /*1e640*/  STL [R1+0x1e14], R6 ;  /* 0x001e140601007387 */ /* 0x008fe80000100800 */
[----:B----4-:R-:W-:Y:S04]  /*1e650*/  STL [R1+0x1e18], R5 ;  /* 0x001e180501007387 */ /* 0x010fe80000100800 */
[----:B------:R-:W-:Y:S04]  /*1e660*/  STL [R1+0x64], R23 ;  /* 0x0000641701007387 */ /* 0x000fe80000100800 */
[----:B------:R0:W-:Y:S04]  /*1e670*/  STL [R1+0x68], R22 ;  /* 0x0000681601007387 */ /* 0x0001e80000100800 */
[----:B------:R-:W3:Y:S04]  /*1e680*/  LDL.64 R10, [R1+0x788] ;  /* 0x00078800010a7983 */ /* 0x000ee80000100a00 */
[----:B------:R-:W4:Y:S04]  /*1e690*/  LDL.64 R8, [R1+0x768] ;  /* 0x0007680001087983 */ /* 0x000f280000100a00 */
[----:B0-----:R-:W4:Y:S01]  /*1e6a0*/  LDL.64 R22, [R1+0x7a8] ;  /* 0x0007a80001167983 */ /* 0x001f220000100a00 */
[----:B--2---:R-:W-:-:S03]  /*1e6b0*/  IMAD.WIDE R16, R0, 0x2, R20 ;  /* 0x0000000200107825 */ /* 0x004fc600078e0214 */
[----:B------:R-:W-:Y:S04]  /*1e6c0*/  STL [R1+0x1e1c], R4 ;  /* 0x001e1c0401007387 */ /* 0x000fe80000100800 */
[----:B------:R0:W-:Y:S04]  /*1e6d0*/  STL [R1+0x60], R26 ;  /* 0x0000601a01007387 */ /* 0x0001e80000100800 */
[----:B0-----:R0:W2:Y:S04]  /*1e6e0*/  LDG.E.U16 R26, desc[UR10][R14.64] ;  /* 0x0000000a0e1a7981 */ /* 0x0010a8000c1e1500 */
[----:B------:R1:W-:Y:S04]  /*1e6f0*/  STL [R1+0x5c], R3 ;  /* 0x00005c0301007387 */ /* 0x0003e80000100800 */
[----:B------:R-:W2:Y:S01]  /*1e700*/  LDL.64 R6, [R1+0x748] ;  /* 0x0007480001067983 */ /* 0x000ea20000100a00 */
[----:B0-----:R-:W-:-:S03]  /*1e710*/  IMAD.WIDE R14, R0, 0x2, R18 ;  /* 0x00000002000e7825 */ /* 0x001fc600078e0212 */
[----:B------:R-:W2:Y:S04]  /*1e720*/  LDL.64 R20, [R1+0x728] ;  /* 0x0007280001147983 */ /* 0x000ea80000100a00 */
[----:B-1----:R0:W2:Y:S04]  /*1e730*/  LDG.E.U16 R3, desc[UR10][R12.64] ;  /* 0x0000000a0c037981 */ /* 0x0020a8000c1e1500 */
[----:B------:R-:W2:Y:S04]  /*1e740*/  LDL.64 R18, [R1+0x708] ;  /* 0x0007080001127983 */ /* 0x000ea80000100a00 */
[----:B------:R1:W-:Y:S01]  /*1e750*/  STL [R1+0x50], R27 ;  /* 0x0000501b01007387 */ /* 0x0003e20000100800 */
[----:B0-----:R-:W-:-:S03]  /*1e760*/  IMAD.WIDE R12, R0, 0x2, R24 ;  /* 0x00000002000c7825 */ /* 0x001fc600078e0218 */
[----:B------:R3:W2:Y:S04]  /*1e770*/  LDG.E.U16 R24, desc[UR10][R14.64] ;  /* 0x0000000a0e187981 */ /* 0x0006a8000c1e1500 */
[----:B------:R4:W2:Y:S04]  /*1e780*/  LDG.E.U16 R25, desc[UR10][R12.64] ;  /* 0x0000000a0c197981 */ /* 0x0008a8000c1e1500 */
[----:B-1----:R0:W2:Y:S01]  /*1e790*/  LDG.E.U16 R27, desc[UR10][R16.64] ;  /* 0x0000000a101b7981 */ /* 0x0020a2000c1e1500 */
[----:B---3--:R-:W-:-:S03]  /*1e7a0*/  IMAD.WIDE R14, R0, 0x2, R10 ;  /* 0x00000002000e7825 */ /* 0x008fc600078e020a */
[----:B------:R-:W3:Y:S01]  /*1e7b0*/  LDL.64 R4, [R1+0x6e8] ;  /* 0x0006e80001047983 */ /* 0x000ee20000100a00 */
[----:B----4-:R-:W-:-:S03]  /*1e7c0*/  IMAD.WIDE R12, R0, 0x2, R8 ;  /* 0x00000002000c7825 */ /* 0x010fc600078e0208 */
[----:B------:R-:W4:Y:S01]  /*1e7d0*/  LDL.64 R10, [R1+0x6c8] ;  /* 0x0006c800010a7983 */ /* 0x000f220000100a00 */
[----:B0-----:R-:W-:-:S03]  /*1e7e0*/  IMAD.WIDE R16, R0, 0x2, R22 ;  /* 0x0000000200107825 */ /* 0x001fc600078e0216 */
[----:B------:R-:W4:Y:S04]  /*1e7f0*/  LDL.64 R8, [R1+0x6a8] ;  /* 0x0006a80001087983 */ /* 0x000f280000100a00 */
[----:B------:R0:W3:Y:S04]  /*1e800*/  LDG.E.U16 R23, desc[UR10][R16.64] ;  /* 0x0000000a10177981 */ /* 0x0000e8000c1e1500 */
[----:B--2---:R1:W-:Y:S04]  /*1e810*/  STL [R1+0x58], R26 ;  /* 0x0000581a01007387 */ /* 0x0043e80000100800 */
[----:B-1----:R1:W2:Y:S01]  /*1e820*/  LDG.E.U16 R26, desc[UR10][R14.64] ;  /* 0x0000000a0e1a7981 */ /* 0x0022a2000c1e1500 */
[----:B0-----:R-:W-:-:S03]  /*1e830*/  IMAD.WIDE R16, R0, 0x2, R6 ;  /* 0x0000000200107825 */ /* 0x001fc600078e0206 */
[----:B------:R0:W-:Y:S04]  /*1e840*/  STL [R1+0x54], R3 ;  /* 0x0000540301007387 */ /* 0x0001e80000100800 */
[----:B------:R-:W4:Y:S04]  /*1e850*/  LDL.64 R6, [R1+0x688] ;  /* 0x0006880001067983 */ /* 0x000f280000100a00 */
[----:B0-----:R0:W4:Y:S04]  /*1e860*/  LDG.E.U16 R3, desc[UR10][R12.64] ;  /* 0x0000000a0c037981 */ /* 0x001128000c1e1500 */
[----:B------:R1:W-:Y:S04]  /*1e870*/  STL [R1+0x4c], R27 ;  /* 0x00004c1b01007387 */ /* 0x0003e80000100800 */
[----:B-1----:R1:W4:Y:S01]  /*1e880*/  LDG.E.U16 R27, desc[UR10][R16.64] ;  /* 0x0000000a101b7981 */ /* 0x002322000c1e1500 */
[----:B------:R-:W-:-:S03]  /*1e890*/  IMAD.WIDE R14, R0, 0x2, R20 ;  /* 0x00000002000e7825 */ /* 0x000fc600078e0214 */
[----:B------:R-:W-:Y:S04]  /*1e8a0*/  STL [R1+0x44], R25 ;  /* 0x0000441901007387 */ /* 0x000fe80000100800 */
[----:B------:R3:W-:Y:S01]  /*1e8b0*/  STL [R1+0x48], R24 ;  /* 0x0000481801007387 */ /* 0x0007e20000100800 */
[----:B0-----:R-:W-:-:S03]  /*1e8c0*/  IMAD.WIDE R12, R0, 0x2, R18 ;  /* 0x00000002000c7825 */ /* 0x001fc600078e0212 */
[----:B---3--:R-:W3:Y:S04]  /*1e8d0*/  LDL.64 R24, [R1+0x668] ;  /* 0x0006680001187983 */ /* 0x008ee80000100a00 */
[----:B------:R0:W-:Y:S01]  /*1e8e0*/  STL [R1+0x40], R23 ;  /* 0x0000401701007387 */ /* 0x0001e20000100800 */
[----:B-1----:R-:W-:-:S03]  /*1e8f0*/  IMAD.WIDE R16, R0, 0x2, R4 ;  /* 0x0000000200107825 */ /* 0x002fc600078e0204 */
[----:B0-----:R-:W3:Y:S04]  /*1e900*/  LDL.64 R22, [R1+0x648] ;  /* 0x0006480001167983 */ /* 0x001ee80000100a00 */
[----:B--2---:R0:W-:Y:S04]  /*1e910*/  STL [R1+0x3c], R26 ;  /* 0x00003c1a01007387 */ /* 0x0041e80000100800 */
[----:B0-----:R0:W2:Y:S04]  /*1e920*/  LDG.E.U16 R26, desc[UR10][R14.64] ;  /* 0x0000000a0e1a7981 */ /* 0x0010a8000c1e1500 */
[----:B----4-:R1:W-:Y:S04]  /*1e930*/  STL [R1+0x38], R3 ;  /* 0x0000380301007387 */ /* 0x0103e80000100800 */
[----:B------:R-:W4:Y:S04]  /*1e940*/  LDL.64 R20, [R1+0x860] ;  /* 0x0008600001147983 */ /* 0x000f280000100a00 */
[----:B------:R-:W4:Y:S04]  /*1e950*/  LDL.64 R18, [R1+0x840] ;  /* 0x0008400001127983 */ /* 0x000f280000100a00 */
[----:B-1----:R1:W3:Y:S04]  /*1e960*/  LDG.E.U16 R3, desc[UR10][R12.64] ;  /* 0x0000000a0c037981 */ /* 0x0022e8000c1e1500 */
[----:B------:R-:W4:Y:S04]  /*1e970*/  LDL.64 R4, [R1+0x820] ;  /* 0x0008200001047983 */ /* 0x000f280000100a00 */
[----:B------:R0:W-:Y:S04]  /*1e980*/  STL [R1+0x34], R27 ;  /* 0x0000341b01007387 */ /* 0x0001e80000100800 */
[----:B0-----:R0:W4:Y:S01]  /*1e990*/  LDG.E.U16 R27, desc[UR10][R16.64] ;  /* 0x0000000a101b7981 */ /* 0x001122000c1e1500 */
[----:B------:R-:W-:-:S04]  /*1e9a0*/  IMAD.WIDE R14, R0, 0x2, R10 ;  /* 0x00000002000e7825 */ /* 0x000fc800078e020a */
[----:B-1----:R-:W-:-:S04]  /*1e9b0*/  IMAD.WIDE R12, R0, 0x2, R8 ;  /* 0x00000002000c7825 */ /* 0x002fc800078e0208 */
[C---:B0-----:R-:W-:Y:S01]  /*1e9c0*/  IMAD.WIDE R16, R0.reuse, 0x2, R6 ;  /* 0x0000000200107825 */ /* 0x041fe200078e0206 */
[----:B--2---:R0:W-:Y:S04]  /*1e9d0*/  STL [R1+0x30], R26 ;  /* 0x0000301a01007387 */ /* 0x0041e80000100800 */
[----:B0-----:R0:W2:Y:S04]  /*1e9e0*/  LDG.E.U16 R26, desc[UR10][R14.64] ;  /* 0x0000000a0e1a7981 */ /* 0x0010a8000c1e1500 */
[----:B---3--:R1:W-:Y:S04]  /*1e9f0*/  STL [R1+0x2c], R3 ;  /* 0x00002c0301007387 */ /* 0x0083e80000100800 */
[----:B------:R-:W3:Y:S04]  /*1ea00*/  LDL.64 R8, [R1+0x7e0] ;  /* 0x0007e00001087983 */ /* 0x000ee80000100a00 */
[----:B------:R-:W3:Y:S04]  /*1ea10*/  LDL.64 R10, [R1+0x800] ;  /* 0x00080000010a7983 */ /* 0x000ee80000100a00 */
[----:B-1----:R1:W3:Y:S04]  /*1ea20*/  LDG.E.U16 R3, desc[UR10][R12.64] ;  /* 0x0000000a0c037981 */ /* 0x0022e8000c1e1500 */
[----:B------:R-:W3:Y:S04]  /*1ea30*/  LDL.64 R6, [R1+0x7c0] ;  /* 0x0007c00001067983 */ /* 0x000ee80000100a00 */
[----:B----4-:R4:W-:Y:S04]  /*1ea40*/  STL [R1+0x24], R27 ;  /* 0x0000241b01007387 */ /* 0x0109e80000100800 */
[----:B----4-:R4:W3:Y:S01]  /*1ea50*/  LDG.E.U16 R27, desc[UR10][R16.64] ;  /* 0x0000000a101b7981 */ /* 0x0108e2000c1e1500 */
[----:B0-----:R-:W-:-:S04]  /*1ea60*/  IMAD.WIDE R14, R0, 0x2, R24 ;  /* 0x00000002000e7825 */ /* 0x001fc800078e0218 */
[----:B-1----:R-:W-:-:S05]  /*1ea70*/  IMAD.WIDE R12, R0, 0x2, R22 ;  /* 0x00000002000c7825 */ /* 0x002fca00078e0216 */
[----:B------:R0:W3:Y:S01]  /*1ea80*/  LDG.E.U16 R24, desc[UR10][R12.64] ;  /* 0x0000000a0c187981 */ /* 0x0000e2000c1e1500 */
[----:B----4-:R-:W-:-:S04]  /*1ea90*/  IMAD.WIDE R16, R0, 0x2, R20 ;  /* 0x0000000200107825 */ /* 0x010fc800078e0214 */
[----:B0-----:R-:W-:-:S05]  /*1eaa0*/  IMAD.WIDE R12, R0, 0x2, R4 ;  /* 0x00000002000c7825 */ /* 0x001fca00078e0204 */
[----:B------:R-:W4:Y:S04]  /*1eab0*/  LDG.E.U16 R23, desc[UR10][R12.64] ;  /* 0x0000000a0c177981 */ /* 0x000f28000c1e1500 */
[----:B--2---:R0:W-:Y:S04]  /*1eac0*/  STL [R1+0x20], R26 ;  /* 0x0000201a01007387 */ /* 0x0041e80000100800 */
[----:B------:R-:W2:Y:S04]  /*1ead0*/  LDL.64 R20, [R1+0x7a0] ;  /* 0x0007a00001147983 */ /* 0x000ea80000100a00 */
[----:B------:R-:W4:Y:S04]  /*1eae0*/  LDL.64 R4, [R1+0x760] ;  /* 0x0007600001047983 */ /* 0x000f280000100a00 */
[----:B0-----:R0:W2:Y:S02]  /*1eaf0*/  LDG.E.U16 R26, desc[UR10][R14.64] ;  /* 0x0000000a0e1a7981 */ /* 0x0010a4000c1e1500 */
[----:B0-----:R-:W-:-:S02]  /*1eb00*/  IMAD.WIDE R14, R0, 0x2, R18 ;  /* 0x00000002000e7825 */ /* 0x001fc400078e0212 */
[----:B------:R-:W4:Y:S04]  /*1eb10*/  LDL.64 R18, [R1+0x780] ;  /* 0x0007800001127983 */ /* 0x000f280000100a00 */
[----:B------:R0:W4:Y:S01]  /*1eb20*/  LDG.E.U16 R25, desc[UR10][R14.64] ;  /* 0x0000000a0e197981 */ /* 0x000122000c1e1500 */
[----:B---3--:R-:W-:-:S03]  /*1eb30*/  IMAD.WIDE R12, R0, 0x2, R6 ;  /* 0x00000002000c7825 */ /* 0x008fc600078e0206 */
[----:B------:R1:W-:Y:S04]  /*1eb40*/  STL [R1+0x28], R3 ;  /* 0x0000280301007387 */ /* 0x0003e80000100800 */
[----:B------:R-:W3:Y:S01]  /*1eb50*/  LDL.64 R6, [R1+0x740] ;  /* 0x0007400001067983 */ /* 0x000ee20000100a00 */
[----:B0-----:R-:W-:-:S03]  /*1eb60*/  IMAD.WIDE R14, R0, 0x2, R8 ;  /* 0x00000002000e7825 */ /* 0x001fc600078e0208 */
[----:B------:R-:W3:Y:S04]  /*1eb70*/  LDL.64 R8, [R1+0x700] ;  /* 0x0007000001087983 */ /* 0x000ee80000100a00 */
[----:B-1----:R0:W3:Y:S02]  /*1eb80*/  LDG.E.U16 R3, desc[UR10][R16.64] ;  /* 0x0000000a10037981 */ /* 0x0020e4000c1e1500 */
[C---:B0-----:R-:W-:Y:S02]  /*1eb90*/  IMAD.WIDE R16, R0.reuse, 0x2, R10 ;  /* 0x0000000200107825 */ /* 0x041fe400078e020a */
[----:B------:R-:W3:Y:S04]  /*1eba0*/  LDL.64 R10, [R1+0x720] ;  /* 0x00072000010a7983 */ /* 0x000ee80000100a00 */
[----:B------:R0:W-:Y:S04]  /*1ebb0*/  STL [R1+0x1c], R27 ;  /* 0x00001c1b01007387 */ /* 0x0001e80000100800 */
[----:B------:R1:W3:Y:S04]  /*1ebc0*/  LDG.E.U16 R22, desc[UR10][R16.64] ;  /* 0x0000000a10167981 */ /* 0x0002e8000c1e1500 */
[----:B0-----:R-:W2:Y:S04]  /*1ebd0*/  LDG.E.U16 R27, desc[UR10][R14.64] ;  /* 0x0000000a0e1b7981 */ /* 0x001ea8000c1e1500 */
[----:B--2---:R-:W-:Y:S04]  /*1ebe0*/  STL [R1+0x1dd0], R27 ;  /* 0x001dd01b01007387 */ /* 0x004fe80000100800 */
[----:B------:R0:W-:Y:S04]  /*1ebf0*/  STL [R1+0x18], R26 ;  /* 0x0000181a01007387 */ /* 0x0001e80000100800 */
[----:B0-----:R0:W2:Y:S01]  /*1ec00*/  LDG.E.U16 R26, desc[UR10][R12.64] ;  /* 0x0000000a0c1a7981 */ /* 0x0010a2000c1e1500 */
[----:B-1----:R-:W-:-:S04]  /*1ec10*/  IMAD.WIDE R16, R0, 0x2, R20 ;  /* 0x0000000200107825 */ /* 0x002fc800078e0214 */
[----:B----4-:R-:W-:-:S04]  /*1ec20*/  IMAD.WIDE R14, R0, 0x2, R18 ;  /* 0x00000002000e7825 */ /* 0x010fc800078e0212 */
[C---:B0-----:R-:W-:Y:S01]  /*1ec30*/  IMAD.WIDE R12, R0.reuse, 0x2, R4 ;  /* 0x00000002000c7825 */ /* 0x041fe200078e0204 */
[----:B------:R3:W4:Y:S04]  /*1ec40*/  LDG.E.U16 R20, desc[UR10][R14.64] ;  /* 0x0000000a0e147981 */ /* 0x000728000c1e1500 */
[----:B--2---:R-:W-:Y:S04]  /*1ec50*/  STL [R1+0x1dd4], R26 ;  /* 0x001dd41a01007387 */ /* 0x004fe80000100800 */
[----:B------:R-:W2:Y:S04]  /*1ec60*/  LDL.64 R4, [R1+0x6e0] ;  /* 0x0006e00001047983 */ /* 0x000ea80000100a00 */
[----:B------:R0:W-:Y:S04]  /*1ec70*/  STL [R1+0x14], R24 ;  /* 0x0000141801007387 */ /* 0x0001e80000100800 */
[----:B0-----:R-:W4:Y:S01]  /*1ec80*/  LDG.E.U16 R24, desc[UR10][R16.64] ;  /* 0x0000000a10187981 */ /* 0x001f22000c1e1500 */
[----:B---3--:R-:W-:-:S05]  /*1ec90*/  IMAD.WIDE R14, R0, 0x2, R10 ;  /* 0x00000002000e7825 */ /* 0x008fca00078e020a */
[----:B------:R-:W3:Y:S04]  /*1eca0*/  LDG.E.U16 R21, desc[UR10][R14.64] ;  /* 0x0000000a0e157981 */ /* 0x000ee8000c1e1500 */
[----:B----4-:R-:W-:Y:S04]  /*1ecb0*/  STL [R1+0x1dd8], R24 ;  /* 0x001dd81801007387 */ /* 0x010fe80000100800 */
[----:B------:R-:W-:Y:S04]  /*1ecc0*/  STL [R1+0x1ddc], R20 ;  /* 0x001ddc1401007387 */ /* 0x000fe80000100800 */
[----:B------:R0:W-:Y:S04]  /*1ecd0*/  STL [R1+0xc], R3 ;  /* 0x00000c0301007387 */ /* 0x0001e80000100800 */
[----:B0-----:R0:W4:Y:S02]  /*1ece0*/  LDG.E.U16 R3, desc[UR10][R12.64] ;  /* 0x0000000a0c037981 */ /* 0x001124000c1e1500 */
[----:B0-----:R-:W-:-:S05]  /*1ecf0*/  IMAD.WIDE R12, R0, 0x2, R6 ;  /* 0x00000002000c7825 */ /* 0x001fca00078e0206 */
[----:B------:R-:W2:Y:S01]  /*1ed00*/  LDG.E.U16 R19, desc[UR10][R12.64] ;  /* 0x0000000a0c137981 */ /* 0x000ea2000c1e1500 */
[----:B------:R-:W-:-:S03]  /*1ed10*/  IMAD.WIDE R16, R0, 0x2, R8 ;  /* 0x0000000200107825 */ /* 0x000fc600078e0208 */
[----:B----4-:R-:W-:Y:S04]  /*1ed20*/  STL [R1+0x1de0], R3 ;  /* 0x001de00301007387 */ /* 0x010fe80000100800 */
[----:B------:R-:W4:Y:S04]  /*1ed30*/  LDL.64 R6, [R1+0x6c0] ;  /* 0x0006c00001067983 */ /* 0x000f280000100a00 */
[----:B------:R0:W-:Y:S04]  /*1ed40*/  STL [R1+0x8], R25 ;  /* 0x0000081901007387 */ /* 0x0001e80000100800 */
[----:B------:R-:W4:Y:S04]  /*1ed50*/  LDL.64 R8, [R1+0x680] ;  /* 0x0006800001087983 */ /* 0x000f280000100a00 */
[----:B0-----:R-:W4:Y:S04]  /*1ed60*/  LDL.64 R24, [R1+0x6a0] ;  /* 0x0006a00001187983 */ /* 0x001f280000100a00 */
[----:B--2---:R-:W-:Y:S04]  /*1ed70*/  STL [R1+0x1de4], R19 ;  /* 0x001de41301007387 */ /* 0x004fe80000100800 */
[----:B------:R-:W-:Y:S04]  /*1ed80*/  STL [R1+0x4], R23 ;  /* 0x0000041701007387 */ /* 0x000fe80000100800 */
[----:B---3--:R-:W-:Y:S04]  /*1ed90*/  STL [R1+0x1de8], R21 ;  /* 0x001de81501007387 */ /* 0x008fe80000100800 */
[----:B------:R0:W-:Y:S04]  /*1eda0*/  STL [R1], R22 ;  /* 0x0000001601007387 */ /* 0x0001e80000100800 */
[----:B0-----:R0:W2:Y:S01]  /*1edb0*/  LDG.E.U16 R22, desc[UR10][R16.64] ;  /* 0x0000000a10167981 */ /* 0x0010a2000c1e1500 */
[----:B------:R-:W-:-:S04]  /*1edc0*/  IMAD.WIDE R12, R0, 0x2, R4 ;  /* 0x00000002000c7825 */ /* 0x000fc800078e0204 */
[----:B----4-:R-:W-:-:S06]  /*1edd0*/  IMAD.WIDE R14, R0, 0x2, R6 ;  /* 0x00000002000e7825 */ /* 0x010fcc00078e0206 */
[----:B------:R-:W3:Y:S01]  /*1ede0*/  LDG.E.U16 R14, desc[UR10][R14.64] ;  /* 0x0000000a0e0e7981 */ /* 0x000ee2000c1e1500 */
[----:B0-----:R-:W-:-:S03]  /*1edf0*/  IMAD.WIDE R16, R0, 0x2, R24 ;  /* 0x0000000200107825 */ /* 0x001fc600078e0218 */
[----:B------:R0:W4:Y:S04]  /*1ee00*/  LDG.E.U16 R25, desc[UR10][R12.64] ;  /* 0x0000000a0c197981 */ /* 0x000128000c1e1500 */
[----:B------:R1:W3:Y:S04]  /*1ee10*/  LDG.E.U16 R15, desc[UR10][R16.64] ;  /* 0x0000000a100f7981 */ /* 0x0002e8000c1e1500 */
[----:B--2---:R-:W-:Y:S04]  /*1ee20*/  STL [R1+0x1dec], R22 ;  /* 0x001dec1601007387 */ /* 0x004fe80000100800 */
[----:B------:R-:W2:Y:S04]  /*1ee30*/  LDL.64 R4, [R1+0x660] ;  /* 0x0006600001047983 */ /* 0x000ea80000100a00 */
[----:B------:R-:W2:Y:S01]  /*1ee40*/  LDL.64 R6, [R1+0x640] ;  /* 0x0006400001067983 */ /* 0x000ea20000100a00 */
[----:B0-----:R-:W-:-:S04]  /*1ee50*/  IMAD.WIDE R12, R0, 0x2, R8 ;  /* 0x00000002000c7825 */ /* 0x001fc800078e0208 */
[----:B-1----:R-:W-:Y:S01]  /*1ee60*/  FADD R17, -R2, R29 ;  /* 0x0000001d02117221 */ /* 0x002fe20000000100 */
[----:B------:R-:W2:Y:S03]  /*1ee70*/  LDL.LU R18, [R1+0x5c4] ;  /* 0x0005c40001127983 */ /* 0x000ea60000300800 */
[----:B------:R-:W-:Y:S01]  /*1ee80*/  FMUL R17, R17, 1.4426950216293334961 ;  /* 0x3fb8aa3b11117820 */ /* 0x000fe20000400000 */
[----:B------:R2:W2:Y:S03]  /*1ee90*/  LDG.E.U16 R16, desc[UR10][R12.64] ;  /* 0x0000000a0c107981 */ /* 0x0004a6000c1e1500 */
[----:B------:R0:W1:Y:S01]  /*1eea0*/  MUFU.EX2 R2, R17 ;  /* 0x0000001100027308 */ /* 0x0000620000000800 */
[----:B------:R-:W1:Y:S01]  /*1eeb0*/  S2R R10, SR_TID.X ;  /* 0x00000000000a7919 */ /* 0x000e620000002100 */
[----:B----4-:R-:W-:Y:S04]  /*1eec0*/  STL [R1+0x1df0], R25 ;  /* 0x001df01901007387 */ /* 0x010fe80000100800 */
[----:B---3--:R-:W-:Y:S04]  /*1eed0*/  STL [R1+0x1df4], R14 ;  /* 0x001df40e01007387 */ /* 0x008fe80000100800 */
[----:B------:R-:W-:Y:S04]  /*1eee0*/  STL [R1+0x1df8], R15 ;  /* 0x001df80f01007387 */ /* 0x000fe80000100800 */
[----:B------:R-:W3:Y:S01]  /*1eef0*/  LDL.LU R3, [R1+0x62c] ;  /* 0x00062c0001037983 */ /* 0x000ee20000300800 */
[----:B--2---:R-:W-:-:S05]  /*1ef00*/  IMAD.WIDE R12, R0, 0x2, R4 ;  /* 0x00000002000c7825 */ /* 0x004fca00078e0204 */
[----:B0-----:R0:W2:Y:S02]  /*1ef10*/  LDG.E.U16 R17, desc[UR10][R12.64] ;  /* 0x0000000a0c117981 */ /* 0x0010a4000c1e1500 */
[----:B0-----:R-:W-:-:S06]  /*1ef20*/  IMAD.WIDE R12, R0, 0x2, R6 ;  /* 0x00000002000c7825 */ /* 0x001fcc00078e0206 */
[----:B------:R-:W4:Y:S01]  /*1ef30*/  LDG.E.U16 R12, desc[UR10][R12.64] ;  /* 0x0000000a0c0c7981 */ /* 0x000f22000c1e1500 */
[----:B-1----:R-:W-:-:S04]  /*1ef40*/  LOP3.LUT R11, R10, 0x1c, RZ, 0xc0, !PT ;  /* 0x0000001c0a0b7812 */ /* 0x002fc800078ec0ff */
[----:B------:R-:W-:-:S05]  /*1ef50*/  LEA R11, R11, UR6, 0x2 ;  /* 0x000000060b0b7c11 */ /* 0x000fca000f8e10ff */
[----:B------:R-:W3:Y:S04]  /*1ef60*/  LDS R23, [R11] ;  /* 0x000000000b177984 */ /* 0x000ee80000000800 */
[----:B------:R-:W-:Y:S01]  /*1ef70*/  STL [R1+0x1dfc], R16 ;  /* 0x001dfc1001007387 */ /* 0x000fe20000100800 */
[----:B------:R-:W-:Y:S02]  /*1ef80*/  SHF.R.S32.HI R29, RZ, 0x6, R10 ;  /* 0x00000006ff1d7819 */ /* 0x000fe4000001140a */
[----:B------:R-:W-:Y:S02]  /*1ef90*/  LOP3.LUT R5, R10, 0x3f, RZ, 0xc0, !PT ;  /* 0x0000003f0a057812 */ /* 0x000fe400078ec0ff */
[----:B------:R-:W-:Y:S02]  /*1efa0*/  SGXT R4, R29, 0x1 ;  /* 0x000000011d04781a */ /* 0x000fe40000000200 */
[----:B------:R-:W-:-:S04]  /*1efb0*/  SHF.L.U32 R29, R5, 0x1, RZ ;  /* 0x00000001051d7819 */ /* 0x000fc800000006ff */
[----:B------:R-:W-:Y:S01]  /*1efc0*/  LOP3.LUT R29, R29, 0x90, R4, 0x78, !PT ;  /* 0x000000901d1d7812 */ /* 0x000fe200078e7804 */
[----:B---3--:R-:W-:Y:S01]  /*1efd0*/  FFMA R3, R2, R3, R23 ;  /* 0x0000000302037223 */ /* 0x008fe20000000017 */
[----:B--2---:R-:W-:Y:S04]  /*1efe0*/  STL [R1+0x1e00], R17 ;  /* 0x001e001101007387 */ /* 0x004fe80000100800 */
[----:B------:R-:W-:Y:S04]  /*1eff0*/  STL [R1+0x10], R2 ;  /* 0x0000100201007387 */ /* 0x000fe80000100800 */
[----:B------:R-:W-:Y:S04]  /*1f000*/  STL [R1+0x168c], R0 ;  /* 0x00168c0001007387 */ /* 0x000fe80000100800 */
[----:B------:R-:W0:Y:S04]  /*1f010*/  LDS R0, [R11+0x80] ;  /* 0x000080000b007984 */ /* 0x000e280000000800 */
[----:B----4-:R-:W-:Y:S04]  /*1f020*/  STL [R1+0x1e04], R12 ;  /* 0x001e040c01007387 */ /* 0x010fe80000100800 */
[----:B------:R-:W-:Y:S04]  /*1f030*/  STL [R1+0x1e08], R2 ;  /* 0x001e080201007387 */ /* 0x000fe80000100800 */
[----:B------:R-:W-:Y:S04]  /*1f040*/  STL [R1+0x62c], R3 ;  /* 0x00062c0301007387 */ /* 0x000fe80000100800 */
[----:B------:R-:W1:Y:S04]  /*1f050*/  LDS R3, [R11+0x100] ;  /* 0x000100000b037984 */ /* 0x000e680000000800 */
[----:B------:R-:W2:Y:S01]  /*1f060*/  LDS R2, [R11+0x180] ;  /* 0x000180000b027984 */ /* 0x000ea20000000800 */
[----:B------:R-:W-:Y:S06]  /*1f070*/  BAR.SYNC.DEFER_BLOCKING 0x0 ;  /* 0x0000000000007b1d */ /* 0x000fec0000010000 */
[----:B0-----:R0:W-:Y:S02]  /*1f080*/  STL [R1+0x5dc], R0 ;  /* 0x0005dc0001007387 */ /* 0x0011e40000100800 */
[----:B0-----:R-:W0:Y:S02]  /*1f090*/  S2R R0, SR_TID.X ;  /* 0x0000000000007919 */ /* 0x001e240000002100 */
[----:B-1----:R1:W-:Y:S04]  /*1f0a0*/  STL [R1+0x5d8], R3 ;  /* 0x0005d80301007387 */ /* 0x0023e80000100800 */
[----:B--2---:R2:W-:Y:S04]  /*1f0b0*/  STL [R1+0x5d4], R2 ;  /* 0x0005d40201007387 */ /* 0x0045e80000100800 */
        /* <DEDUP_REMOVED lines=9> */
[----:B-1----:R-:W4:Y:S04]  /*1f150*/  LDL.LU R3, [R1+0x384] ;  /* 0x0003840001037983 */ /* 0x002f280000300800 */
[----:B------:R-:W4:Y:S04]  /*1f160*/  LDL.LU R20, [R1+0x2a4] ;  /* 0x0002a40001147983 */ /* 0x000f280000300800 */
[----:B------:R-:W4:Y:S04]  /*1f170*/  LDL.LU R24, [R1+0x294] ;  /* 0x0002940001187983 */ /* 0x000f280000300800 */
[----:B------:R-:W4:Y:S01]  /*1f180*/  LDL.LU R26, [R1+0x284] ;  /* 0x00028400011a7983 */ /* 0x000f220000300800 */
[----:B0-----:R-:W-:-:S03]  /*1f190*/  LOP3.LUT R13, R0, 0x7, RZ, 0xc0, !PT ;  /* 0x00000007000d7812 */ /* 0x001fc600078ec0ff */
[----:B------:R-:W4:Y:S04]  /*1f1a0*/  LDL.LU R27, [R1+0x274] ;  /* 0x00027400011b7983 */ /* 0x000f280000300800 */
[----:B------:R-:W4:Y:S04]  /*1f1b0*/  LDL.LU R5, [R1+0x264] ;  /* 0x0002640001057983 */ /* 0x000f280000300800 */
[----:B------:R-:W4:Y:S01]  /*1f1c0*/  LDL.LU R6, [R1+0x254] ;  /* 0x0002540001067983 */ /* 0x000f220000300800 */
[----:B------:R-:W-:-:S03]  /*1f1d0*/  LOP3.LUT R4, R0, 0x60, RZ, 0xc0, !PT ;  /* 0x0000006000047812 */ /* 0x000fc600078ec0ff */
[----:B------:R-:W4:Y:S04]  /*1f1e0*/  LDL.LU R7, [R1+0x244] ;  /* 0x0002440001077983 */ /* 0x000f280000300800 */
[----:B------:R-:W3:Y:S01]  /*1f1f0*/  LDL.LU R8, [R1+0x234] ;  /* 0x0002340001087983 */ /* 0x000ee20000300800 */
[----:B--2---:R-:W-:-:S03]  /*1f200*/  IMAD.SHL.U32 R2, R13, 0x10, RZ ;  /* 0x000000100d027824 */ /* 0x004fc600078e00ff */
[----:B------:R-:W2:Y:S01]  /*1f210*/  LDL.LU R9, [R1+0x224] ;  /* 0x0002240001097983 */ /* 0x000ea20000300800 */
[----:B------:R-:W-:-:S03]  /*1f220*/  SHF.L.U32 R23, R0, 0x1, RZ ;  /* 0x0000000100177819 */ /* 0x000fc600000006ff */
[----:B------:R-:W4:Y:S04]  /*1f230*/  LDL.LU R10, [R1+0x214] ;  /* 0x00021400010a7983 */ /* 0x000f280000300800 */
[----:B------:R0:W-:Y:S04]  /*1f240*/  STS.U16 [R29+UR6], R18 ;  /* 0x000000121d007988 */ /* 0x0001e80008000406 */
[----:B------:R-:W4:Y:S01]  /*1f250*/  LDL.LU R11, [R1+0x200] ;  /* 0x00020000010b7983 */ /* 0x000f220000300800 */
[----:B------:R-:W-:-:S03]  /*1f260*/  LEA R13, R13, R4, 0x2 ;  /* 0x000000040d0d7211 */ /* 0x000fc600078e10ff */
[----:B0-----:R-:W4:Y:S04]  /*1f270*/  LDL.LU R18, [R1+0x1e8] ;  /* 0x0001e80001127983 */ /* 0x001f280000300800 */
[----:B------:R0:W-:Y:S01]  /*1f280*/  STL [R1+0x1e2c], R0 ;  /* 0x001e2c0001007387 */ /* 0x0001e20000100800 */
[----:B------:R-:W-:-:S03]  /*1f290*/  LOP3.LUT R23, R2, 0x30, R23, 0x78, !PT ;  /* 0x0000003002177812 */ /* 0x000fc600078e7817 */
[----:B0-----:R-:W4:Y:S04]  /*1f2a0*/  LDL.LU R0, [R1+0x584] ;  /* 0x0005840001007983 */ /* 0x001f280000300800 */
[----:B------:R0:W-:Y:S04]  /*1f2b0*/  STL [R1+0x1e44], R4 ;  /* 0x001e440401007387 */ /* 0x0001e80000100800 */
[----:B0-----:R-:W3:Y:S04]  /*1f2c0*/  LDL.LU R4, [R1+0x594] ;  /* 0x0005940001047983 */ /* 0x001ee80000300800 */
[----:B------:R0:W-:Y:S04]  /*1f2d0*/  STL [R1+0x1e48], R2 ;  /* 0x001e480201007387 */ /* 0x0001e80000100800 */
[----:B0-----:R-:W2:Y:S04]  /*1f2e0*/  LDL.LU R2, [R1+0x5a4] ;  /* 0x0005a40001027983 */ /* 0x001ea80000300800 */
[----:B------:R0:W-:Y:S02]  /*1f2f0*/  STS.U16 [R29+UR6+0x400], R28 ;  /* 0x0004001c1d007988 */ /* 0x0001e40008000406 */
[----:B0-----:R-:W-:-:S02]  /*1f300*/  LEA R28, R13, R23, 0x5 ;  /* 0x000000170d1c7211 */ /* 0x001fc400078e28ff */
[----:B------:R-:W4:Y:S04]  /*1f310*/  LDL.LU R23, [R1+0x5b4] ;  /* 0x0005b40001177983 */ /* 0x000f280000300800 */
[----:B------:R-:W-:Y:S04]  /*1f320*/  STL [R1+0x1e0c], R28 ;  /* 0x001e0c1c01007387 */ /* 0x000fe80000100800 */
[----:B--2---:R0:W-:Y:S04]  /*1f330*/  STS.U16 [R29+UR6+0xc00], R2 ;  /* 0x000c00021d007988 */ /* 0x0041e80008000406 */
[----:B0-----:R-:W2:Y:S04]  /*1f340*/  LDL.LU R2, [R1+0x1b0] ;  /* 0x0001b00001027983 */ /* 0x001ea80000300800 */
[----:B--2---:R0:W-:Y:S04]  /*1f350*/  STL [R1+0x1e4c], R2 ;  /* 0x001e4c0201007387 */ /* 0x0041e80000100800 */
[----:B0-----:R-:W2:Y:S04]  /*1f360*/  LDL.LU R2, [R1+0x1b4] ;  /* 0x0001b40001027983 */ /* 0x001ea80000300800 */
[----:B--2---:R0:W-:Y:S04]  /*1f370*/  STL [R1+0x1e50], R2 ;  /* 0x001e500201007387 */ /* 0x0041e80000100800 */
[----:B0-----:R-:W2:Y:S04]  /*1f380*/  LDL.LU R2, [R1+0x1c8] ;  /* 0x0001c80001027983 */ /* 0x001ea80000300800 */
[----:B---3--:R-:W-:Y:S04]  /*1f390*/  STS.U16 [R29+UR6+0x1000], R4 ;  /* 0x001000041d007988 */ /* 0x008fe80008000406 */
[----:B------:R-:W-:Y:S04]  /*1f3a0*/  STS.U16 [R29+UR6+0x5c00], R8 ;  /* 0x005c00081d007988 */ /* 0x000fe80008000406 */
[----:B------:R-:W-:Y:S04]  /*1f3b0*/  STS.U16 [R29+UR6+0x6000], R9 ;  /* 0x006000091d007988 */ /* 0x000fe80008000406 */
[----:B----4-:R-:W-:Y:S04]  /*1f3c0*/  STS.U16 [R29+UR6+0x6400], R10 ;  /* 0x0064000a1d007988 */ /* 0x010fe80008000406 */
[----:B------:R-:W-:Y:S04]  /*1f3d0*/  STS.U16 [R29+UR6+0x6800], R11 ;  /* 0x0068000b1d007988 */ /* 0x000fe80008000406 */
[----:B--2---:R0:W-:Y:S04]  /*1f3e0*/  STL [R1+0x1e54], R2 ;  /* 0x001e540201007387 */ /* 0x0041e80000100800 */
[----:B0-----:R-:W2:Y:S04]  /*1f3f0*/  LDL.LU R2, [R1+0x1d8] ;  /* 0x0001d80001027983 */ /* 0x001ea80000300800 */
[----:B------:R-:W3:Y:S04]  /*1f400*/  LDL.LU R4, [R1+0x198] ;  /* 0x0001980001047983 */ /* 0x000ee80000300800 */
[----:B------:R-:W4:Y:S04]  /*1f410*/  LDL.LU R8, [R1+0x188] ;  /* 0x0001880001087983 */ /* 0x000f280000300800 */
[----:B------:R-:W4:Y:S04]  /*1f420*/  LDL.LU R9, [R1+0x178] ;  /* 0x0001780001097983 */ /* 0x000f280000300800 */
[----:B------:R-:W4:Y:S04]  /*1f430*/  LDL.LU R10, [R1+0x164] ;  /* 0x00016400010a7983 */ /* 0x000f280000300800 */
[----:B------:R0:W-:Y:S04]  /*1f440*/  STS.U16 [R29+UR6+0x6c00], R18 ;  /* 0x006c00121d007988 */ /* 0x0001e80008000406 */
[----:B------:R-:W4:Y:S04]  /*1f450*/  LDL.LU R11, [R1+0x134] ;  /* 0x00013400010b7983 */ /* 0x000f280000300800 */
[----:B------:R1:W-:Y:S04]  /*1f460*/  STS.U16 [R29+UR6+0x800], R23 ;  /* 0x000800171d007988 */ /* 0x0003e80008000406 */
[----:B0-----:R-:W4:Y:S04]  /*1f470*/  LDL.LU R18, [R1+0x120] ;  /* 0x0001200001127983 */ /* 0x001f280000300800 */
        /* <DEDUP_REMOVED lines=66> */
[----:B------:R-:W3:Y:S04]  /*1f8a0*/  LDL.LU R4, [R1+0x1e44] ;  /* 0x001e440001047983 */ /* 0x000ee80000300800 */
[----:B------:R-:W4:Y:S04]  /*1f8b0*/  LDL.LU R8, [R1+0x1e40] ;  /* 0x001e400001087983 */ /* 0x000f280000300800 */
[----:B------:R-:W2:Y:S04]  /*1f8c0*/  LDL.LU R9, [R1+0x1e3c] ;  /* 0x001e3c0001097983 */ /* 0x000ea80000300800 */
        /* <DEDUP_REMOVED lines=17> */
[----:B------:R1:W-:Y:S04]  /*1f9e0*/  STS.U16 [R29+UR6+0xcc00], R3 ;  /* 0x00cc00031d007988 */ /* 0x0003e80008000406 */
[----:B------:R1:W-:Y:S04]  /*1f9f0*/  STS.U16 [R29+UR6+0xd000], R20 ;  /* 0x00d000141d007988 */ /* 0x0003e80008000406 */
[----:B0-----:R-:W3:Y:S04]  /*1fa00*/  LDL.LU R21, [R1+0x27c] ;  /* 0x00027c0001157983 */ /* 0x001ee80000300800 */
[----:B-1----:R-:W3:Y:S04]  /*1fa10*/  LDL.LU R3, [R1+0x26c] ;  /* 0x00026c0001037983 */ /* 0x002ee80000300800 */
[----:B------:R0:W-:Y:S04]  /*1fa20*/  STS.U16 [R29+UR6+0xd400], R24 ;  /* 0x00d400181d007988 */ /* 0x0001e80008000406 */
[----:B------:R-:W3:Y:S04]  /*1fa30*/  LDL.LU R20, [R1+0x25c] ;  /* 0x00025c0001147983 */ /* 0x000ee80000300800 */
        /* <DEDUP_REMOVED lines=8> */
[----:B0-----:R-:W3:Y:S04]  /*1fac0*/  LDL.LU R7, [R1+0x20c] ;  /* 0x00020c0001077983 */ /* 0x001ee80000300800 */
[----:B----4-:R-:W-:Y:S04]  /*1fad0*/  STS.U16 [R29+UR6+0xfc00], R8 ;  /* 0x00fc00081d007988 */ /* 0x010fe80008000406 */
[----:B--2---:R0:W-:Y:S04]  /*1fae0*/  STS.U16 [R29+UR6+0xf800], R9 ;  /* 0x00f800091d007988 */ /* 0x0041e80008000406 */
[----:B---3--:R-:W-:Y:S04]  /*1faf0*/  STS.U16 [R29+UR6+0xf400], R10 ;  /* 0x00f4000a1d007988 */ /* 0x008fe80008000406 */
[----:B------:R-:W-:Y:S01]  /*1fb00*/  STS.U16 [R29+UR6+0xf000], R11 ;  /* 0x00f0000b1d007988 */ /* 0x000fe20008000406 */
[----:B0-----:R-:W-:-:S03]  /*1fb10*/  LOP3.LUT R9, R29, 0x20, RZ, 0x3c, !PT ;  /* 0x000000201d097812 */ /* 0x001fc600078e3cff */
[----:B------:R0:W-:Y:S04]  /*1fb20*/  STS.U16 [R29+UR6+0xec00], R18 ;  /* 0x00ec00121d007988 */ /* 0x0001e80008000406 */
[----:B------:R-:W-:Y:S04]  /*1fb30*/  STS.U16 [R9+UR6+0x100], R0 ;  /* 0x0001000009007988 */ /* 0x000fe80008000406 */
[----:B0-----:R-:W2:Y:S04]  /*1fb40*/  LDL.LU R18, [R1+0x57c] ;  /* 0x00057c0001127983 */ /* 0x001ea80000300800 */
[----:B------:R-:W3:Y:S04]  /*1fb50*/  LDL.LU R11, [R1+0x58c] ;  /* 0x00058c00010b7983 */ /* 0x000ee80000300800 */
[----:B------:R-:W4:Y:S04]  /*1fb60*/  LDL.LU R10, [R1+0x59c] ;  /* 0x00059c00010a7983 */ /* 0x000f280000300800 */
[----:B------:R-:W3:Y:S04]  /*1fb70*/  LDL.LU R8, [R1+0x5ac] ;  /* 0x0005ac0001087983 */ /* 0x000ee80000300800 */
[----:B------:R0:W-:Y:S04]  /*1fb80*/  STL [R1+0x1e20], R29 ;  /* 0x001e201d01007387 */ /* 0x0001e80000100800 */
[----:B0-----:R-:W3:Y:S04]  /*1fb90*/  LDL.LU R29, [R1+0x5bc] ;  /* 0x0005bc00011d7983 */ /* 0x001ee80000300800 */
[----:B------:R-:W3:Y:S04]  /*1fba0*/  LDL.LU R0, [R1+0x1e2c] ;  /* 0x001e2c0001007983 */ /* 0x000ee80000300800 */
[----:B------:R0:W-:Y:S04]  /*1fbb0*/  STS.U16 [R9+UR6+0x4100], R19 ;  /* 0x0041001309007988 */ /* 0x0001e80008000406 */
[----:B------:R1:W-:Y:S04]  /*1fbc0*/  STS.U16 [R9+UR6+0x4500], R27 ;  /* 0x0045001b09007988 */ /* 0x0003e80008000406 */
[----:B0-----:R-:W3:Y:S04]  /*1fbd0*/  LDL.LU R19, [R1+0x204] ;  /* 0x0002040001137983 */ /* 0x001ee80000300800 */
[----:B-1----:R-:W3:Y:S04]  /*1fbe0*/  LDL.LU R27, [R1+0x1f4] ;  /* 0x0001f400011b7983 */ /* 0x002ee80000300800 */
[----:B------:R-:W-:Y:S04]  /*1fbf0*/  STS.U16 [R9+UR6+0x1d00], R13 ;  /* 0x001d000d09007988 */ /* 0x000fe80008000406 */
[----:B------:R0:W-:Y:S04]  /*1fc00*/  STS.U16 [R9+UR6+0x4d00], R3 ;  /* 0x004d000309007988 */ /* 0x0001e80008000406 */
[----:B0-----:R-:W3:Y:S04]  /*1fc10*/  LDL.LU R3, [R1+0x1e0] ;  /* 0x0001e00001037983 */ /* 0x001ee80000300800 */
        /* <DEDUP_REMOVED lines=8> */
[----:B----4-:R0:W-:Y:S04]  /*1fca0*/  STS.U16 [R9+UR6+0xd00], R10 ;  /* 0x000d000a09007988 */ /* 0x0101e80008000406 */
[----:B---3--:R1:W-:Y:S01]  /*1fcb0*/  STS.U16 [R9+UR6+0x900], R8 ;  /* 0x0009000809007988 */ /* 0x0083e20008000406 */
[----:B------:R-:W-:-:S05]  /*1fcc0*/  IMAD.SHL.U32 R13, R0, 0x80, RZ ;  /* 0x00000080000d7824 */ /* 0x000fca00078e00ff */
[----:B------:R-:W-:Y:S01]  /*1fcd0*/  LOP3.LUT R13, R2, 0x780, R13, 0xf8, !PT ;  /* 0x00000780020d7812 */ /* 0x000fe200078ef80d */
[----:B------:R-:W-:Y:S01]  /*1fce0*/  STS.U16 [R9+UR6+0x500], R29 ;  /* 0x0005001d09007988 */ /* 0x000fe20008000406 */
[----:B0-----:R-:W-:-:S03]  /*1fcf0*/  LOP3.LUT R10, R0, 0x10, RZ, 0xc0, !PT ;  /* 0x00000010000a7812 */ /* 0x001fc600078ec0ff */
[----:B------:R0:W-:Y:S01]  /*1fd00*/  STL [R1+0x1e28], R13 ;  /* 0x001e280d01007387 */ /* 0x0001e20000100800 */
[----:B-1----:R-:W-:-:S03]  /*1fd10*/  SHF.R.U32.HI R8, RZ, 0x1, R4 ;  /* 0x00000001ff087819 */ /* 0x002fc60000011604 */
        /* <DEDUP_REMOVED lines=9> */
[----:B-1----:R-:W4:Y:S01]  /*1fdb0*/  LDL.LU R11, [R1+0x14c] ;  /* 0x00014c00010b7983 */ /* 0x002f220000300800 */
[----:B------:R-:W-:-:S03]  /*1fdc0*/  LEA R8, R10, R8, 0x2 ;  /* 0x000000080a087211 */ /* 0x000fc600078e10ff */
        /* <DEDUP_REMOVED lines=8> */
[----:B------:R0:W-:Y:S04]  /*1fe50*/  STS.U16 [R9+UR6+0x2100], R23 ;  /* 0x0021001709007988 */ /* 0x0001e80008000406 */
[----:B------:R1:W-:Y:S04]  /*1fe60*/  STS.U16 [R9+UR6+0x2500], R12 ;  /* 0x0025000c09007988 */ /* 0x0003e80008000406 */
[----:B------:R1:W-:Y:S04]  /*1fe70*/  STS.U16 [R9+UR6+0x2900], R17 ;  /* 0x0029001109007988 */ /* 0x0003e80008000406 */
[----:B0-----:R-:W4:Y:S04]  /*1fe80*/  LDL.LU R23, [R1+0xf8] ;  /* 0x0000f80001177983 */ /* 0x001f280000300800 */
[----:B------:R-:W4:Y:S04]  /*1fe90*/  LDL.LU R2, [R1+0xe8] ;  /* 0x0000e80001027983 */ /* 0x000f280000300800 */
[----:B-1----:R-:W4:Y:S04]  /*1fea0*/  LDL.LU R12, [R1+0x94] ;  /* 0x00009400010c7983 */ /* 0x002f280000300800 */
        /* <DEDUP_REMOVED lines=19> */
[----:B---3--:R0:W-:Y:S04]  /*1ffe0*/  STS.U16 [R9+UR6+0x7900], R0 ;  /* 0x0079000009007988 */ /* 0x0081e80008000406 */
[----:B----4-:R1:W-:Y:S04]  /*1fff0*/  STS.U16 [R9+UR6+0x7d00], R29 ;  /* 0x007d001d09007988 */ /* 0x0103e80008000406 */
[----:B------:R3:W-:Y:S04]  /*20000*/  STS.U16 [R9+UR6+0x8100], R4 ;  /* 0x0081000409007988 */ /* 0x0007e80008000406 */
[----:B0-----:R-:W2:Y:S04]  /*20010*/  LDL.LU R0, [R1+0x1e24] ;  /* 0x001e240001007983 */ /* 0x001ea80000300800 */
[----:B-1----:R-:W4:Y:S04]  /*20020*/  LDL.LU R29, [R1+0x1e20] ;  /* 0x001e2000011d7983 */ /* 0x002f280000300800 */
[----:B---3--:R-:W3:Y:S04]  /*20030*/  LDL.LU R4, [R1+0x1e1c] ;  /* 0x001e1c0001047983 */ /* 0x008ee80000300800 */
[----:B------:R0:W-:Y:S04]  /*20040*/  STS.U16 [R9+UR6+0x8500], R5 ;  /* 0x0085000509007988 */ /* 0x0001e80008000406 */
[----:B------:R1:W-:Y:S04]  /*20050*/  STS.U16 [R9+UR6+0x8900], R6 ;  /* 0x0089000609007988 */ /* 0x0003e80008000406 */
[----:B------:R1:W-:Y:S04]  /*20060*/  STS.U16 [R9+UR6+0x8d00], R7 ;  /* 0x008d000709007988 */ /* 0x0003e80008000406 */
[----:B0-----:R-:W2:Y:S04]  /*20070*/  LDL.LU R5, [R1+0x1e18] ;  /* 0x001e180001057983 */ /* 0x001ea80000300800 */
[----:B-1----:R-:W4:Y:S04]  /*20080*/  LDL.LU R6, [R1+0x1e14] ;  /* 0x001e140001067983 */ /* 0x002f280000300800 */
[----:B------:R-:W3:Y:S04]  /*20090*/  LDL.LU R7, [R1+0x1e10] ;  /* 0x001e100001077983 */ /* 0x000ee80000300800 */
[----:B------:R0:W-:Y:S04]  /*200a0*/  STS.U16 [R9+UR6+0x9d00], R20 ;  /* 0x009d001409007988 */ /* 0x0001e80008000406 */
[----:B------:R1:W-:Y:S04]  /*200b0*/  STS.U16 [R9+UR6+0xa100], R24 ;  /* 0x00a1001809007988 */ /* 0x0003e80008000406 */
[----:B------:R1:W-:Y:S04]  /*200c0*/  STS.U16 [R9+UR6+0xa500], R26 ;  /* 0x00a5001a09007988 */ /* 0x0003e80008000406 */
[----:B0-----:R-:W3:Y:S04]  /*200d0*/  LDL.LU R20, [R1+0x64] ;  /* 0x0000640001147983 */ /* 0x001ee80000300800 */
[----:B-1----:R-:W3:Y:S04]  /*200e0*/  LDL.LU R24, [R1+0x60] ;  /* 0x0000600001187983 */ /* 0x002ee80000300800 */
[----:B------:R-:W3:Y:S04]  /*200f0*/  LDL.LU R26, [R1+0x5c] ;  /* 0x00005c00011a7983 */ /* 0x000ee80000300800 */
[----:B------:R0:W-:Y:S04]  /*20100*/  STS.U16 [R9+UR6+0xad00], R27 ;  /* 0x00ad001b09007988 */ /* 0x0001e80008000406 */
[----:B0-----:R-:W3:Y:S04]  /*20110*/  LDL.LU R27, [R1+0x50] ;  /* 0x00005000011b7983 */ /* 0x001ee80000300800 */
        /* <DEDUP_REMOVED lines=29> */
[----:B------:R-:W-:Y:S04]  /*202f0*/  STS.U16 [R9+UR6+0xd900], R19 ;  /* 0x00d9001309007988 */ /* 0x000fe80008000406 */
[----:B-1----:R-:W3:Y:S04]  /*20300*/  LDL.LU R21, [R1+0x2a0] ;  /* 0x0002a00001157983 */ /* 0x002ee80000300800 */
[----:B--2---:R-:W-:Y:S04]  /*20310*/  STS.U16 [R9+UR6+0xf900], R5 ;  /* 0x00f9000509007988 */ /* 0x004fe80008000406 */
[----:B----4-:R-:W-:Y:S04]  /*20320*/  STS.U16 [R9+UR6+0xf500], R6 ;  /* 0x00f5000609007988 */ /* 0x010fe80008000406 */
[----:B---3--:R0:W-:Y:S04]  /*20330*/  STS.U16 [R9+UR6+0xe100], R20 ;  /* 0x00e1001409007988 */ /* 0x0081e80008000406 */
[----:B------:R1:W-:Y:S04]  /*20340*/  STS.U16 [R9+UR6+0xe500], R24 ;  /* 0x00e5001809007988 */ /* 0x0003e80008000406 */
[----:B------:R2:W-:Y:S04]  /*20350*/  STS.U16 [R9+UR6+0xe900], R26 ;  /* 0x00e9001a09007988 */ /* 0x0005e80008000406 */
[----:B0-----:R-:W3:Y:S04]  /*20360*/  LDL.LU R20, [R1+0x290] ;  /* 0x0002900001147983 */ /* 0x001ee80000300800 */
[----:B------:R-:W4:Y:S04]  /*20370*/  LDL.LU R19, [R1+0x280] ;  /* 0x0002800001137983 */ /* 0x000f280000300800 */
[----:B-1----:R-:W4:Y:S04]  /*20380*/  LDL.LU R24, [R1+0x270] ;  /* 0x0002700001187983 */ /* 0x002f280000300800 */
[----:B------:R0:W-:Y:S04]  /*20390*/  STS.U16 [R9+UR6+0xf100], R27 ;  /* 0x00f1001b09007988 */ /* 0x0001e80008000406 */
[----:B--2---:R-:W2:Y:S04]  /*203a0*/  LDL.LU R26, [R1+0x260] ;  /* 0x00026000011a7983 */ /* 0x004ea80000300800 */
[----:B0-----:R-:W2:Y:S04]  /*203b0*/  LDL.LU R27, [R1+0x250] ;  /* 0x00025000011b7983 */ /* 0x001ea80000300800 */
[----:B------:R-:W4:Y:S04]  /*203c0*/  LDL.LU R6, [R1+0x5c0] ;  /* 0x0005c00001067983 */ /* 0x000f280000300800 */
[----:B------:R-:W2:Y:S04]  /*203d0*/  LDL.LU R5, [R1+0x5d0] ;  /* 0x0005d00001057983 */ /* 0x000ea80000300800 */
[----:B------:R0:W-:Y:S04]  /*203e0*/  STS.U16 [R9+UR6+0xed00], R7 ;  /* 0x00ed000709007988 */ /* 0x0001e80008000406 */
[----:B------:R1:W-:Y:S01]  /*203f0*/  STS.U16 [R9+UR6+0xfd00], R4 ;  /* 0x00fd000409007988 */ /* 0x0003e20008000406 */
[----:B0-----:R-:W-:-:S03]  /*20400*/  LOP3.LUT R7, R29, 0x40, RZ, 0x3c, !PT ;  /* 0x000000401d077812 */ /* 0x001fc600078e3cff */
[----:B-1----:R-:W2:Y:S04]  /*20410*/  LDL.LU R4, [R1+0x240] ;  /* 0x0002400001047983 */ /* 0x002ea80000300800 */
[----:B------:R-:W-:Y:S04]  /*20420*/  STS.U16 [R7+UR6+0xa00], R10 ;  /* 0x000a000a07007988 */ /* 0x000fe80008000406 */
[----:B------:R-:W-:Y:S04]  /*20430*/  STS.U16 [R7+UR6+0xe00], R11 ;  /* 0x000e000b07007988 */ /* 0x000fe80008000406 */
[----:B------:R-:W-:Y:S04]  /*20440*/  STS.U16 [R7+UR6+0x1200], R18 ;  /* 0x0012001207007988 */ /* 0x000fe80008000406 */
[----:B------:R-:W-:Y:S04]  /*20450*/  STS.U16 [R7+UR6+0x1600], R28 ;  /* 0x0016001c07007988 */ /* 0x000fe80008000406 */
[----:B------:R-:W-:Y:S04]  /*20460*/  STS.U16 [R7+UR6+0x1a00], R23 ;  /* 0x001a001707007988 */ /* 0x000fe80008000406 */
[----:B------:R0:W-:Y:S04]  /*20470*/  STS.U16 [R7+UR6+0x2a00], R15 ;  /* 0x002a000f07007988 */ /* 0x0001e80008000406 */
        /* <DEDUP_REMOVED lines=10> */
[----:B------:R-:W-:Y:S04]  /*20520*/  STS.U16 [R7+UR6+0x1e00], R2 ;  /* 0x001e000207007988 */ /* 0x000fe80008000406 */
[----:B------:R-:W-:Y:S04]  /*20530*/  STS.U16 [R7+UR6+0x2200], R12 ;  /* 0x0022000c07007988 */ /* 0x000fe80008000406 */
[----:B------:R-:W-:Y:S04]  /*20540*/  STS.U16 [R7+UR6+0x2600], R17 ;  /* 0x0026001107007988 */ /* 0x000fe80008000406 */
[----:B------:R-:W-:Y:S04]  /*20550*/  STS.U16 [R7+UR6+0x3e00], R16 ;  /* 0x003e001007007988 */ /* 0x000fe80008000406 */
[----:B---3--:R0:W-:Y:S04]  /*20560*/  STS.U16 [R7+UR6+0x4600], R20 ;  /* 0x0046001407007988 */ /* 0x0081e80008000406 */
[----:B0-----:R-:W3:Y:S04]  /*20570*/  LDL.LU R20, [R1+0x1e4] ;  /* 0x0001e40001147983 */ /* 0x001ee80000300800 */
[----:B------:R-:W3:Y:S04]  /*20580*/  LDL.LU R21, [R1+0x1d0] ;  /* 0x0001d00001157983 */ /* 0x000ee80000300800 */
[----:B------:R-:W3:Y:S04]  /*20590*/  LDL.LU R9, [R1+0x1c0] ;  /* 0x0001c00001097983 */ /* 0x000ee80000300800 */
[----:B----4-:R-:W-:Y:S04]  /*205a0*/  STS.U16 [R7+UR6+0x600], R6 ;  /* 0x0006000607007988 */ /* 0x010fe80008000406 */
[----:B--2---:R0:W-:Y:S04]  /*205b0*/  STS.U16 [R7+UR6+0x200], R5 ;  /* 0x0002000507007988 */ /* 0x0041e80008000406 */
[----:B0-----:R-:W2:Y:S04]  /*205c0*/  LDL.LU R5, [R1+0x1a8] ;  /* 0x0001a80001057983 */ /* 0x001ea80000300800 */
[----:B------:R-:W4:Y:S04]  /*205d0*/  LDL.LU R6, [R1+0x1a0] ;  /* 0x0001a00001067983 */ /* 0x000f280000300800 */
[----:B------:R-:W4:Y:S04]  /*205e0*/  LDL.LU R10, [R1+0x194] ;  /* 0x00019400010a7983 */ /* 0x000f280000300800 */
[----:B------:R-:W4:Y:S04]  /*205f0*/  LDL.LU R11, [R1+0x180] ;  /* 0x00018000010b7983 */ /* 0x000f280000300800 */
[----:B------:R-:W2:Y:S04]  /*20600*/  LDL.LU R18, [R1+0x170] ;  /* 0x0001700001127983 */ /* 0x000ea80000300800 */
        /* <DEDUP_REMOVED lines=17> */
[----:B------:R0:W-:Y:S04]  /*20720*/  STS.U16 [R7+UR6+0x6e00], R3 ;  /* 0x006e000307007988 */ /* 0x0001e80008000406 */
[----:B-1----:R-:W4:Y:S04]  /*20730*/  LDL.LU R14, [R1+0x58] ;  /* 0x00005800010e7983 */ /* 0x002f280000300800 */
[----:B0-----:R-:W4:Y:S04]  /*20740*/  LDL.LU R3, [R1+0x54] ;  /* 0x0000540001037983 */ /* 0x001f280000300800 */
[----:B------:R-:W-:Y:S04]  /*20750*/  STS.U16 [R7+UR6+0x6600], R25 ;  /* 0x0066001907007988 */ /* 0x000fe80008000406 */
[----:B------:R-:W-:Y:S04]  /*20760*/  STS.U16 [R7+UR6+0x6a00], R22 ;  /* 0x006a001607007988 */ /* 0x000fe80008000406 */
[----:B------:R-:W-:Y:S04]  /*20770*/  STS.U16 [R7+UR6+0x5a00], R4 ;  /* 0x005a000407007988 */ /* 0x000fe80008000406 */
[----:B---3--:R0:W-:Y:S04]  /*20780*/  STS.U16 [R7+UR6+0x7200], R20 ;  /* 0x0072001407007988 */ /* 0x0081e80008000406 */
[----:B0-----:R-:W3:Y:S04]  /*20790*/  LDL.LU R20, [R1+0x4c] ;  /* 0x00004c0001147983 */ /* 0x001ee80000300800 */
[----:B------:R-:W3:Y:S04]  /*207a0*/  LDL.LU R25, [R1+0x48] ;  /* 0x0000480001197983 */ /* 0x000ee80000300800 */
[----:B------:R0:W-:Y:S04]  /*207b0*/  STS.U16 [R7+UR6+0x7600], R21 ;  /* 0x0076001507007988 */ /* 0x0001e80008000406 */
[----:B------:R-:W3:Y:S04]  /*207c0*/  LDL.LU R22, [R1+0x44] ;  /* 0x0000440001167983 */ /* 0x000ee80000300800 */
[----:B0-----:R-:W3:Y:S04]  /*207d0*/  LDL.LU R21, [R1+0x40] ;  /* 0x0000400001157983 */ /* 0x001ee80000300800 */
[----:B------:R-:W3:Y:S04]  /*207e0*/  LDL.LU R4, [R1+0x3c] ;  /* 0x00003c0001047983 */ /* 0x000ee80000300800 */
[----:B--2---:R0:W-:Y:S04]  /*207f0*/  STS.U16 [R7+UR6+0x8e00], R18 ;  /* 0x008e001207007988 */ /* 0x0041e80008000406 */
[----:B0-----:R-:W2:Y:S04]  /*20800*/  LDL.LU R18, [R1+0x38] ;  /* 0x0000380001127983 */ /* 0x001ea80000300800 */
[----:B----4-:R0:W-:Y:S04]  /*20810*/  STS.U16 [R7+UR6+0xaa00], R19 ;  /* 0x00aa001307007988 */ /* 0x0101e80008000406 */
[----:B------:R1:W-:Y:S04]  /*20820*/  STS.U16 [R7+UR6+0xae00], R24 ;  /* 0x00ae001807007988 */ /* 0x0003e80008000406 */
[----:B0-----:R-:W4:Y:S04]  /*20830*/  LDL.LU R19, [R1+0x34] ;  /* 0x0000340001137983 */ /* 0x001f280000300800 */
[----:B------:R0:W-:Y:S04]  /*20840*/  STS.U16 [R7+UR6+0xb200], R26 ;  /* 0x00b2001a07007988 */ /* 0x0001e80008000406 */
[----:B-1----:R-:W2:Y:S04]  /*20850*/  LDL.LU R24, [R1+0x30] ;  /* 0x0000300001187983 */ /* 0x002ea80000300800 */
[----:B------:R1:W-:Y:S04]  /*20860*/  STS.U16 [R7+UR6+0xb600], R27 ;  /* 0x00b6001b07007988 */ /* 0x0003e80008000406 */
[----:B0-----:R-:W4:Y:S04]  /*20870*/  LDL.LU R26, [R1+0x2c] ;  /* 0x00002c00011a7983 */ /* 0x001f280000300800 */
[----:B-1----:R-:W4:Y:S04]  /*20880*/  LDL.LU R27, [R1+0x24] ;  /* 0x00002400011b7983 */ /* 0x002f280000300800 */
[----:B------:R-:W-:Y:S04]  /*20890*/  STS.U16 [R7+UR6+0x7a00], R9 ;  /* 0x007a000907007988 */ /* 0x000fe80008000406 */
[----:B------:R-:W-:Y:S04]  /*208a0*/  STS.U16 [R7+UR6+0x7e00], R5 ;  /* 0x007e000507007988 */ /* 0x000fe80008000406 */
[----:B------:R-:W-:Y:S04]  /*208b0*/  STS.U16 [R7+UR6+0x8200], R6 ;  /* 0x0082000607007988 */ /* 0x000fe80008000406 */
[----:B------:R0:W-:Y:S04]  /*208c0*/  STS.U16 [R7+UR6+0xc200], R3 ;  /* 0x00c2000307007988 */ /* 0x0001e80008000406 */
        /* <DEDUP_REMOVED lines=27> */
[----:B------:R1:W-:Y:S04]  /*20a80*/  STS.U16 [R7+UR6+0xce00], R22 ;  /* 0x00ce001607007988 */ /* 0x0003e80008000406 */
[----:B0-----:R-:W3:Y:S04]  /*20a90*/  LDL.LU R25, [R1+0x528] ;  /* 0x0005280001197983 */ /* 0x001ee80000300800 */
[----:B------:R0:W-:Y:S04]  /*20aa0*/  STS.U16 [R7+UR6+0xd200], R21 ;  /* 0x00d2001507007988 */ /* 0x0001e80008000406 */
[----:B-1----:R-:W3:Y:S04]  /*20ab0*/  LDL.LU R22, [R1+0x518] ;  /* 0x0005180001167983 */ /* 0x002ee80000300800 */
[----:B0-----:R-:W3:Y:S04]  /*20ac0*/  LDL.LU R21, [R1+0x508] ;  /* 0x0005080001157983 */ /* 0x001ee80000300800 */
[----:B--2---:R0:W-:Y:S04]  /*20ad0*/  STS.U16 [R7+UR6+0xe200], R24 ;  /* 0x00e2001807007988 */ /* 0x0041e80008000406 */
[----:B----4-:R1:W-:Y:S04]  /*20ae0*/  STS.U16 [R7+UR6+0xe600], R26 ;  /* 0x00e6001a07007988 */ /* 0x0103e80008000406 */
[----:B0-----:R-:W2:Y:S04]  /*20af0*/  LDL.LU R24, [R1+0x4f8] ;  /* 0x0004f80001187983 */ /* 0x001ea80000300800 */
[----:B------:R0:W-:Y:S04]  /*20b00*/  STS.U16 [R7+UR6+0xea00], R27 ;  /* 0x00ea001b07007988 */ /* 0x0001e80008000406 */
[----:B-1----:R-:W4:Y:S04]  /*20b10*/  LDL.LU R26, [R1+0x388] ;  /* 0x00038800011a7983 */ /* 0x002f280000300800 */
[----:B0-----:R-:W4:Y:S04]  /*20b20*/  LDL.LU R27, [R1+0x2a8] ;  /* 0x0002a800011b7983 */ /* 0x001f280000300800 */
[----:B------:R0:W-:Y:S04]  /*20b30*/  STS.U16 [R7+UR6+0xde00], R19 ;  /* 0x00de001307007988 */ /* 0x0001e80008000406 */
[----:B------:R1:W-:Y:S04]  /*20b40*/  STS.U16 [R7+UR6+0xda00], R18 ;  /* 0x00da001207007988 */ /* 0x0003e80008000406 */
[----:B------:R1:W-:Y:S04]  /*20b50*/  STS.U16 [R7+UR6+0xee00], R3 ;  /* 0x00ee000307007988 */ /* 0x0003e80008000406 */
[----:B0-----:R-:W4:Y:S01]  /*20b60*/  LDL.LU R19, [R1+0x298] ;  /* 0x0002980001137983 */ /* 0x001f220000300800 */
[----:B-1----:R-:W-:-:S03]  /*20b70*/  LOP3.LUT R18, R29, 0x60, RZ, 0x3c, !PT ;  /* 0x000000601d127812 */ /* 0x002fc600078e3cff */
[----:B------:R-:W4:Y:S04]  /*20b80*/  LDL.LU R3, [R1+0x288] ;  /* 0x0002880001037983 */ /* 0x000f280000300800 */
[----:B------:R-:W-:Y:S04]  /*20b90*/  STS.U16 [R7+UR6+0xd600], R4 ;  /* 0x00d6000407007988 */ /* 0x000fe80008000406 */
[----:B---3--:R0:W-:Y:S04]  /*20ba0*/  STS.U16 [R7+UR6+0xf200], R20 ;  /* 0x00f2001407007988 */ /* 0x0081e80008000406 */
[----:B------:R-:W-:Y:S04]  /*20bb0*/  STS.U16 [R7+UR6+0xf600], R9 ;  /* 0x00f6000907007988 */ /* 0x000fe80008000406 */
[----:B0-----:R-:W3:Y:S04]  /*20bc0*/  LDL.LU R20, [R1+0x278] ;  /* 0x0002780001147983 */ /* 0x001ee80000300800 */
[----:B------:R-:W-:Y:S04]  /*20bd0*/  STS.U16 [R7+UR6+0xfa00], R5 ;  /* 0x00fa000507007988 */ /* 0x000fe80008000406 */
[----:B------:R-:W-:Y:S04]  /*20be0*/  STS.U16 [R7+UR6+0xfe00], R6 ;  /* 0x00fe000607007988 */ /* 0x000fe80008000406 */
[----:B------:R0:W-:Y:S04]  /*20bf0*/  STS.U16 [R18+UR6+0xb00], R28 ;  /* 0x000b001c12007988 */ /* 0x0001e80008000406 */
[----:B------:R-:W-:Y:S04]  /*20c00*/  STS.U16 [R18+UR6+0x300], R10 ;  /* 0x0003000a12007988 */ /* 0x000fe80008000406 */
[----:B------:R1:W-:Y:S04]  /*20c10*/  STS.U16 [R18+UR6+0x1300], R2 ;  /* 0x0013000212007988 */ /* 0x0003e80008000406 */
[----:B0-----:R-:W3:Y:S04]  /*20c20*/  LDL.LU R28, [R1+0x268] ;  /* 0x00026800011c7983 */ /* 0x001ee80000300800 */
[----:B------:R0:W-:Y:S04]  /*20c30*/  STS.U16 [R18+UR6+0x1700], R12 ;  /* 0x0017000c12007988 */ /* 0x0001e80008000406 */
[----:B-1----:R-:W3:Y:S04]  /*20c40*/  LDL.LU R2, [R1+0x258] ;  /* 0x0002580001027983 */ /* 0x002ee80000300800 */
[----:B------:R1:W-:Y:S04]  /*20c50*/  STS.U16 [R18+UR6+0x700], R11 ;  /* 0x0007000b12007988 */ /* 0x0003e80008000406 */
[----:B0-----:R-:W3:Y:S04]  /*20c60*/  LDL.LU R12, [R1+0x248] ;  /* 0x00024800010c7983 */ /* 0x001ee80000300800 */
[----:B------:R-:W3:Y:S04]  /*20c70*/  LDL.LU R29, [R1+0x238] ;  /* 0x00023800011d7983 */ /* 0x000ee80000300800 */
[----:B------:R-:W-:Y:S04]  /*20c80*/  STS.U16 [R18+UR6+0xf00], R23 ;  /* 0x000f001712007988 */ /* 0x000fe80008000406 */
[----:B------:R-:W-:Y:S04]  /*20c90*/  STS.U16 [R18+UR6+0x1b00], R17 ;  /* 0x001b001112007988 */ /* 0x000fe80008000406 */
[----:B------:R-:W3:Y:S04]  /*20ca0*/  LDL.LU R9, [R1+0x228] ;  /* 0x0002280001097983 */ /* 0x000ee80000300800 */
[----:B------:R-:W-:Y:S04]  /*20cb0*/  STS.U16 [R18+UR6+0x1f00], R16 ;  /* 0x001f001012007988 */ /* 0x000fe80008000406 */
[----:B-1----:R-:W3:Y:S04]  /*20cc0*/  LDL.LU R11, [R1+0x218] ;  /* 0x00021800010b7983 */ /* 0x002ee80000300800 */
[----:B--2---:R0:W-:Y:S04]  /*20cd0*/  STS.U16 [R18+UR6+0x3700], R24 ;  /* 0x0037001812007988 */ /* 0x0041e80008000406 */
[----:B----4-:R1:W-:Y:S04]  /*20ce0*/  STS.U16 [R18+UR6+0x3b00], R26 ;  /* 0x003b001a12007988 */ /* 0x0103e80008000406 */
[----:B0-----:R-:W2:Y:S04]  /*20cf0*/  LDL.LU R24, [R1+0x208] ;  /* 0x0002080001187983 */ /* 0x001ea80000300800 */
[----:B------:R0:W-:Y:S04]  /*20d00*/  STS.U16 [R18+UR6+0x3f00], R27 ;  /* 0x003f001b12007988 */ /* 0x0001e80008000406 */
[----:B-1----:R-:W4:Y:S04]  /*20d10*/  LDL.LU R26, [R1+0x1f8] ;  /* 0x0001f800011a7983 */ /* 0x002f280000300800 */
[----:B0-----:R-:W4:Y:S04]  /*20d20*/  LDL.LU R27, [R1+0x1ec] ;  /* 0x0001ec00011b7983 */ /* 0x001f280000300800 */
        /* <DEDUP_REMOVED lines=31> */
[----:B------:R1:W-:Y:S04]  /*20f20*/  STS.U16 [R18+UR6+0x5f00], R9 ;  /* 0x005f000912007988 */ /* 0x0003e80008000406 */
[----:B------:R1:W-:Y:S04]  /*20f30*/  STS.U16 [R18+UR6+0x6300], R11 ;  /* 0x0063000b12007988 */ /* 0x0003e80008000406 */
[----:B0-----:R-:W3:Y:S04]  /*20f40*/  LDL.LU R29, [R1+0xf0] ;  /* 0x0000f000011d7983 */ /* 0x001ee80000300800 */
[----:B-1----:R-:W3:Y:S04]  /*20f50*/  LDL.LU R9, [R1+0x98] ;  /* 0x0000980001097983 */ /* 0x002ee80000300800 */
[----:B------:R-:W3:Y:S04]  /*20f60*/  LDL.LU R11, [R1+0xc] ;  /* 0x00000c00010b7983 */ /* 0x000ee80000300800 */
[----:B--2---:R0:W-:Y:S04]  /*20f70*/  STS.U16 [R18+UR6+0x6700], R24 ;  /* 0x0067001812007988 */ /* 0x0041e80008000406 */
[----:B----4-:R1:W-:Y:S04]  /*20f80*/  STS.U16 [R18+UR6+0x6b00], R26 ;  /* 0x006b001a12007988 */ /* 0x0103e80008000406 */
[----:B0-----:R-:W2:Y:S04]  /*20f90*/  LDL.LU R24, [R1+0x8] ;  /* 0x0000080001187983 */ /* 0x001ea80000300800 */
[----:B------:R0:W-:Y:S04]  /*20fa0*/  STS.U16 [R18+UR6+0x6f00], R27 ;  /* 0x006f001b12007988 */ /* 0x0001e80008000406 */
[----:B-1----:R-:W4:Y:S04]  /*20fb0*/  LDL.LU R26, [R1+0x4] ;  /* 0x00000400011a7983 */ /* 0x002f280000300800 */
[----:B0-----:R-:W4:Y:S04]  /*20fc0*/  LDL.LU R27, [R1] ;  /* 0x00000000011b7983 */ /* 0x001f280000300800 */
        /* <DEDUP_REMOVED lines=18> */
[----:B---3--:R0:W-:Y:S04]  /*210f0*/  STS.U16 [R18+UR6+0x9700], R20 ;  /* 0x0097001412007988 */ /* 0x0081e80008000406 */
[----:B------:R-:W-:Y:S04]  /*21100*/  STS.U16 [R18+UR6+0x9b00], R7 ;  /* 0x009b000712007988 */ /* 0x000fe80008000406 */
        /* <DEDUP_REMOVED lines=8> */
[----:B------:R-:W3:Y:S04]  /*21190*/  LDL.LU R7, [R1+0x604] ;  /* 0x0006040001077983 */ /* 0x000ee80000300800 */
[----:B------:R1:W-:Y:S04]  /*211a0*/  STS.U16 [R18+UR6+0xaf00], R23 ;  /* 0x00af001712007988 */ /* 0x0003e80008000406 */
[----:B0-----:R-:W3:Y:S04]  /*211b0*/  LDL.LU R10, [R1+0x5f0] ;  /* 0x0005f000010a7983 */ /* 0x001ee80000300800 */
[----:B-1----:R-:W3:Y:S04]  /*211c0*/  LDL.LU R23, [R1+0x5f4] ;  /* 0x0005f40001177983 */ /* 0x002ee80000300800 */
[----:B------:R-:W-:Y:S04]  /*211d0*/  STS.U16 [R18+UR6+0xb300], R29 ;  /* 0x00b3001d12007988 */ /* 0x000fe80008000406 */
[----:B------:R0:W-:Y:S04]  /*211e0*/  STS.U16 [R18+UR6+0xb700], R9 ;  /* 0x00b7000912007988 */ /* 0x0001e80008000406 */
[----:B------:R1:W-:Y:S04]  /*211f0*/  STS.U16 [R18+UR6+0xbb00], R11 ;  /* 0x00bb000b12007988 */ /* 0x0003e80008000406 */
[----:B0-----:R-:W3:Y:S04]  /*21200*/  LDL.LU R9, [R1+0x5ec] ;  /* 0x0005ec0001097983 */ /* 0x001ee80000300800 */
[----:B------:R-:W3:Y:S04]  /*21210*/  LDL.LU R29, [R1+0x5e0] ;  /* 0x0005e000011d7983 */ /* 0x000ee80000300800 */
[----:B-1----:R-:W3:Y:S04]  /*21220*/  LDL.LU R11, [R1+0x5e4] ;  /* 0x0005e400010b7983 */ /* 0x002ee80000300800 */
[----:B--2---:R0:W-:Y:S04]  /*21230*/  STS.U16 [R18+UR6+0xbf00], R24 ;  /* 0x00bf001812007988 */ /* 0x0041e80008000406 */
[----:B----4-:R1:W-:Y:S04]  /*21240*/  STS.U16 [R18+UR6+0xc300], R26 ;  /* 0x00c3001a12007988 */ /* 0x0103e80008000406 */
[----:B0-----:R-:W2:Y:S04]  /*21250*/  LDL.LU R24, [R1+0x1dd8] ;  /* 0x001dd80001187983 */ /* 0x001ea80000300800 */
[----:B------:R0:W-:Y:S04]  /*21260*/  STS.U16 [R18+UR6+0xc700], R27 ;  /* 0x00c7001b12007988 */ /* 0x0001e80008000406 */
[----:B-1----:R-:W4:Y:S04]  /*21270*/  LDL.LU R26, [R1+0x1dd4] ;  /* 0x001dd400011a7983 */ /* 0x002f280000300800 */
[----:B0-----:R-:W4:Y:S04]  /*21280*/  LDL.LU R27, [R1+0x1dd0] ;  /* 0x001dd000011b7983 */ /* 0x001f280000300800 */
[----:B------:R-:W-:Y:S04]  /*21290*/  STS.U16 [R18+UR6+0xeb00], R25 ;  /* 0x00eb001912007988 */ /* 0x000fe80008000406 */
[----:B------:R-:W-:Y:S04]  /*212a0*/  STS.U16 [R18+UR6+0xe700], R22 ;  /* 0x00e7001612007988 */ /* 0x000fe80008000406 */
[----:B------:R-:W-:Y:S04]  /*212b0*/  STS.U16 [R18+UR6+0xe300], R21 ;  /* 0x00e3001512007988 */ /* 0x000fe80008000406 */
[----:B------:R-:W-:Y:S04]  /*212c0*/  STS.U16 [R18+UR6+0xdf00], R19 ;  /* 0x00df001312007988 */ /* 0x000fe80008000406 */
[----:B------:R-:W-:Y:S04]  /*212d0*/  STS.U16 [R18+UR6+0xdb00], R3 ;  /* 0x00db000312007988 */ /* 0x000fe80008000406 */
[----:B---3--:R-:W-:Y:S04]  /*212e0*/  STS.U16 [R18+UR6+0xd700], R20 ;  /* 0x00d7001412007988 */ /* 0x008fe80008000406 */
[----:B--2---:R-:W-:Y:S04]  /*212f0*/  STS.U16 [R18+UR6+0xd300], R24 ;  /* 0x00d3001812007988 */ /* 0x004fe80008000406 */
[----:B----4-:R-:W-:Y:S04]  /*21300*/  STS.U16 [R18+UR6+0xcf00], R26 ;  /* 0x00cf001a12007988 */ /* 0x010fe80008000406 */
[----:B------:R0:W-:Y:S04]  /*21310*/  STS.U16 [R18+UR6+0xcb00], R27 ;  /* 0x00cb001b12007988 */ /* 0x0001e80008000406 */
[----:B0-----:R-:W2:Y:S04]  /*21320*/  LDL.LU R27, [R1+0x5fc] ;  /* 0x0005fc00011b7983 */ /* 0x001ea80000300800 */
[----:B------:R-:W2:Y:S04]  /*21330*/  LDL.LU R26, [R1+0x5f8] ;  /* 0x0005f800011a7983 */ /* 0x000ea80000300800 */
[----:B------:R-:W3:Y:S04]  /*21340*/  LDL.LU R24, [R1+0x600] ;  /* 0x0006000001187983 */ /* 0x000ee80000300800 */
[----:B------:R-:W4:Y:S04]  /*21350*/  LDL R20, [R1+0x394] ;  /* 0x0003940001147983 */ /* 0x000f280000100800 */
[----:B------:R-:W2:Y:S04]  /*21360*/  LDL.LU R3, [R1+0x608] ;  /* 0x0006080001037983 */ /* 0x000ea80000300800 */
[----:B------:R-:W4:Y:S04]  /*21370*/  LDL.LU R19, [R1+0x620] ;  /* 0x0006200001137983 */ /* 0x000f280000300800 */
[----:B------:R-:W4:Y:S04]  /*21380*/  LDL.LU R21, [R1+0x5e8] ;  /* 0x0005e80001157983 */ /* 0x000f280000300800 */
[----:B------:R-:W4:Y:S04]  /*21390*/  LDL.LU R22, [R1+0x610] ;  /* 0x0006100001167983 */ /* 0x000f280000300800 */
[----:B------:R-:W4:Y:S01]  /*213a0*/  LDL.LU R25, [R1+0x618] ;  /* 0x0006180001197983 */ /* 0x000f220000300800 */
[----:B------:R-:W-:-:S02]  /*213b0*/  F2FP.F16.F32.PACK_AB R10, R10, R23 ;  /* 0x000000170a0a723e */ /* 0x000fc400000000ff */
[----:B------:R-:W-:Y:S01]  /*213c0*/  F2FP.F16.F32.PACK_AB R11, R29, R11 ;  /* 0x0000000b1d0b723e */ /* 0x000fe200000000ff */
[----:B------:R-:W-:Y:S04]  /*213d0*/  STS.U16 [R18+UR6+0xef00], R14 ;  /* 0x00ef000e12007988 */ /* 0x000fe80008000406 */
[----:B------:R-:W-:Y:S04]  /*213e0*/  STS.U16 [R18+UR6+0xf300], R15 ;  /* 0x00f3000f12007988 */ /* 0x000fe80008000406 */
[----:B------:R-:W-:Y:S04]  /*213f0*/  STS.U16 [R18+UR6+0xf700], R16 ;  /* 0x00f7001012007988 */ /* 0x000fe80008000406 */
[----:B------:R-:W-:Y:S04]  /*21400*/  STS.U16 [R18+UR6+0xfb00], R17 ;  /* 0x00fb001112007988 */ /* 0x000fe80008000406 */
[----:B------:R-:W-:Y:S01]  /*21410*/  STS.U16 [R18+UR6+0xff00], R12 ;  /* 0x00ff000c12007988 */ /* 0x000fe20008000406 */
[----:B------:R-:W-:-:S02]  /*21420*/  LOP3.LUT R29, R13, 0x10, R0, 0x78, !PT ;  /* 0x000000100d1d7812 */ /* 0x000fc400078e7800 */
[----:B---3--:R-:W-:Y:S02]  /*21430*/  F2FP.F16.F32.PACK_AB R7, R24, R7 ;  /* 0x000000071807723e */ /* 0x008fe400000000ff */
[----:B------:R-:W3:Y:S01]  /*21440*/  LDL.LU R24, [R1+0x624] ;  /* 0x0006240001187983 */ /* 0x000ee20000300800 */
[----:B--2---:R-:W-:Y:S02]  /*21450*/  F2FP.F16.F32.PACK_AB R5, R3, R5 ;  /* 0x000000050305723e */ /* 0x004fe400000000ff */
[----:B------:R-:W-:Y:S02]  /*21460*/  LOP3.LUT R3, R13, R8, RZ, 0x3c, !PT ;  /* 0x000000080d037212 */ /* 0x000fe400078e3cff */
[----:B------:R-:W-:Y:S02]  /*21470*/  F2FP.F16.F32.PACK_AB R8, R26, R27 ;  /* 0x0000001b1a08723e */ /* 0x000fe400000000ff */
[----:B------:R-:W-:Y:S01]  /*21480*/  IADD3 R3, R3, UR6, RZ ;  /* 0x0000000603037c10 */ /* 0x000fe2000fffe0ff */
[----:B------:R-:W3:Y:S01]  /*21490*/  LDL R26, [R1+0x390] ;  /* 0x00039000011a7983 */ /* 0x000ee20000100800 */
[----:B----4-:R-:W-:-:S03]  /*214a0*/  F2FP.F16.F32.PACK_AB R9, R21, R9 ;  /* 0x000000091509723e */ /* 0x010fc600000000ff */
[----:B------:R-:W2:Y:S01]  /*214b0*/  LDL.LU R27, [R1+0x628] ;  /* 0x00062800011b7983 */ /* 0x000ea20000300800 */
[----:B------:R-:W-:-:S03]  /*214c0*/  F2FP.F16.F32.PACK_AB R6, R22, R6 ;  /* 0x000000061606723e */ /* 0x000fc600000000ff */
[----:B------:R-:W2:Y:S01]  /*214d0*/  LDL R23, [R1+0x38c] ;  /* 0x00038c0001177983 */ /* 0x000ea20000100800 */
[----:B------:R-:W-:-:S05]  /*214e0*/  F2FP.F16.F32.PACK_AB R4, R25, R4 ;  /* 0x000000041904723e */ /* 0x000fca00000000ff */
[----:B------:R-:W-:Y:S04]  /*214f0*/  STSM.16.M88.4 [R3+0x18000], R4 ;  /* 0x0180000403007844 */ /* 0x000fe80000000200 */
[----:B------:R-:W-:Y:S01]  /*21500*/  STSM.16.M88.4 [R3+0x18800], R8 ;  /* 0x0188000803007844 */ /* 0x000fe20000000200 */
[----:B------:R-:W-:Y:S06]  /*21510*/  BAR.SYNC.DEFER_BLOCKING 0x0 ;  /* 0x0000000000007b1d */ /* 0x000fec0000010000 */
[----:B------:R-:W0:Y:S04]  /*21520*/  LDSM.16.M88.4 R4, [R29+UR6+0x18000] ;  /* 0x018000061d04783b */ /* 0x000e280008000200 */
[----:B------:R-:W1:Y:S04]  /*21530*/  LDSM.16.M88.4 R8, [R28+UR6] ;  /* 0x000000061c08783b */ /* 0x000e680008000200 */
[----:B0-----:R-:W-:Y:S04]  /*21540*/  STL.64 [R1+0x1dc8], R6 ;  /* 0x001dc80601007387 */ /* 0x001fe80000100a00 */
[----:B------:R-:W-:Y:S01]  /*21550*/  STL.64 [R1+0x1dc0], R4 ;  /* 0x001dc00401007387 */ /* 0x000fe20000100a00 */
[----:B-1----:R-:W-:Y:S01]  /*21560*/  IMAD.MOV.U32 R13, RZ, RZ, R8 ;  /* 0x000000ffff0d7224 */ /* 0x002fe200078e0008 */
[----:B------:R-:W-:-:S02]  /*21570*/  MOV R0, R9 ;  /* 0x0000000900007202 */ /* 0x000fc40000000f00 */
[----:B------:R-:W-:Y:S04]  /*21580*/  STL [R1+0x1d4c], R29 ;  /* 0x001d4c1d01007387 */ /* 0x000fe80000100800 */
[----:B------:R-:W-:Y:S04]  /*21590*/  STL.64 [R1+0x120], R8 ;  /* 0x0001200801007387 */ /* 0x000fe80000100a00 */
[----:B------:R-:W-:Y:S04]  /*215a0*/  STL.64 [R1+0x128], R10 ;  /* 0x0001280a01007387 */ /* 0x000fe80000100a00 */
[----:B------:R-:W0:Y:S04]  /*215b0*/  LDSM.16.M88.4 R8, [R28+UR6+0x1000] ;  /* 0x001000061c08783b */ /* 0x000e280008000200 */
[----:B0-----:R0:W-:Y:S01]  /*215c0*/  STL.64 [R1+0x110], R8 ;  /* 0x0001100801007387 */ /* 0x0011e20000100a00 */
[----:B------:R-:W-:-:S03]  /*215d0*/  IMAD.MOV.U32 R5, RZ, RZ, R9 ;  /* 0x000000ffff057224 */ /* 0x000fc600078e0009 */
[----:B------:R1:W-:Y:S04]  /*215e0*/  STL.64 [R1+0x118], R10 ;  /* 0x0001180a01007387 */ /* 0x0003e80000100a00 */
[----:B------:R-:W4:Y:S04]  /*215f0*/  LDL.LU R12, [R1+0x2c0] ;  /* 0x0002c000010c7983 */ /* 0x000f280000300800 */
[----:B0-----:R-:W4:Y:S04]  /*21600*/  LDL.LU R9, [R1+0x2c4] ;  /* 0x0002c40001097983 */ /* 0x001f280000300800 */
[----:B-1----:R-:W4:Y:S04]  /*21610*/  LDL.LU R11, [R1+0x2b0] ;  /* 0x0002b000010b7983 */ /* 0x002f280000300800 */
[----:B------:R-:W4:Y:S04]  /*21620*/  LDL.LU R10, [R1+0x2b4] ;  /* 0x0002b400010a7983 */ /* 0x000f280000300800 */
[----:B------:R-:W4:Y:S04]  /*21630*/  LDL.LU R7, [R1+0x2d0] ;  /* 0x0002d00001077983 */ /* 0x000f280000300800 */
[----:B------:R-:W4:Y:S01]  /*21640*/  LDL.LU R4, [R1+0x2d4] ;  /* 0x0002d40001047983 */ /* 0x000f220000300800 */
[----:B------:R-:W-:-:S03]  /*21650*/  FADD R3, -R20, R19 ;  /* 0x0000001314037221 */ /* 0x000fc60000000100 */
[----:B------:R-:W0:Y:S01]  /*21660*/  LDSM.16.M88.4 R16, [R28+UR6+0x2000] ;  /* 0x002000061c10783b */ /* 0x000e220008000200 */
[----:B------:R-:W-:-:S04]  /*21670*/  FMUL R3, R3, 1.4426950216293334961 ;  /* 0x3fb8aa3b03037820 */ /* 0x000fc80000400000 */
[----:B------:R-:W1:Y:S01]  /*21680*/  MUFU.EX2 R14, R3 ;  /* 0x00000003000e7308 */ /* 0x000e620000000800 */
[----:B------:R-:W-:Y:S01]  /*21690*/  MOV R6, R8 ;  /* 0x0000000800067202 */ /* 0x000fe20000000f00 */
[----:B0-----:R-:W-:Y:S04]  /*216a0*/  STL.64 [R1+0x100], R16 ;  /* 0x0001001001007387 */ /* 0x001fe80000100a00 */
[----:B------:R-:W-:Y:S04]  /*216b0*/  STL.64 [R1+0x108], R18 ;  /* 0x0001081201007387 */ /* 0x000fe80000100a00 */
[----:B------:R-:W0:Y:S04]  /*216c0*/  LDSM.16.M88.4 R16, [R28+UR6+0x3000] ;  /* 0x003000061c10783b */ /* 0x000e280008000200 */
[----:B-1----:R1:W-:Y:S01]  /*216d0*/  STL [R1+0x388], R14 ;  /* 0x0003880e01007387 */ /* 0x0023e20000100800 */
[----:B---3--:R-:W-:Y:S01]  /*216e0*/  FADD R8, -R26, R24 ;  /* 0x000000181a087221 */ /* 0x008fe20000000100 */
[----:B--2---:R-:W-:-:S02]  /*216f0*/  FADD R3, -R23, R27 ;  /* 0x0000001b17037221 */ /* 0x004fc40000000100 */
[----:B------:R-:W2:Y:S04]  /*21700*/  LDSM.16.M88.4 R20, [R28+UR6+0x4000] ;  /* 0x004000061c14783b */ /* 0x000ea80008000200 */
[----:B------:R-:W3:Y:S01]  /*21710*/  LDSM.16.M88.4 R24, [R28+UR6+0x5000] ;  /* 0x005000061c18783b */ /* 0x000ee20008000200 */
[----:B------:R-:W-:-:S04]  /*21720*/  FMUL R8, R8, 1.4426950216293334961 ;  /* 0x3fb8aa3b08087820 */ /* 0x000fc80000400000 */
[----:B-1----:R-:W1:Y:S01]  /*21730*/  MUFU.EX2 R14, R8 ;  /* 0x00000008000e7308 */ /* 0x002e620000000800 */
[----:B------:R-:W-:-:S05]  /*21740*/  FMUL R3, R3, 1.4426950216293334961 ;  /* 0x3fb8aa3b03037820 */ /* 0x000fca0000400000 */
[----:B------:R1:W-:Y:S04]  /*21750*/  STL [R1+0x1d30], R3 ;  /* 0x001d300301007387 */ /* 0x0003e80000100800 */
[----:B0-----:R0:W-:Y:S04]  /*21760*/  STL.64 [R1+0xf0], R16 ;  /* 0x0000f01001007387 */ /* 0x0011e80000100a00 */
[----:B------:R-:W-:Y:S04]  /*21770*/  STL.64 [R1+0xf8], R18 ;  /* 0x0000f81201007387 */ /* 0x000fe80000100a00 */
[----:B-1----:R-:W3:Y:S04]  /*21780*/  LDL R3, [R1+0x388] ;  /* 0x0003880001037983 */ /* 0x002ee80000100800 */
[----:B------:R-:W-:Y:S04]  /*21790*/  STL [R1+0x384], R14 ;  /* 0x0003840e01007387 */ /* 0x000fe80000100800 */
[----:B--2---:R1:W-:Y:S04]  /*217a0*/  STL.64 [R1+0xe0], R20 ;  /* 0x0000e01401007387 */ /* 0x0043e80000100a00 */
[----:B------:R-:W-:Y:S01]  /*217b0*/  STL.64 [R1+0xe8], R22 ;  /* 0x0000e81601007387 */ /* 0x000fe20000100a00 */
[----:B----4-:R-:W-:-:S03]  /*217c0*/  FMUL R8, R2, R12 ;  /* 0x0000000c02087220 */ /* 0x010fc60000400000 */
[----:B------:R-:W2:Y:S01]  /*217d0*/  LDL.LU R12, [R1+0x2e0] ;  /* 0x0002e000010c7983 */ /* 0x000ea20000300800 */
[C---:B0-----:R-:W-:Y:S01]  /*217e0*/  FMUL R16, R2.reuse, R11 ;  /* 0x0000000b02107220 */ /* 0x041fe20000400000 */
[C---:B------:R-:W-:Y:S02]  /*217f0*/  FMUL R17, R2.reuse, R10 ;  /* 0x0000000a02117220 */ /* 0x040fe40000400000 */
[----:B------:R-:W4:Y:S01]  /*21800*/  LDL.LU R10, [R1+0x2c8] ;  /* 0x0002c800010a7983 */ /* 0x000f220000300800 */
[----:B-1----:R-:W-:-:S03]  /*21810*/  FMUL R20, R2, R7 ;  /* 0x0000000702147220 */ /* 0x002fc60000400000 */
[----:B---3--:R0:W-:Y:S01]  /*21820*/  STL.64 [R1+0xd0], R24 ;  /* 0x0000d01801007387 */ /* 0x0081e20000100a00 */
[----:B------:R-:W-:-:S03]  /*21830*/  FMUL R21, R2, R4 ;  /* 0x0000000402157220 */ /* 0x000fc60000400000 */
[----:B------:R-:W-:Y:S04]  /*21840*/  STL.64 [R1+0xd8], R26 ;  /* 0x0000d81a01007387 */ /* 0x000fe80000100a00 */
[----:B------:R-:W3:Y:S04]  /*21850*/  LDL.LU R11, [R1+0x2cc] ;  /* 0x0002cc00010b7983 */ /* 0x000ee80000300800 */
[----:B------:R-:W4:Y:S04]  /*21860*/  LDL.LU R7, [R1+0x2e4] ;  /* 0x0002e40001077983 */ /* 0x000f280000300800 */
[----:B------:R-:W3:Y:S04]  /*21870*/  LDL.LU R4, [R1+0x2f0] ;  /* 0x0002f00001047983 */ /* 0x000ee80000300800 */
[----:B0-----:R-:W4:Y:S04]  /*21880*/  LDL.LU R25, [R1+0x2f4] ;  /* 0x0002f40001197983 */ /* 0x001f280000300800 */
[----:B------:R-:W4:Y:S04]  /*21890*/  LDL.LU R18, [R1+0x2b8] ;  /* 0x0002b80001127983 */ /* 0x000f280000300800 */
[----:B------:R-:W4:Y:S04]  /*218a0*/  LDL.LU R19, [R1+0x2bc] ;  /* 0x0002bc0001137983 */ /* 0x000f280000300800 */
[----:B------:R-:W4:Y:S04]  /*218b0*/  LDL.LU R23, [R1+0x300] ;  /* 0x0003000001177983 */ /* 0x000f280000300800 */
[----:B------:R-:W4:Y:S01]  /*218c0*/  LDL.LU R22, [R1+0x304] ;  /* 0x0003040001167983 */ /* 0x000f220000300800 */
[C---:B--2---:R-:W-:Y:S01]  /*218d0*/  FMUL R12, R2.reuse, R12 ;  /* 0x0000000c020c7220 */ /* 0x044fe20000400000 */
[----:B---3--:R-:W-:-:S02]  /*218e0*/  FMUL R24, R2, R4 ;  /* 0x0000000402187220 */ /* 0x008fc40000400000 */
[----:B----4-:R-:W-:Y:S04]  /*218f0*/  STL [R1+0x1db8], R22 ;  /* 0x001db81601007387 */ /* 0x010fe80000100800 */
[----:B------:R0:W-:Y:S04]  /*21900*/  STL.64 [R1+0x1db0], R20 ;  /* 0x001db01401007387 */ /* 0x0001e80000100a00 */
[----:B------:R-:W-:Y:S04]  /*21910*/  STL [R1+0x1dbc], R23 ;  /* 0x001dbc1701007387 */ /* 0x000fe80000100800 */
[----:B------:R-:W2:Y:S01]  /*21920*/  LDL.LU R15, [R1+0x2d8] ;  /* 0x0002d800010f7983 */ /* 0x000ea20000300800 */
[----:B0-----:R-:W-:Y:S01]  /*21930*/  MOV R20, R13 ;  /* 0x0000000d00147202 */ /* 0x001fe20000000f00 */
[----:B------:R-:W-:Y:S01]  /*21940*/  FMUL R13, R2, R7 ;  /* 0x00000007020d7220 */ /* 0x000fe20000400000 */
[----:B------:R-:W-:Y:S01]  /*21950*/  MOV R21, R0 ;  /* 0x0000000000157202 */ /* 0x000fe20000000f00 */
[----:B------:R-:W3:Y:S04]  /*21960*/  LDL.LU R14, [R1+0x2dc] ;  /* 0x0002dc00010e7983 */ /* 0x000ee80000300800 */
[----:B------:R-:W4:Y:S04]  /*21970*/  LDL.LU R0, [R1+0x310] ;  /* 0x0003100001007983 */ /* 0x000f280000300800 */
[----:B------:R0:W-:Y:S02]  /*21980*/  STL.64 [R1+0x1da8], R12 ;  /* 0x001da80c01007387 */ /* 0x0001e40000100a00 */
[----:B0-----:R-:W-:Y:S01]  /*21990*/  IMAD.MOV.U32 R12, RZ, RZ, R6 ;  /* 0x000000ffff0c7224 */ /* 0x001fe200078e0006 */
[----:B------:R-:W-:-:S02]  /*219a0*/  MOV R13, R5 ;  /* 0x00000005000d7202 */ /* 0x000fc40000000f00 */
[----:B------:R-:W0:Y:S04]  /*219b0*/  LDSM.16.M88.4 R4, [R28+UR6+0x6000] ;  /* 0x006000061c04783b */ /* 0x000e280008000200 */
[----:B0-----:R-:W-:Y:S04]  /*219c0*/  STL.64 [R1+0xc0], R4 ;  /* 0x0000c00401007387 */ /* 0x001fe80000100a00 */
[----:B------:R0:W-:Y:S04]  /*219d0*/  STL.64 [R1+0xc8], R6 ;  /* 0x0000c80601007387 */ /* 0x0001e80000100a00 */
[----:B0-----:R-:W2:Y:S04]  /*219e0*/  LDL.LU.64 R6, [R1+0x1dc8] ;  /* 0x001dc80001067983 */ /* 0x001ea80000300a00 */
[----:B------:R-:W2:Y:S04]  /*219f0*/  LDL.LU.64 R4, [R1+0x1dc0] ;  /* 0x001dc00001047983 */ /* 0x000ea80000300a00 */
[----:B------:R-:W3:Y:S01]  /*21a00*/  LDL.LU R23, [R1+0x1dbc] ;  /* 0x001dbc0001177983 */ /* 0x000ee20000300800 */
[----:B------:R-:W-:Y:S01]  /*21a10*/  FMUL R9, R2, R9 ;  /* 0x0000000902097220 */ /* 0x000fe20000400000 */
[C---:B------:R-:W-:Y:S01]  /*21a20*/  FMUL R10, R3.reuse, R10 ;  /* 0x0000000a030a7220 */ /* 0x040fe20000400000 */
[----:B------:R-:W-:-:S07]  /*21a30*/  FMUL R11, R3, R11 ;  /* 0x0000000b030b7220 */ /* 0x000fce0000400000 */
[----:B--2---:R-:W-:-:S15]  /*21a40*/  HMMA.16816.F32 R8, R4, R20, R8 ;  /* 0x000000140408723c */ /* 0x004fde0000001808 */
[----:B------:R-:W-:-:S08]  /*21a50*/  NOP ;  /* 0x0000000000007918 */ /* 0x000fd00000000000 */
[----:B------:R3:W-:Y:S02]  /*21a60*/  STL.64 [R1+0x2a0], R8 ;  /* 0x0002a00801007387 */ /* 0x0007e40000100a00 */
[C---:B---3--:R-:W-:Y:S02]  /*21a70*/  FMUL R8, R2.reuse, R23 ;  /* 0x0000001702087220 */ /* 0x048fe40000400000 */
[----:B------:R-:W0:Y:S04]  /*21a80*/  LDSM.16.M88.4 R20, [R28+UR6+0x7000] ;  /* 0x007000061c14783b */ /* 0x000e280008000200 */
[----:B------:R-:W-:Y:S04]  /*21a90*/  STL.64 [R1+0x2a8], R10 ;  /* 0x0002a80a01007387 */ /* 0x000fe80000100a00 */
[----:B0-----:R-:W-:Y:S04]  /*21aa0*/  STL.64 [R1+0x90], R20 ;  /* 0x0000901401007387 */ /* 0x001fe80000100a00 */
[----:B------:R0:W-:Y:S04]  /*21ab0*/  STL.64 [R1+0x98], R22 ;  /* 0x0000981601007387 */ /* 0x0001e80000100a00 */
[----:B0-----:R-:W2:Y:S01]  /*21ac0*/  LDL.LU R22, [R1+0x1db8] ;  /* 0x001db80001167983 */ /* 0x001ea20000300800 */
[C---:B------:R-:W-:Y:S01]  /*21ad0*/  FMUL R18, R3.reuse, R18 ;  /* 0x0000001203127220 */ /* 0x040fe20000400000 */
[C---:B------:R-:W-:Y:S01]  /*21ae0*/  FMUL R19, R3.reuse, R19 ;  /* 0x0000001303137220 */ /* 0x040fe20000400000 */
[C---:B------:R-:W-:Y:S01]  /*21af0*/  FMUL R23, R3.reuse, R14 ;  /* 0x0000000e03177220 */ /* 0x040fe20000400000 */
[----:B------:R-:W3:Y:S01]  /*21b00*/  LDL.LU.64 R20, [R1+0x1db0] ;  /* 0x001db00001147983 */ /* 0x000ee20000300a00 */
[----:B--2---:R-:W-:Y:S01]  /*21b10*/  FMUL R9, R2, R22 ;  /* 0x0000001602097220 */ /* 0x004fe20000400000 */
[----:B------:R-:W-:-:S03]  /*21b20*/  FMUL R22, R3, R15 ;  /* 0x0000000f03167220 */ /* 0x000fc60000400000 */
[----:B------:R-:W-:-:S15]  /*21b30*/  HMMA.16816.F32 R12, R4, R12, R16 ;  /* 0x0000000c040c723c */ /* 0x000fde0000001810 */
[----:B------:R-:W-:-:S08]  /*21b40*/  NOP ;  /* 0x0000000000007918 */ /* 0x000fd00000000000 */
[----:B------:R-:W-:Y:S04]  /*21b50*/  STL.64 [R1+0x290], R12 ;  /* 0x0002900c01007387 */ /* 0x000fe80000100a00 */
[----:B------:R-:W-:Y:S04]  /*21b60*/  STL.64 [R1+0x298], R14 ;  /* 0x0002980e01007387 */ /* 0x000fe80000100a00 */
[----:B------:R-:W0:Y:S01]  /*21b70*/  LDSM.16.M88.4 R12, [R28+UR6+0x8000] ;  /* 0x008000061c0c783b */ /* 0x000e220008000200 */
[----:B----4-:R-:W-:-:S03]  /*21b80*/  FMUL R16, R2, R0 ;  /* 0x0000000002107220 */ /* 0x010fc60000400000 */
[----:B0-----:R0:W-:Y:S04]  /*21b90*/  STL.64 [R1+0x80], R12 ;  /* 0x0000800c01007387 */ /* 0x0011e80000100a00 */
[----:B------:R1:W-:Y:S01]  /*21ba0*/  STL.64 [R1+0x88], R14 ;  /* 0x0000880e01007387 */ /* 0x0003e20000100a00 */
[----:B------:R-:W-:-:S03]  /*21bb0*/  MOV R29, R13 ;  /* 0x0000000d001d7202 */ /* 0x000fc60000000f00 */
[----:B0-----:R-:W2:Y:S04]  /*21bc0*/  LDL.LU.64 R12, [R1+0x1da8] ;  /* 0x001da800010c7983 */ /* 0x001ea80000300a00 */
[----:B------:R-:W4:Y:S04]  /*21bd0*/  LDL.LU R17, [R1+0x314] ;  /* 0x0003140001117983 */ /* 0x000f280000300800 */
[----:B-1----:R-:W2:Y:S04]  /*21be0*/  LDL.LU R14, [R1+0x2e8] ;  /* 0x0002e800010e7983 */ /* 0x002ea80000300800 */
[----:B------:R-:W4:Y:S04]  /*21bf0*/  LDL.LU R15, [R1+0x2ec] ;  /* 0x0002ec00010f7983 */ /* 0x000f280000300800 */
[----:B------:R-:W4:Y:S04]  /*21c00*/  LDL.LU R0, [R1+0x324] ;  /* 0x0003240001007983 */ /* 0x000f280000300800 */
[----:B------:R-:W3:Y:S04]  /*21c10*/  LDL.LU R26, [R1+0x2f8] ;  /* 0x0002f800011a7983 */ /* 0x000ee80000300800 */
[----:B------:R-:W3:Y:S01]  /*21c20*/  LDL.LU R27, [R1+0x2fc] ;  /* 0x0002fc00011b7983 */ /* 0x000ee20000300800 */
[----:B------:R-:W-:-:S03]  /*21c30*/  FMUL R25, R2, R25 ;  /* 0x0000001902197220 */ /* 0x000fc60000400000 */
[----:B---3--:R0:W-:Y:S04]  /*21c40*/  STL.64 [R1+0x1d98], R26 ;  /* 0x001d981a01007387 */ /* 0x0081e80000100a00 */
[----:B0-----:R-:W3:Y:S04]  /*21c50*/  LDL.LU R27, [R1+0x320] ;  /* 0x00032000011b7983 */ /* 0x001ee80000300800 */
[----:B------:R0:W-:Y:S04]  /*21c60*/  STL.64 [R1+0x1d90], R24 ;  /* 0x001d901801007387 */ /* 0x0001e80000100a00 */
[----:B---3--:R-:W-:Y:S04]  /*21c70*/  STL [R1+0x1da0], R27 ;  /* 0x001da01b01007387 */ /* 0x008fe80000100800 */
[----:B0-----:R-:W3:Y:S04]  /*21c80*/  LDL R24, [R1+0x100] ;  /* 0x0001000001187983 */ /* 0x001ee80000100800 */
[----:B------:R-:W3:Y:S04]  /*21c90*/  LDL R25, [R1+0x104] ;  /* 0x0001040001197983 */ /* 0x000ee80000100800 */
[----:B------:R-:W4:Y:S04]  /*21ca0*/  LDL.LU R19, [R1+0x330] ;  /* 0x0003300001137983 */ /* 0x000f280000300800 */
[----:B------:R-:W4:Y:S04]  /*21cb0*/  LDL.LU R18, [R1+0x334] ;  /* 0x0003340001127983 */ /* 0x000f280000300800 */
[----:B------:R-:W2:Y:S04]  /*21cc0*/  LDL.LU R10, [R1+0x308] ;  /* 0x00030800010a7983 */ /* 0x000ea80000300800 */
[----:B------:R-:W2:Y:S04]  /*21cd0*/  LDL.LU R11, [R1+0x30c] ;  /* 0x00030c00010b7983 */ /* 0x000ea80000300800 */
[----:B--2---:R-:W-:Y:S04]  /*21ce0*/  STL.64 [R1+0x1d88], R10 ;  /* 0x001d880a01007387 */ /* 0x004fe80000100a00 */
[----:B------:R0:W-:Y:S04]  /*21cf0*/  STL.64 [R1+0x1d80], R8 ;  /* 0x001d800801007387 */ /* 0x0001e80000100a00 */
[----:B0-----:R-:W2:Y:S04]  /*21d00*/  LDL R8, [R1+0xf0] ;  /* 0x0000f00001087983 */ /* 0x001ea80000100800 */
[----:B------:R-:W2:Y:S04]  /*21d10*/  LDL R9, [R1+0xf4] ;  /* 0x0000f40001097983 */ /* 0x000ea80000100800 */
[----:B------:R-:W2:Y:S01]  /*21d20*/  LDL.LU R27, [R1+0x1da0] ;  /* 0x001da000011b7983 */ /* 0x000ea20000300800 */
[----:B---3--:R-:W-:Y:S01]  /*21d30*/  HMMA.16816.F32 R20, R4, R24, R20 ;  /* 0x000000180414723c */ /* 0x008fe20000001814 */
[C---:B------:R-:W-:Y:S01]  /*21d40*/  FMUL R14, R3.reuse, R14 ;  /* 0x0000000e030e7220 */ /* 0x040fe20000400000 */
[----:B----4-:R-:W-:-:S15]  /*21d50*/  FMUL R15, R3, R15 ;  /* 0x0000000f030f7220 */ /* 0x010fde0000400000 */
[----:B------:R-:W-:-:S06]  /*21d60*/  NOP ;  /* 0x0000000000007918 */ /* 0x000fcc0000000000 */
[----:B------:R0:W-:Y:S04]  /*21d70*/  STL.64 [R1+0x280], R20 ;  /* 0x0002801401007387 */ /* 0x0001e80000100a00 */
[----:B------:R-:W-:Y:S01]  /*21d80*/  STL.64 [R1+0x288], R22 ;  /* 0x0002881601007387 */ /* 0x000fe20000100a00 */
[C---:B0-----:R-:W-:Y:S01]  /*21d90*/  FMUL R21, R2.reuse, R0 ;  /* 0x0000000002157220 */ /* 0x041fe20000400000 */
[----:B--2---:R-:W-:Y:S02]  /*21da0*/  FMUL R20, R2, R27 ;  /* 0x0000001b02147220 */ /* 0x004fe40000400000 */
[----:B------:R-:W0:Y:S01]  /*21db0*/  LDSM.16.M88.4 R24, [R28+UR6+0x9000] ;  /* 0x009000061c18783b */ /* 0x000e220008000200 */
[----:B------:R-:W-:Y:S03]  /*21dc0*/  HMMA.16816.F32 R8, R4, R8, R12 ;  /* 0x000000080408723c */ /* 0x000fe6000000180c */
[----:B0-----:R-:W-:Y:S04]  /*21dd0*/  STL.64 [R1+0xb0], R24 ;  /* 0x0000b01801007387 */ /* 0x001fe80000100a00 */
[----:B------:R0:W-:Y:S04]  /*21de0*/  STL.64 [R1+0xb8], R26 ;  /* 0x0000b81a01007387 */ /* 0x0001e80000100a00 */
[----:B0-----:R-:W2:Y:S04]  /*21df0*/  LDL.LU.64 R26, [R1+0x1d98] ;  /* 0x001d9800011a7983 */ /* 0x001ea80000300a00 */
[----:B------:R-:W3:Y:S04]  /*21e00*/  LDL.LU.64 R24, [R1+0x1d90] ;  /* 0x001d900001187983 */ /* 0x000ee80000300a00 */
[----:B------:R-:W4:Y:S04]  /*21e10*/  LDL.LU R0, [R1+0x340] ;  /* 0x0003400001007983 */ /* 0x000f280000300800 */
[----:B------:R-:W4:Y:S04]  /*21e20*/  LDL.LU R22, [R1+0x344] ;  /* 0x0003440001167983 */ /* 0x000f280000300800 */
[----:B------:R-:W-:Y:S04]  /*21e30*/  STL.64 [R1+0x270], R8 ;  /* 0x0002700801007387 */ /* 0x000fe80000100a00 */
[----:B------:R-:W-:Y:S04]  /*21e40*/  STL.64 [R1+0x278], R10 ;  /* 0x0002780a01007387 */ /* 0x000fe80000100a00 */
[----:B------:R-:W0:Y:S04]  /*21e50*/  LDSM.16.M88.4 R8, [R28+UR6+0xa000] ;  /* 0x00a000061c08783b */ /* 0x000e280008000200 */
[----:B0-----:R-:W-:Y:S04]  /*21e60*/  STL.64 [R1+0xa0], R8 ;  /* 0x0000a00801007387 */ /* 0x001fe80000100a00 */
[----:B------:R0:W-:Y:S04]  /*21e70*/  STL.64 [R1+0xa8], R10 ;  /* 0x0000a80a01007387 */ /* 0x0001e80000100a00 */
[----:B0-----:R-:W2:Y:S04]  /*21e80*/  LDL.LU.64 R10, [R1+0x1d88] ;  /* 0x001d8800010a7983 */ /* 0x001ea80000300a00 */
[----:B------:R-:W3:Y:S01]  /*21e90*/  LDL.LU.64 R8, [R1+0x1d80] ;  /* 0x001d800001087983 */ /* 0x000ee20000300a00 */
[C---:B--2---:R-:W-:Y:S01]  /*21ea0*/  FMUL R10, R3.reuse, R10 ;  /* 0x0000000a030a7220 */ /* 0x044fe20000400000 */
[----:B------:R-:W-:-:S05]  /*21eb0*/  FMUL R11, R3, R11 ;  /* 0x0000000b030b7220 */ /* 0x000fca0000400000 */
[----:B------:R-:W-:Y:S04]  /*21ec0*/  STL.64 [R1+0x1d78], R10 ;  /* 0x001d780a01007387 */ /* 0x000fe80000100a00 */
[----:B---3--:R0:W-:Y:S04]  /*21ed0*/  STL.64 [R1+0x1d70], R8 ;  /* 0x001d700801007387 */ /* 0x0081e80000100a00 */
[----:B0-----:R-:W2:Y:S04]  /*21ee0*/  LDL R8, [R1+0xe0] ;  /* 0x0000e00001087983 */ /* 0x001ea80000100800 */
[----:B------:R-:W2:Y:S01]  /*21ef0*/  LDL R9, [R1+0xe4] ;  /* 0x0000e40001097983 */ /* 0x000ea20000100800 */
[C---:B------:R-:W-:Y:S01]  /*21f00*/  FMUL R26, R3.reuse, R26 ;  /* 0x0000001a031a7220 */ /* 0x040fe20000400000 */
[----:B------:R-:W-:Y:S01]  /*21f10*/  FMUL R27, R3, R27 ;  /* 0x0000001b031b7220 */ /* 0x000fe20000400000 */
[C---:B------:R-:W-:Y:S01]  /*21f20*/  FMUL R13, R2.reuse, R18 ;  /* 0x00000012020d7220 */ /* 0x040fe20000400000 */
[C---:B------:R-:W-:Y:S01]  /*21f30*/  FMUL R12, R2.reuse, R19 ;  /* 0x00000013020c7220 */ /* 0x040fe20000400000 */
[----:B------:R-:W3:Y:S04]  /*21f40*/  LDL.LU R18, [R1+0x318] ;  /* 0x0003180001127983 */ /* 0x000ee80000300800 */
[----:B------:R-:W3:Y:S01]  /*21f50*/  LDL.LU R19, [R1+0x31c] ;  /* 0x00031c0001137983 */ /* 0x000ee20000300800 */
[----:B------:R-:W-:Y:S01]  /*21f60*/  FMUL R17, R2, R17 ;  /* 0x0000001102117220 */ /* 0x000fe20000400000 */
[----:B--2---:R-:W-:-:S15]  /*21f70*/  HMMA.16816.F32 R8, R4, R8, R24 ;  /* 0x000000080408723c */ /* 0x004fde0000001818 */
[----:B------:R-:W-:-:S08]  /*21f80*/  NOP ;  /* 0x0000000000007918 */ /* 0x000fd00000000000 */
[----:B------:R-:W-:Y:S04]  /*21f90*/  STL.64 [R1+0x260], R8 ;  /* 0x0002600801007387 */ /* 0x000fe80000100a00 */
[----:B------:R-:W-:Y:S04]  /*21fa0*/  STL.64 [R1+0x268], R10 ;  /* 0x0002680a01007387 */ /* 0x000fe80000100a00 */
[----:B------:R-:W0:Y:S01]  /*21fb0*/  LDSM.16.M88.4 R8, [R28+UR6+0xb000] ;  /* 0x00b000061c08783b */ /* 0x000e220008000200 */
[----:B----4-:R-:W-:-:S03]  /*21fc0*/  FMUL R24, R2, R0 ;  /* 0x0000000002187220 */ /* 0x010fc60000400000 */
[----:B------:R-:W2:Y:S04]  /*21fd0*/  LDL.LU R23, [R1+0x350] ;  /* 0x0003500001177983 */ /* 0x000ea80000300800 */
[----:B------:R-:W4:Y:S01]  /*21fe0*/  LDL.LU R15, [R1+0x354] ;  /* 0x00035400010f7983 */ /* 0x000f220000300800 */
[----:B0-----:R-:W-:Y:S01]  /*21ff0*/  MOV R0, R11 ;  /* 0x0000000b00007202 */ /* 0x001fe20000000f00 */
[----:B------:R-:W-:Y:S02]  /*22000*/  IMAD.MOV.U32 R2, RZ, RZ, R10 ;  /* 0x000000ffff027224 */ /* 0x000fe400078e000a */
[----:B------:R0:W-:Y:S04]  /*22010*/  STL.64 [R1+0x170], R8 ;  /* 0x0001700801007387 */ /* 0x0001e80000100a00 */
[----:B------:R-:W3:Y:S04]  /*22020*/  LDL.LU.64 R10, [R1+0x1d78] ;  /* 0x001d7800010a7983 */ /* 0x000ee80000300a00 */
[----:B0-----:R-:W3:Y:S04]  /*22030*/  LDL.LU.64 R8, [R1+0x1d70] ;  /* 0x001d700001087983 */ /* 0x001ee80000300a00 */
[----:B------:R-:W-:Y:S04]  /*22040*/  STL [R1+0x1c94], R0 ;  /* 0x001c940001007387 */ /* 0x000fe80000100800 */
[----:B------:R0:W-:Y:S04]  /*22050*/  STL [R1+0x1c90], R2 ;  /* 0x001c900201007387 */ /* 0x0001e80000100800 */
[----:B0-----:R-:W2:Y:S02]  /*22060*/  LDL.LU R2, [R1+0x10] ;  /* 0x0000100001027983 */ /* 0x001ea40000300800 */
[----:B--2---:R-:W-:-:S05]  /*22070*/  FMUL R25, R2, R22 ;  /* 0x0000001602197220 */ /* 0x004fca0000400000 */
[----:B------:R0:W-:Y:S04]  /*22080*/  STL.64 [R1+0x1d68], R24 ;  /* 0x001d681801007387 */ /* 0x0001e80000100a00 */
[----:B0-----:R-:W3:Y:S04]  /*22090*/  LDL R24, [R1+0xd0] ;  /* 0x0000d00001187983 */ /* 0x001ee80000100800 */
[----:B------:R-:W3:Y:S04]  /*220a0*/  LDL R25, [R1+0xd4] ;  /* 0x0000d40001197983 */ /* 0x000ee80000100800 */
[----:B------:R-:W2:Y:S04]  /*220b0*/  LDL.LU R22, [R1+0x328] ;  /* 0x0003280001167983 */ /* 0x000ea80000300800 */
[----:B------:R-:W2:Y:S04]  /*220c0*/  LDL.LU R14, [R1+0x32c] ;  /* 0x00032c00010e7983 */ /* 0x000ea80000300800 */
[----:B------:R-:W2:Y:S01]  /*220d0*/  LDL.LU R0, [R1+0x338] ;  /* 0x0003380001007983 */ /* 0x000ea20000300800 */
[----:B---3--:R-:W-:-:S15]  /*220e0*/  HMMA.16816.F32 R24, R4, R24, R8 ;  /* 0x000000180418723c */ /* 0x008fde0000001808 */
[----:B------:R-:W-:-:S08]  /*220f0*/  NOP ;  /* 0x0000000000007918 */ /* 0x000fd00000000000 */
[----:B------:R-:W-:Y:S04]  /*22100*/  STL.64 [R1+0x250], R24 ;  /* 0x0002501801007387 */ /* 0x000fe80000100a00 */
[----:B------:R-:W-:Y:S04]  /*22110*/  STL.64 [R1+0x258], R26 ;  /* 0x0002581a01007387 */ /* 0x000fe80000100a00 */
[----:B------:R-:W0:Y:S01]  /*22120*/  LDSM.16.M88.4 R24, [R28+UR6+0xc000] ;  /* 0x00c000061c18783b */ /* 0x000e220008000200 */
[----:B----4-:R-:W-:-:S03]  /*22130*/  FMUL R9, R2, R15 ;  /* 0x0000000f02097220 */ /* 0x010fc60000400000 */
[----:B0-----:R0:W-:Y:S04]  /*22140*/  STL.64 [R1+0x1d0], R24 ;  /* 0x0001d01801007387 */ /* 0x0011e80000100a00 */
[----:B------:R-:W-:Y:S04]  /*22150*/  STL.64 [R1+0x1d8], R26 ;  /* 0x0001d81a01007387 */ /* 0x000fe80000100a00 */
[----:B0-----:R-:W3:Y:S04]  /*22160*/  LDL.LU.64 R24, [R1+0x1d68] ;  /* 0x001d680001187983 */ /* 0x001ee80000300a00 */
[----:B------:R-:W4:Y:S04]  /*22170*/  LDL.LU R15, [R1+0x33c] ;  /* 0x00033c00010f7983 */ /* 0x000f280000300800 */
[----:B------:R-:W2:Y:S04]  /*22180*/  LDL.LU R11, [R1+0x3a0] ;  /* 0x0003a000010b7983 */ /* 0x000ea80000300800 */
[----:B------:R-:W2:Y:S01]  /*22190*/  LDL.LU R10, [R1+0x3a4] ;  /* 0x0003a400010a7983 */ /* 0x000ea20000300800 */
[----:B------:R-:W-:-:S03]  /*221a0*/  FMUL R8, R2, R23 ;  /* 0x0000001702087220 */ /* 0x000fc60000400000 */
[----:B--2---:R-:W-:Y:S04]  /*221b0*/  STL.64 [R1+0x1d58], R10 ;  /* 0x001d580a01007387 */ /* 0x004fe80000100a00 */
[----:B------:R0:W-:Y:S04]  /*221c0*/  STL.64 [R1+0x1d50], R8 ;  /* 0x001d500801007387 */ /* 0x0001e80000100a00 */
[----:B0-----:R-:W2:Y:S04]  /*221d0*/  LDL R8, [R1+0x90] ;  /* 0x0000900001087983 */ /* 0x001ea80000100800 */
[----:B------:R-:W2:Y:S01]  /*221e0*/  LDL R9, [R1+0x94] ;  /* 0x0000940001097983 */ /* 0x000ea20000100800 */
[C---:B------:R-:W-:Y:S01]  /*221f0*/  FMUL R18, R3.reuse, R18 ;  /* 0x0000001203127220 */ /* 0x040fe20000400000 */
[----:B------:R-:W-:-:S02]  /*22200*/  FMUL R19, R3, R19 ;  /* 0x0000001303137220 */ /* 0x000fc40000400000 */
[----:B--2---:R0:W-:Y:S04]  /*22210*/  STL.64 [R1+0x1d60], R8 ;  /* 0x001d600801007387 */ /* 0x0041e80000100a00 */
[----:B0-----:R-:W2:Y:S04]  /*22220*/  LDL R8, [R1+0xc0] ;  /* 0x0000c00001087983 */ /* 0x001ea80000100800 */
[----:B------:R-:W2:Y:S01]  /*22230*/  LDL R9, [R1+0xc4] ;  /* 0x0000c40001097983 */ /* 0x000ea20000100800 */
[C---:B------:R-:W-:Y:S01]  /*22240*/  FMUL R23, R3.reuse, R14 ;  /* 0x0000000e03177220 */ /* 0x040fe20000400000 */
[C---:B------:R-:W-:Y:S01]  /*22250*/  FMUL R14, R3.reuse, R0 ;  /* 0x00000000030e7220 */ /* 0x040fe20000400000 */
[----:B------:R-:W-:Y:S01]  /*22260*/  FMUL R22, R3, R22 ;  /* 0x0000001603167220 */ /* 0x000fe20000400000 */
[----:B--2---:R-:W-:Y:S01]  /*22270*/  HMMA.16816.F32 R8, R4, R8, R16 ;  /* 0x000000080408723c */ /* 0x004fe20000001810 */
[----:B------:R-:W0:-:S15]  /*22280*/  LDSM.16.M88.4 R16, [R28+UR6+0xd000] ;  /* 0x00d000061c10783b */ /* 0x000e1e0008000200 */
[----:B------:R-:W-:-:S07]  /*22290*/  NOP ;  /* 0x0000000000007918 */ /* 0x000fce0000000000 */
[----:B------:R-:W-:Y:S04]  /*222a0*/  STL.64 [R1+0x240], R8 ;  /* 0x0002400801007387 */ /* 0x000fe80000100a00 */
[----:B------:R-:W-:Y:S04]  /*222b0*/  STL.64 [R1+0x248], R10 ;  /* 0x0002480a01007387 */ /* 0x000fe80000100a00 */
[----:B------:R-:W1:Y:S04]  /*222c0*/  LDSM.16.M88.4 R8, [R28+UR6+0xe000] ;  /* 0x00e000061c08783b */ /* 0x000e680008000200 */
[----:B0-----:R0:W-:Y:S04]  /*222d0*/  STL.64 [R1+0x1a0], R16 ;  /* 0x0001a01001007387 */ /* 0x0011e80000100a00 */
[----:B------:R-:W-:Y:S04]  /*222e0*/  STL.64 [R1+0x1a8], R18 ;  /* 0x0001a81201007387 */ /* 0x000fe80000100a00 */
[----:B0-----:R-:W2:Y:S04]  /*222f0*/  LDL.LU R16, [R1+0x3b0] ;  /* 0x0003b00001107983 */ /* 0x001ea80000300800 */
[----:B------:R-:W3:Y:S04]  /*22300*/  LDL.LU R26, [R1+0x348] ;  /* 0x00034800011a7983 */ /* 0x000ee80000300800 */
[----:B-1----:R-:W-:Y:S04]  /*22310*/  STL.64 [R1+0x190], R8 ;  /* 0x0001900801007387 */ /* 0x002fe80000100a00 */
[----:B------:R-:W-:Y:S04]  /*22320*/  STL.64 [R1+0x198], R10 ;  /* 0x0001980a01007387 */ /* 0x000fe80000100a00 */
[----:B------:R-:W0:Y:S04]  /*22330*/  LDSM.16.M88.4 R8, [R28+UR6+0xf000] ;  /* 0x00f000061c08783b */ /* 0x000e280008000200 */
[----:B------:R-:W2:Y:S04]  /*22340*/  LDL.LU R0, [R1+0x34c] ;  /* 0x00034c0001007983 */ /* 0x000ea80000300800 */
[----:B------:R-:W3:Y:S04]  /*22350*/  LDL.LU R17, [R1+0x3b4] ;  /* 0x0003b40001117983 */ /* 0x000ee80000300800 */
[----:B0-----:R0:W-:Y:S04]  /*22360*/  STL.64 [R1+0x180], R8 ;  /* 0x0001800801007387 */ /* 0x0011e80000100a00 */
[----:B------:R-:W-:Y:S01]  /*22370*/  STL.64 [R1+0x188], R10 ;  /* 0x0001880a01007387 */ /* 0x000fe20000100a00 */
[----:B------:R-:W-:-:S03]  /*22380*/  MOV R3, R9 ;  /* 0x0000000900037202 */ /* 0x000fc60000000f00 */
[----:B0-----:R-:W4:Y:S04]  /*22390*/  LDL.LU.64 R8, [R1+0x1d60] ;  /* 0x001d600001087983 */ /* 0x001f280000300a00 */
[----:B------:R0:W-:Y:S04]  /*223a0*/  STL [R1+0x1b68], R28 ;  /* 0x001b681c01007387 */ /* 0x0001e80000100800 */
[----:B0-----:R-:W2:Y:S04]  /*223b0*/  LDL R28, [R1+0x388] ;  /* 0x00038800011c7983 */ /* 0x001ea80000100800 */
[----:B------:R-:W3:Y:S01]  /*223c0*/  LDL.LU.64 R10, [R1+0x1d58] ;  /* 0x001d5800010a7983 */ /* 0x000ee20000300a00 */
[----:B----4-:R-:W-:Y:S03]  /*223d0*/  HMMA.16816.F32 R20, R4, R8, R20 ;  /* 0x000000080414723c */ /* 0x010fe60000001814 */
[----:B------:R-:W4:-:S15]  /*223e0*/  LDL.LU.64 R8, [R1+0x1d50] ;  /* 0x001d500001087983 */ /* 0x000f1e0000300a00 */
[----:B------:R-:W-:-:S05]  /*223f0*/  NOP ;  /* 0x0000000000007918 */ /* 0x000fca0000000000 */
[----:B------:R0:W-:Y:S04]  /*22400*/  STL.64 [R1+0x230], R20 ;  /* 0x0002301401007387 */ /* 0x0001e80000100a00 */
[----:B------:R-:W-:Y:S04]  /*22410*/  STL.64 [R1+0x238], R22 ;  /* 0x0002381601007387 */ /* 0x000fe80000100a00 */
[----:B0-----:R-:W3:Y:S01]  /*22420*/  LDL.LU R20, [R1+0x3e0] ;  /* 0x0003e00001147983 */ /* 0x001ee20000300800 */
[----:B------:R-:W-:Y:S02]  /*22430*/  IMAD.MOV.U32 R21, RZ, RZ, R29 ;  /* 0x000000ffff157224 */ /* 0x000fe400078e001d */
[----:B--2---:R-:W-:Y:S01]  /*22440*/  FMUL R15, R28, R15 ;  /* 0x0000000f1c0f7220 */ /* 0x004fe20000400000 */
[----:B---3--:R0:W-:Y:S04]  /*22450*/  STL [R1+0x1d48], R20 ;  /* 0x001d481401007387 */ /* 0x0081e80000100800 */
[----:B0-----:R-:W2:Y:S04]  /*22460*/  LDL R20, [R1+0x80] ;  /* 0x0000800001147983 */ /* 0x001ea80000100800 */
[----:B------:R-:W3:Y:S01]  /*22470*/  LDL.LU R29, [R1+0x1d4c] ;  /* 0x001d4c00011d7983 */ /* 0x000ee20000300800 */
[C---:B------:R-:W-:Y:S01]  /*22480*/  FMUL R18, R2.reuse, R10 ;  /* 0x0000000a02127220 */ /* 0x040fe20000400000 */
[----:B------:R-:W-:-:S02]  /*22490*/  FMUL R19, R2, R11 ;  /* 0x0000000b02137220 */ /* 0x000fc40000400000 */
[----:B------:R-:W4:Y:S04]  /*224a0*/  LDL.LU R10, [R1+0x358] ;  /* 0x00035800010a7983 */ /* 0x000f280000300800 */
[----:B------:R-:W4:Y:S01]  /*224b0*/  LDL.LU R11, [R1+0x35c] ;  /* 0x00035c00010b7983 */ /* 0x000f220000300800 */
[----:B------:R-:W-:-:S03]  /*224c0*/  FMUL R27, R28, R0 ;  /* 0x000000001c1b7220 */ /* 0x000fc60000400000 */
[----:B------:R-:W4:Y:S01]  /*224d0*/  LDL R0, [R1+0x384] ;  /* 0x0003840001007983 */ /* 0x000f220000100800 */
[C---:B------:R-:W-:Y:S01]  /*224e0*/  FMUL R16, R2.reuse, R16 ;  /* 0x0000001002107220 */ /* 0x040fe20000400000 */
[----:B------:R-:W-:Y:S01]  /*224f0*/  FMUL R17, R2, R17 ;  /* 0x0000001102117220 */ /* 0x000fe20000400000 */
[----:B--2---:R-:W-:Y:S01]  /*22500*/  HMMA.16816.F32 R12, R4, R20, R12 ;  /* 0x00000014040c723c */ /* 0x004fe2000000180c */
[----:B------:R-:W2:Y:S04]  /*22510*/  LDL.LU R20, [R1+0x1d48] ;  /* 0x001d480001147983 */ /* 0x000ea80000300800 */
[----:B------:R-:W2:-:S15]  /*22520*/  LDL.LU R21, [R1+0x3e4] ;  /* 0x0003e40001157983 */ /* 0x000e9e0000300800 */
[----:B------:R-:W-:-:S03]  /*22530*/  NOP ;  /* 0x0000000000007918 */ /* 0x000fc60000000000 */
[----:B------:R-:W-:Y:S04]  /*22540*/  STL.64 [R1+0x220], R12 ;  /* 0x0002200c01007387 */ /* 0x000fe80000100a00 */
[----:B------:R-:W-:Y:S04]  /*22550*/  STL.64 [R1+0x228], R14 ;  /* 0x0002280e01007387 */ /* 0x000fe80000100a00 */
[----:B---3--:R-:W0:Y:S04]  /*22560*/  LDSM.16.M88.4 R12, [R29+UR6+0x18800] ;  /* 0x018800061d0c783b */ /* 0x008e280008000200 */
[----:B------:R-:W3:Y:S04]  /*22570*/  LDL.LU R23, [R1+0x3a8] ;  /* 0x0003a80001177983 */ /* 0x000ee80000300800 */
[----:B------:R-:W2:Y:S04]  /*22580*/  LDL.LU R22, [R1+0x3ac] ;  /* 0x0003ac0001167983 */ /* 0x000ea80000300800 */
[----:B------:R1:W-:Y:S04]  /*22590*/  STL.64 [R1+0x1d40], R18 ;  /* 0x001d401201007387 */ /* 0x0003e80000100a00 */
[----:B-1----:R-:W3:Y:S04]  /*225a0*/  LDL.LU R18, [R1+0x3d0] ;  /* 0x0003d00001127983 */ /* 0x002ee80000300800 */
[----:B------:R-:W2:Y:S04]  /*225b0*/  LDL.LU R19, [R1+0x3d4] ;  /* 0x0003d40001137983 */ /* 0x000ea80000300800 */
[----:B------:R1:W-:Y:S04]  /*225c0*/  STL.64 [R1+0x1d38], R16 ;  /* 0x001d381001007387 */ /* 0x0003e80000100a00 */
[----:B-1----:R-:W3:Y:S04]  /*225d0*/  LDL R16, [R1+0xa0] ;  /* 0x0000a00001107983 */ /* 0x002ee80000100800 */
[----:B------:R-:W3:Y:S04]  /*225e0*/  LDL R17, [R1+0xa4] ;  /* 0x0000a40001117983 */ /* 0x000ee80000100800 */
[----:B0-----:R-:W-:Y:S04]  /*225f0*/  STL.64 [R1+0x1cf8], R14 ;  /* 0x001cf80e01007387 */ /* 0x001fe80000100a00 */
[----:B------:R0:W-:Y:S04]  /*22600*/  STL.64 [R1+0x1cf0], R12 ;  /* 0x001cf00c01007387 */ /* 0x0001e80000100a00 */
[----:B0-----:R-:W2:Y:S04]  /*22610*/  LDL R12, [R1+0xb0] ;  /* 0x0000b000010c7983 */ /* 0x001ea80000100800 */
[----:B------:R-:W2:Y:S01]  /*22620*/  LDL R13, [R1+0xb4] ;  /* 0x0000b400010d7983 */ /* 0x000ea20000100800 */
[C---:B------:R-:W-:Y:S01]  /*22630*/  FMUL R26, R28.reuse, R26 ;  /* 0x0000001a1c1a7220 */ /* 0x040fe20000400000 */
[C---:B----4-:R-:W-:Y:S01]  /*22640*/  FMUL R10, R28.reuse, R10 ;  /* 0x0000000a1c0a7220 */ /* 0x050fe20000400000 */
[----:B------:R-:W-:-:S07]  /*22650*/  FMUL R11, R28, R11 ;  /* 0x0000000b1c0b7220 */ /* 0x000fce0000400000 */
[C---:B---3--:R-:W-:Y:S06]  /*22660*/  HMMA.16816.F32 R8, R4.reuse, R16, R8 ;  /* 0x000000100408723c */ /* 0x048fec0000001808 */
[----:B--2---:R-:W-:Y:S07]  /*22670*/  HMMA.16816.F32 R12, R4, R12, R24 ;  /* 0x0000000c040c723c */ /* 0x004fee0000001818 */
[C---:B------:R-:W-:Y:S01]  /*22680*/  FMUL R24, R2.reuse, R18 ;  /* 0x0000001202187220 */ /* 0x040fe20000400000 */
[----:B------:R-:W-:-:S15]  /*22690*/  FMUL R25, R2, R19 ;  /* 0x0000001302197220 */ /* 0x000fde0000400000 */
[----:B------:R-:W-:Y:S04]  /*226a0*/  STL.64 [R1+0x210], R12 ;  /* 0x0002100c01007387 */ /* 0x000fe80000100a00 */
[----:B------:R-:W-:Y:S04]  /*226b0*/  STL.64 [R1+0x218], R14 ;  /* 0x0002180e01007387 */ /* 0x000fe80000100a00 */
[----:B------:R0:W-:Y:S04]  /*226c0*/  STL.64 [R1+0x1d18], R24 ;  /* 0x001d181801007387 */ /* 0x0001e80000100a00 */
[----:B0-----:R-:W2:Y:S04]  /*226d0*/  LDL R24, [R1+0x170] ;  /* 0x0001700001187983 */ /* 0x001ea80000100800 */
[----:B------:R-:W2:Y:S04]  /*226e0*/  LDL R25, [R1+0x174] ;  /* 0x0001740001197983 */ /* 0x000ea80000100800 */
[----:B------:R-:W3:Y:S04]  /*226f0*/  LDL.LU.64 R18, [R1+0x1d40] ;  /* 0x001d400001127983 */ /* 0x000ee80000300a00 */
[----:B------:R-:W4:Y:S04]  /*22700*/  LDL.LU.64 R16, [R1+0x1d38] ;  /* 0x001d380001107983 */ /* 0x000f280000300a00 */
[----:B------:R-:W2:Y:S04]  /*22710*/  LDL R12, [R1+0x180] ;  /* 0x00018000010c7983 */ /* 0x000ea80000100800 */
[----:B------:R0:W-:Y:S04]  /*22720*/  STL.64 [R1+0x200], R8 ;  /* 0x0002000801007387 */ /* 0x0001e80000100a00 */
[----:B------:R-:W-:Y:S01]  /*22730*/  STL.64 [R1+0x208], R10 ;  /* 0x0002080a01007387 */ /* 0x000fe20000100a00 */
[----:B------:R-:W-:-:S03]  /*22740*/  MOV R13, R3 ;  /* 0x00000003000d7202 */ /* 0x000fc60000000f00 */
[----:B------:R-:W4:Y:S01]  /*22750*/  LDL.LU R3, [R1+0x1d30] ;  /* 0x001d300001037983 */ /* 0x000f220000300800 */
[C---:B------:R-:W-:Y:S01]  /*22760*/  FMUL R14, R28.reuse, R22 ;  /* 0x000000161c0e7220 */ /* 0x040fe20000400000 */
[----:B------:R-:W-:Y:S02]  /*22770*/  FMUL R15, R28, R23 ;  /* 0x000000171c0f7220 */ /* 0x000fe40000400000 */
[----:B0-----:R-:W4:Y:S04]  /*22780*/  LDL.LU R8, [R1+0x3c0] ;  /* 0x0003c00001087983 */ /* 0x001f280000300800 */
[----:B------:R-:W4:Y:S04]  /*22790*/  LDL.LU R9, [R1+0x3c4] ;  /* 0x0003c40001097983 */ /* 0x000f280000300800 */
[----:B------:R-:W3:Y:S04]  /*227a0*/  LDL.LU R22, [R1+0x3e8] ;  /* 0x0003e80001167983 */ /* 0x000ee80000300800 */
[----:B------:R-:W3:Y:S01]  /*227b0*/  LDL.LU R23, [R1+0x3ec] ;  /* 0x0003ec0001177983 */ /* 0x000ee20000300800 */
[C---:B------:R-:W-:Y:S01]  /*227c0*/  FMUL R20, R2.reuse, R20 ;  /* 0x0000001402147220 */ /* 0x040fe20000400000 */
[----:B------:R-:W-:-:S02]  /*227d0*/  FMUL R21, R2, R21 ;  /* 0x0000001502157220 */ /* 0x000fc40000400000 */
[----:B---3--:R-:W-:Y:S04]  /*227e0*/  STL.64 [R1+0x1d28], R22 ;  /* 0x001d281601007387 */ /* 0x008fe80000100a00 */
[----:B------:R0:W-:Y:S02]  /*227f0*/  STL.64 [R1+0x1d20], R20 ;  /* 0x001d201401007387 */ /* 0x0001e40000100a00 */
[----:B0-----:R-:W-:Y:S01]  /*22800*/  IMAD.MOV.U32 R21, RZ, RZ, R18 ;  /* 0x000000ffff157224 */ /* 0x001fe200078e0012 */
[----:B------:R-:W-:Y:S01]  /*22810*/  MOV R20, R19 ;  /* 0x0000001300147202 */ /* 0x000fe20000000f00 */
[----:B------:R-:W3:Y:S01]  /*22820*/  LDL.LU R18, [R1+0x3b8] ;  /* 0x0003b80001127983 */ /* 0x000ee20000300800 */
[----:B------:R-:W-:-:S03]  /*22830*/  MOV R22, R15 ;  /* 0x0000000f00167202 */ /* 0x000fc60000000f00 */
[----:B------:R-:W3:Y:S01]  /*22840*/  LDL.LU R19, [R1+0x3bc] ;  /* 0x0003bc0001137983 */ /* 0x000ee20000300800 */
[----:B------:R-:W-:-:S03]  /*22850*/  MOV R23, R14 ;  /* 0x0000000e00177202 */ /* 0x000fc60000000f00 */
[----:B------:R-:W3:Y:S04]  /*22860*/  LDL.LU R15, [R1+0x3d8] ;  /* 0x0003d800010f7983 */ /* 0x000ee80000300800 */
[----:B------:R-:W3:Y:S04]  /*22870*/  LDL.LU R14, [R1+0x3dc] ;  /* 0x0003dc00010e7983 */ /* 0x000ee80000300800 */
[----:B------:R-:W3:Y:S04]  /*22880*/  LDL.LU R10, [R1+0x3c8] ;  /* 0x0003c800010a7983 */ /* 0x000ee80000300800 */
[----:B------:R-:W3:Y:S04]  /*22890*/  LDL.LU R11, [R1+0x3cc] ;  /* 0x0003cc00010b7983 */ /* 0x000ee80000300800 */
[----:B--2---:R0:W-:Y:S04]  /*228a0*/  STL.64 [R1+0x1d00], R12 ;  /* 0x001d000c01007387 */ /* 0x0041e80000100a00 */
[----:B0-----:R-:W2:Y:S04]  /*228b0*/  LDL.LU.64 R12, [R1+0x190] ;  /* 0x00019000010c7983 */ /* 0x001ea80000300a00 */
[----:B--2---:R0:W-:Y:S04]  /*228c0*/  STL.64 [R1+0x1d08], R12 ;  /* 0x001d080c01007387 */ /* 0x0041e80000100a00 */
[----:B0-----:R-:W2:Y:S04]  /*228d0*/  LDL R12, [R1+0x1a0] ;  /* 0x0001a000010c7983 */ /* 0x001ea80000100800 */
[----:B------:R-:W2:Y:S01]  /*228e0*/  LDL R13, [R1+0x1a4] ;  /* 0x0001a400010d7983 */ /* 0x000ea20000100800 */
[----:B------:R-:W-:Y:S01]  /*228f0*/  HMMA.16816.F32 R24, R4, R24, R20 ;  /* 0x000000180418723c */ /* 0x000fe20000001814 */
[C---:B----4-:R-:W-:Y:S01]  /*22900*/  FMUL R8, R2.reuse, R8 ;  /* 0x0000000802087220 */ /* 0x050fe20000400000 */
[----:B------:R-:W-:-:S02]  /*22910*/  FMUL R9, R2, R9 ;  /* 0x0000000902097220 */ /* 0x000fc40000400000 */
[----:B------:R-:W0:Y:S01]  /*22920*/  MUFU.EX2 R2, R3 ;  /* 0x0000000300027308 */ /* 0x000e220000000800 */
[C---:B---3--:R-:W-:Y:S01]  /*22930*/  FMUL R18, R28.reuse, R18 ;  /* 0x000000121c127220 */ /* 0x048fe20000400000 */
[----:B--2---:R1:W-:Y:S04]  /*22940*/  STL.64 [R1+0x1d10], R12 ;  /* 0x001d100c01007387 */ /* 0x0043e80000100a00 */
[----:B-1----:R-:W2:Y:S04]  /*22950*/  LDL R12, [R1+0x1d0] ;  /* 0x0001d000010c7983 */ /* 0x002ea80000100800 */
[----:B------:R-:W2:Y:S01]  /*22960*/  LDL R13, [R1+0x1d4] ;  /* 0x0001d400010d7983 */ /* 0x000ea20000100800 */
[----:B------:R-:W-:-:S03]  /*22970*/  FMUL R19, R28, R19 ;  /* 0x000000131c137220 */ /* 0x000fc60000400000 */
[----:B------:R-:W3:Y:S04]  /*22980*/  LDL.LU.64 R22, [R1+0x1d28] ;  /* 0x001d280001167983 */ /* 0x000ee80000300a00 */
[----:B------:R-:W4:Y:S04]  /*22990*/  LDL.LU.64 R20, [R1+0x1d20] ;  /* 0x001d200001147983 */ /* 0x000f280000300a00 */
[----:B------:R1:W-:Y:S04]  /*229a0*/  STL.64 [R1+0x1f0], R24 ;  /* 0x0001f01801007387 */ /* 0x0003e80000100a00 */
[----:B------:R-:W-:Y:S04]  /*229b0*/  STL.64 [R1+0x1f8], R26 ;  /* 0x0001f81a01007387 */ /* 0x000fe80000100a00 */
[----:B-1----:R-:W4:Y:S04]  /*229c0*/  LDL.LU.64 R24, [R1+0x1d18] ;  /* 0x001d180001187983 */ /* 0x002f280000300a00 */
[----:B0-----:R-:W-:Y:S01]  /*229d0*/  STL [R1+0x380], R2 ;  /* 0x0003800201007387 */ /* 0x001fe20000100800 */
[----:B--2---:R-:W-:Y:S03]  /*229e0*/  HMMA.16816.F32 R16, R4, R12, R16 ;  /* 0x0000000c0410723c */ /* 0x004fe60000001810 */
[----:B------:R-:W4:Y:S01]  /*229f0*/  LDL.LU.64 R12, [R1+0x1d10] ;  /* 0x001d1000010c7983 */ /* 0x000f220000300a00 */
[C---:B---3--:R-:W-:Y:S01]  /*22a00*/  FMUL R22, R28.reuse, R22 ;  /* 0x000000161c167220 */ /* 0x048fe20000400000 */
[----:B------:R-:W-:-:S15]  /*22a10*/  FMUL R23, R28, R23 ;  /* 0x000000171c177220 */ /* 0x000fde0000400000 */
[----:B------:R-:W-:-:S03]  /*22a20*/  NOP ;  /* 0x0000000000007918 */ /* 0x000fc60000000000 */
[----:B------:R0:W-:Y:S04]  /*22a30*/  STL.64 [R1+0x1e0], R16 ;  /* 0x0001e01001007387 */ /* 0x0001e80000100a00 */
[----:B------:R-:W-:Y:S04]  /*22a40*/  STL.64 [R1+0x1e8], R18 ;  /* 0x0001e81201007387 */ /* 0x000fe80000100a00 */
[----:B0-----:R-:W2:Y:S04]  /*22a50*/  LDL.LU R16, [R1+0x110] ;  /* 0x0001100001107983 */ /* 0x001ea80000300800 */
[----:B------:R-:W2:Y:S01]  /*22a60*/  LDL.LU R17, [R1+0x114] ;  /* 0x0001140001117983 */ /* 0x000ea20000300800 */
[----:B----4-:R-:W-:Y:S03]  /*22a70*/  HMMA.16816.F32 R20, R4, R12, R20 ;  /* 0x0000000c0414723c */ /* 0x010fe60000001814 */
[----:B------:R-:W3:Y:S01]  /*22a80*/  LDL.LU.64 R12, [R1+0x1d08] ;  /* 0x001d0800010c7983 */ /* 0x000ee20000300a00 */
[C---:B------:R-:W-:Y:S01]  /*22a90*/  FMUL R26, R28.reuse, R15 ;  /* 0x0000000f1c1a7220 */ /* 0x040fe20000400000 */
[C---:B------:R-:W-:Y:S01]  /*22aa0*/  FMUL R27, R28.reuse, R14 ;  /* 0x0000000e1c1b7220 */ /* 0x040fe20000400000 */
[C---:B------:R-:W-:Y:S01]  /*22ab0*/  FMUL R10, R28.reuse, R10 ;  /* 0x0000000a1c0a7220 */ /* 0x040fe20000400000 */
[----:B------:R-:W-:-:S15]  /*22ac0*/  FMUL R11, R28, R11 ;  /* 0x0000000b1c0b7220 */ /* 0x000fde0000400000 */
[----:B------:R-:W-:-:S01]  /*22ad0*/  NOP ;  /* 0x0000000000007918 */ /* 0x000fc20000000000 */
[----:B------:R-:W-:Y:S04]  /*22ae0*/  STL.64 [R1+0x1c0], R20 ;  /* 0x0001c01401007387 */ /* 0x000fe80000100a00 */
[----:B------:R0:W-:Y:S04]  /*22af0*/  STL.64 [R1+0x1c8], R22 ;  /* 0x0001c81601007387 */ /* 0x0001e80000100a00 */
[----:B0-----:R-:W4:Y:S04]  /*22b00*/  LDL.LU R22, [R1+0x3f0] ;  /* 0x0003f00001167983 */ /* 0x001f280000300800 */
[----:B------:R-:W2:Y:S04]  /*22b10*/  LDL.LU R23, [R1+0x3f4] ;  /* 0x0003f40001177983 */ /* 0x000ea80000300800 */
[----:B------:R-:W2:Y:S04]  /*22b20*/  LDL.LU R28, [R1+0x408] ;  /* 0x00040800011c7983 */ /* 0x000ea80000300800 */
[----:B------:R-:W2:Y:S04]  /*22b30*/  LDL.LU R19, [R1+0x40c] ;  /* 0x00040c0001137983 */ /* 0x000ea80000300800 */
[----:B------:R-:W2:Y:S04]  /*22b40*/  LDL.LU R18, [R1+0x3f8] ;  /* 0x0003f80001127983 */ /* 0x000ea80000300800 */
[----:B------:R-:W2:Y:S04]  /*22b50*/  LDL.LU R3, [R1+0x3fc] ;  /* 0x0003fc0001037983 */ /* 0x000ea80000300800 */
[----:B------:R-:W2:Y:S04]  /*22b60*/  LDL.LU R20, [R1+0x120] ;  /* 0x0001200001147983 */ /* 0x000ea80000300800 */
[----:B------:R-:W2:Y:S01]  /*22b70*/  LDL.LU R21, [R1+0x124] ;  /* 0x0001240001157983 */ /* 0x000ea20000300800 */
[----:B---3--:R-:W-:-:S15]  /*22b80*/  HMMA.16816.F32 R24, R4, R12, R24 ;  /* 0x0000000c0418723c */ /* 0x008fde0000001818 */
[----:B------:R-:W-:-:S08]  /*22b90*/  NOP ;  /* 0x0000000000007918 */ /* 0x000fd00000000000 */
[----:B------:R-:W-:Y:S04]  /*22ba0*/  STL.64 [R1+0x160], R24 ;  /* 0x0001601801007387 */ /* 0x000fe80000100a00 */
[----:B------:R0:W-:Y:S02]  /*22bb0*/  STL.64 [R1+0x168], R26 ;  /* 0x0001681a01007387 */ /* 0x0001e40000100a00 */
[----:B0-----:R-:W-:Y:S01]  /*22bc0*/  IMAD.MOV.U32 R27, RZ, RZ, R12 ;  /* 0x000000ffff1b7224 */ /* 0x001fe200078e000c */
[----:B------:R-:W-:Y:S02]  /*22bd0*/  MOV R26, R13 ;  /* 0x0000000d001a7202 */ /* 0x000fe40000000f00 */
[----:B------:R-:W3:Y:S04]  /*22be0*/  LDL.LU.64 R12, [R1+0x1d00] ;  /* 0x001d0000010c7983 */ /* 0x000ee80000300a00 */
[----:B------:R0:W-:Y:S04]  /*22bf0*/  STL.64 [R1+0x1cd8], R26 ;  /* 0x001cd81a01007387 */ /* 0x0001e80000100a00 */
[----:B0-----:R-:W2:Y:S04]  /*22c00*/  LDL.LU R26, [R1+0x400] ;  /* 0x00040000011a7983 */ /* 0x001ea80000300800 */
[----:B------:R-:W2:Y:S04]  /*22c10*/  LDL.LU R27, [R1+0x404] ;  /* 0x00040400011b7983 */ /* 0x000ea80000300800 */
[----:B------:R-:W2:Y:S01]  /*22c20*/  LDL.LU.64 R14, [R1+0x1cf8] ;  /* 0x001cf800010e7983 */ /* 0x000ea20000300a00 */
[----:B---3--:R-:W-:Y:S03]  /*22c30*/  HMMA.16816.F32 R4, R4, R12, R8 ;  /* 0x0000000c0404723c */ /* 0x008fe60000001808 */
[----:B------:R-:W3:Y:S04]  /*22c40*/  LDL.LU.64 R12, [R1+0x1cf0] ;  /* 0x001cf000010c7983 */ /* 0x000ee80000300a00 */
[----:B------:R-:W3:Y:S01]  /*22c50*/  LDL.LU R24, [R1+0xe0] ;  /* 0x0000e00001187983 */ /* 0x000ee20000300800 */
[C---:B----4-:R-:W-:Y:S01]  /*22c60*/  FMUL R8, R0.reuse, R22 ;  /* 0x0000001600087220 */ /* 0x050fe20000400000 */
[----:B--2---:R-:W-:Y:S01]  /*22c70*/  FMUL R9, R0, R23 ;  /* 0x0000001700097220 */ /* 0x004fe20000400000 */
[C---:B------:R-:W-:Y:S01]  /*22c80*/  FMUL R10, R2.reuse, R18 ;  /* 0x00000012020a7220 */ /* 0x040fe20000400000 */
[----:B------:R-:W-:-:S12]  /*22c90*/  FMUL R11, R2, R3 ;  /* 0x00000003020b7220 */ /* 0x000fd80000400000 */
[----:B------:R0:W-:Y:S04]  /*22ca0*/  STL.64 [R1+0x150], R4 ;  /* 0x0001500401007387 */ /* 0x0001e80000100a00 */
[----:B------:R1:W-:Y:S04]  /*22cb0*/  STL.64 [R1+0x158], R6 ;  /* 0x0001580601007387 */ /* 0x0003e80000100a00 */
[----:B------:R-:W2:Y:S01]  /*22cc0*/  LDL.LU R25, [R1+0xe4] ;  /* 0x0000e40001197983 */ /* 0x000ea20000300800 */
[C---:B0-----:R-:W-:Y:S01]  /*22cd0*/  FMUL R4, R0.reuse, R26 ;  /* 0x0000001a00047220 */ /* 0x041fe20000400000 */
[----:B------:R-:W-:Y:S01]  /*22ce0*/  FMUL R5, R0, R27 ;  /* 0x0000001b00057220 */ /* 0x000fe20000400000 */
[C---:B-1----:R-:W-:Y:S01]  /*22cf0*/  FMUL R6, R2.reuse, R28 ;  /* 0x0000001c02067220 */ /* 0x042fe20000400000 */
[----:B------:R-:W-:-:S07]  /*22d00*/  FMUL R7, R2, R19 ;  /* 0x0000001302077220 */ /* 0x000fce0000400000 */
[C---:B---3--:R-:W-:Y:S06]  /*22d10*/  HMMA.16816.F32 R20, R12.reuse, R20, R4 ;  /* 0x000000140c14723c */ /* 0x048fec0000001804 */
[----:B------:R-:W-:-:S15]  /*22d20*/  HMMA.16816.F32 R4, R12, R16, R8 ;  /* 0x000000100c04723c */ /* 0x000fde0000001808 */
[----:B------:R-:W-:-:S02]  /*22d30*/  NOP ;  /* 0x0000000000007918 */ /* 0x000fc40000000000 */
[----:B------:R0:W-:Y:S04]  /*22d40*/  STL.64 [R1+0x140], R20 ;  /* 0x0001401401007387 */ /* 0x0001e80000100a00 */
[----:B------:R-:W-:Y:S04]  /*22d50*/  STL.64 [R1+0x148], R22 ;  /* 0x0001481601007387 */ /* 0x000fe80000100a00 */
[----:B0-----:R-:W3:Y:S04]  /*22d60*/  LDL.LU R21, [R1+0x410] ;  /* 0x0004100001157983 */ /* 0x001ee80000300800 */
[----:B------:R-:W4:Y:S04]  /*22d70*/  LDL.LU R20, [R1+0x414] ;  /* 0x0004140001147983 */ /* 0x000f280000300800 */
[----:B------:R0:W-:Y:S04]  /*22d80*/  STL.64 [R1+0x130], R4 ;  /* 0x0001300401007387 */ /* 0x0001e80000100a00 */
[----:B------:R1:W-:Y:S04]  /*22d90*/  STL.64 [R1+0x138], R6 ;  /* 0x0001380601007387 */ /* 0x0003e80000100a00 */
[----:B0-----:R-:W4:Y:S04]  /*22da0*/  LDL.LU R4, [R1+0x420] ;  /* 0x0004200001047983 */ /* 0x001f280000300800 */
[----:B------:R-:W4:Y:S04]  /*22db0*/  LDL.LU R5, [R1+0x424] ;  /* 0x0004240001057983 */ /* 0x000f280000300800 */
[----:B------:R-:W4:Y:S04]  /*22dc0*/  LDL.LU R17, [R1+0x418] ;  /* 0x0004180001117983 */ /* 0x000f280000300800 */
[----:B------:R-:W4:Y:S04]  /*22dd0*/  LDL.LU R16, [R1+0x41c] ;  /* 0x00041c0001107983 */ /* 0x000f280000300800 */
[----:B-1----:R-:W4:Y:S04]  /*22de0*/  LDL.LU R6, [R1+0x428] ;  /* 0x0004280001067983 */ /* 0x002f280000300800 */
[----:B------:R-:W4:Y:S04]  /*22df0*/  LDL.LU R7, [R1+0x42c] ;  /* 0x00042c0001077983 */ /* 0x000f280000300800 */
[----:B------:R-:W4:Y:S04]  /*22e00*/  LDL.LU R28, [R1+0x430] ;  /* 0x00043000011c7983 */ /* 0x000f280000300800 */
[----:B------:R-:W2:Y:S04]  /*22e10*/  LDL.LU R27, [R1+0x434] ;  /* 0x00043400011b7983 */ /* 0x000ea80000300800 */
[----:B------:R-:W2:Y:S04]  /*22e20*/  LDL.LU R26, [R1+0x440] ;  /* 0x00044000011a7983 */ /* 0x000ea80000300800 */
[----:B--2---:R-:W-:Y:S04]  /*22e30*/  STL.64 [R1+0x1ce8], R26 ;  /* 0x001ce81a01007387 */ /* 0x004fe80000100a00 */
[----:B------:R0:W-:Y:S04]  /*22e40*/  STL.64 [R1+0x1ce0], R24 ;  /* 0x001ce01801007387 */ /* 0x0001e80000100a00 */
[----:B0-----:R-:W2:Y:S04]  /*22e50*/  LDL.LU R24, [R1+0x100] ;  /* 0x0001000001187983 */ /* 0x001ea80000300800 */
[----:B------:R-:W2:Y:S01]  /*22e60*/  LDL.LU R25, [R1+0x104] ;  /* 0x0001040001197983 */ /* 0x000ea20000300800 */
[C---:B---3--:R-:W-:Y:S01]  /*22e70*/  FMUL R8, R0.reuse, R21 ;  /* 0x0000001500087220 */ /* 0x048fe20000400000 */
[----:B----4-:R-:W-:Y:S01]  /*22e80*/  FMUL R9, R0, R20 ;  /* 0x0000001400097220 */ /* 0x010fe20000400000 */
[C---:B------:R-:W-:Y:S01]  /*22e90*/  FMUL R10, R2.reuse, R17 ;  /* 0x00000011020a7220 */ /* 0x040fe20000400000 */
[----:B------:R-:W-:Y:S01]  /*22ea0*/  FMUL R11, R2, R16 ;  /* 0x00000010020b7220 */ /* 0x000fe20000400000 */
[----:B------:R-:W3:Y:S04]  /*22eb0*/  LDL.LU R23, [R1+0x444] ;  /* 0x0004440001177983 */ /* 0x000ee80000300800 */
[----:B------:R-:W4:Y:S04]  /*22ec0*/  LDL.LU R22, [R1+0x438] ;  /* 0x0004380001167983 */ /* 0x000f280000300800 */
[----:B------:R-:W3:Y:S04]  /*22ed0*/  LDL.LU R19, [R1+0x43c] ;  /* 0x00043c0001137983 */ /* 0x000ee80000300800 */
[----:B------:R-:W3:Y:S04]  /*22ee0*/  LDL.LU R18, [R1+0x448] ;  /* 0x0004480001127983 */ /* 0x000ee80000300800 */
[----:B------:R-:W3:Y:S04]  /*22ef0*/  LDL.LU R3, [R1+0x44c] ;  /* 0x00044c0001037983 */ /* 0x000ee80000300800 */
[----:B------:R-:W3:Y:S01]  /*22f00*/  LDL.LU.64 R26, [R1+0x1ce8] ;  /* 0x001ce800011a7983 */ /* 0x000ee20000300a00 */
[----:B--2---:R-:W-:Y:S03]  /*22f10*/  HMMA.16816.F32 R8, R12, R24, R8 ;  /* 0x000000180c08723c */ /* 0x004fe60000001808 */
[----:B------:R-:W2:-:S15]  /*22f20*/  LDL.LU.64 R24, [R1+0x1ce0] ;  /* 0x001ce00001187983 */ /* 0x000e9e0000300a00 */
[----:B------:R-:W-:-:S05]  /*22f30*/  NOP ;  /* 0x0000000000007918 */ /* 0x000fca0000000000 */
[----:B------:R0:W-:Y:S04]  /*22f40*/  STL.64 [R1+0x70], R8 ;  /* 0x0000700801007387 */ /* 0x0001e80000100a00 */
[----:B------:R4:W-:Y:S04]  /*22f50*/  STL.64 [R1+0x78], R10 ;  /* 0x0000780a01007387 */ /* 0x0009e80000100a00 */
[----:B0-----:R-:W2:Y:S04]  /*22f60*/  LDL.LU R8, [R1+0xf0] ;  /* 0x0000f00001087983 */ /* 0x001ea80000300800 */
[----:B------:R-:W2:Y:S01]  /*22f70*/  LDL.LU R9, [R1+0xf4] ;  /* 0x0000f40001097983 */ /* 0x000ea20000300800 */
[C---:B------:R-:W-:Y:S01]  /*22f80*/  FMUL R4, R0.reuse, R4 ;  /* 0x0000000400047220 */ /* 0x040fe20000400000 */
[----:B------:R-:W-:Y:S01]  /*22f90*/  FMUL R5, R0, R5 ;  /* 0x0000000500057220 */ /* 0x000fe20000400000 */
[C---:B------:R-:W-:Y:S01]  /*22fa0*/  FMUL R6, R2.reuse, R6 ;  /* 0x0000000602067220 */ /* 0x040fe20000400000 */
[C---:B------:R-:W-:Y:S01]  /*22fb0*/  FMUL R7, R2.reuse, R7 ;  /* 0x0000000702077220 */ /* 0x040fe20000400000 */
[C---:B----4-:R-:W-:Y:S01]  /*22fc0*/  FMUL R10, R2.reuse, R22 ;  /* 0x00000016020a7220 */ /* 0x050fe20000400000 */
[----:B---3--:R-:W-:Y:S01]  /*22fd0*/  FMUL R11, R2, R19 ;  /* 0x00000013020b7220 */ /* 0x008fe20000400000 */
[----:B------:R-:W3:Y:S04]  /*22fe0*/  LDL.LU R20, [R1+0x80] ;  /* 0x0000800001147983 */ /* 0x000ee80000300800 */
[----:B--2---:R-:W-:Y:S07]  /*22ff0*/  HMMA.16816.F32 R4, R12, R8, R4 ;  /* 0x000000080c04723c */ /* 0x004fee0000001804 */
[C---:B------:R-:W-:Y:S01]  /*23000*/  FMUL R8, R0.reuse, R28 ;  /* 0x0000001c00087220 */ /* 0x040fe20000400000 */
[----:B------:R-:W-:-:S07]  /*23010*/  FMUL R9, R0, R27 ;  /* 0x0000001b00097220 */ /* 0x000fce0000400000 */
[----:B------:R-:W-:Y:S08]  /*23020*/  HMMA.16816.F32 R8, R12, R24, R8 ;  /* 0x000000180c08723c */ /* 0x000ff00000001808 */
[----:B------:R0:W-:Y:S04]  /*23030*/  STL.64 [R1+0x60], R4 ;  /* 0x0000600401007387 */ /* 0x0001e80000100a00 */
[----:B------:R-:W-:Y:S04]  /*23040*/  STL.64 [R1+0x68], R6 ;  /* 0x0000680601007387 */ /* 0x000fe80000100a00 */
[----:B------:R-:W3:Y:S04]  /*23050*/  LDL.LU R21, [R1+0x84] ;  /* 0x0000840001157983 */ /* 0x000ee80000300800 */
[----:B------:R-:W2:Y:S04]  /*23060*/  LDL.LU R16, [R1+0xb0] ;  /* 0x0000b00001107983 */ /* 0x000ea80000300800 */
[----:B------:R-:W2:Y:S01]  /*23070*/  LDL.LU R17, [R1+0xb4] ;  /* 0x0000b40001117983 */ /* 0x000ea20000300800 */
[----:B0-----:R-:W-:-:S03]  /*23080*/  FMUL R4, R0, R26 ;  /* 0x0000001a00047220 */ /* 0x001fc60000400000 */
[----:B------:R-:W4:Y:S04]  /*23090*/  LDL.LU.64 R26, [R1+0x1cd8] ;  /* 0x001cd800011a7983 */ /* 0x000f280000300a00 */
[----:B------:R0:W-:Y:S04]  /*230a0*/  STL.64 [R1+0x50], R8 ;  /* 0x0000500801007387 */ /* 0x0001e80000100a00 */
[----:B------:R-:W-:Y:S04]  /*230b0*/  STL.64 [R1+0x58], R10 ;  /* 0x0000580a01007387 */ /* 0x000fe80000100a00 */
[----:B0-----:R-:W3:Y:S04]  /*230c0*/  LDL.LU R8, [R1+0xd0] ;  /* 0x0000d00001087983 */ /* 0x001ee80000300800 */
[----:B------:R-:W3:Y:S01]  /*230d0*/  LDL.LU R9, [R1+0xd4] ;  /* 0x0000d40001097983 */ /* 0x000ee20000300800 */
[----:B------:R-:W-:Y:S01]  /*230e0*/  FMUL R5, R0, R23 ;  /* 0x0000001700057220 */ /* 0x000fe20000400000 */
[C---:B------:R-:W-:Y:S01]  /*230f0*/  FMUL R6, R2.reuse, R18 ;  /* 0x0000001202067220 */ /* 0x040fe20000400000 */
[----:B------:R-:W-:-:S07]  /*23100*/  FMUL R7, R2, R3 ;  /* 0x0000000302077220 */ /* 0x000fce0000400000 */
[----:B---3--:R-:W-:Y:S01]  /*23110*/  HMMA.16816.F32 R4, R12, R8, R4 ;  /* 0x000000080c04723c */ /* 0x008fe20000001804 */
[----:B------:R-:W3:Y:S04]  /*23120*/  LDL.LU R8, [R1+0x450] ;  /* 0x0004500001087983 */ /* 0x000ee80000300800 */
[----:B------:R-:W2:-:S15]  /*23130*/  LDL.LU R9, [R1+0x454] ;  /* 0x0004540001097983 */ /* 0x000e9e0000300800 */
[----:B------:R-:W-:-:S03]  /*23140*/  NOP ;  /* 0x0000000000007918 */ /* 0x000fc60000000000 */
[----:B------:R0:W-:Y:S04]  /*23150*/  STL.64 [R1+0x30], R4 ;  /* 0x0000300401007387 */ /* 0x0001e80000100a00 */
[----:B------:R1:W-:Y:S04]  /*23160*/  STL.64 [R1+0x38], R6 ;  /* 0x0000380601007387 */ /* 0x0003e80000100a00 */
[----:B0-----:R-:W2:Y:S04]  /*23170*/  LDL.LU R4, [R1+0x460] ;  /* 0x0004600001047983 */ /* 0x001ea80000300800 */
[----:B------:R-:W2:Y:S04]  /*23180*/  LDL.LU R5, [R1+0x464] ;  /* 0x0004640001057983 */ /* 0x000ea80000300800 */
[----:B------:R-:W2:Y:S04]  /*23190*/  LDL.LU R10, [R1+0x458] ;  /* 0x00045800010a7983 */ /* 0x000ea80000300800 */
[----:B------:R-:W2:Y:S04]  /*231a0*/  LDL.LU R11, [R1+0x45c] ;  /* 0x00045c00010b7983 */ /* 0x000ea80000300800 */
[----:B-1----:R-:W2:Y:S04]  /*231b0*/  LDL.LU R6, [R1+0x468] ;  /* 0x0004680001067983 */ /* 0x002ea80000300800 */
[----:B------:R-:W2:Y:S04]  /*231c0*/  LDL.LU R7, [R1+0x46c] ;  /* 0x00046c0001077983 */ /* 0x000ea80000300800 */
[----:B------:R-:W2:Y:S04]  /*231d0*/  LDL.LU R28, [R1+0x470] ;  /* 0x00047000011c7983 */ /* 0x000ea80000300800 */
[----:B------:R-:W3:Y:S04]  /*231e0*/  LDL.LU R25, [R1+0x474] ;  /* 0x0004740001197983 */ /* 0x000ee80000300800 */
[----:B------:R-:W3:Y:S04]  /*231f0*/  LDL.LU R24, [R1+0x480] ;  /* 0x0004800001187983 */ /* 0x000ee80000300800 */
[----:B----4-:R-:W-:Y:S04]  /*23200*/  STL.64 [R1+0x1cd0], R26 ;  /* 0x001cd01a01007387 */ /* 0x010fe80000100a00 */
[----:B---3--:R0:W-:Y:S04]  /*23210*/  STL.64 [R1+0x1cc8], R24 ;  /* 0x001cc81801007387 */ /* 0x0081e80000100a00 */
[----:B0-----:R-:W3:Y:S04]  /*23220*/  LDL.LU R24, [R1+0xc0] ;  /* 0x0000c00001187983 */ /* 0x001ee80000300800 */
[----:B------:R-:W3:Y:S01]  /*23230*/  LDL.LU R25, [R1+0xc4] ;  /* 0x0000c40001197983 */ /* 0x000ee20000300800 */
[C---:B------:R-:W-:Y:S01]  /*23240*/  FMUL R8, R0.reuse, R8 ;  /* 0x0000000800087220 */ /* 0x040fe20000400000 */
[----:B--2---:R-:W-:Y:S01]  /*23250*/  FMUL R9, R0, R9 ;  /* 0x0000000900097220 */ /* 0x004fe20000400000 */
[C---:B------:R-:W-:Y:S01]  /*23260*/  FMUL R10, R2.reuse, R10 ;  /* 0x0000000a020a7220 */ /* 0x040fe20000400000 */
[----:B------:R-:W-:Y:S01]  /*23270*/  FMUL R11, R2, R11 ;  /* 0x0000000b020b7220 */ /* 0x000fe20000400000 */
[----:B------:R-:W2:Y:S04]  /*23280*/  LDL.LU R23, [R1+0x484] ;  /* 0x0004840001177983 */ /* 0x000ea80000300800 */
[----:B------:R-:W4:Y:S04]  /*23290*/  LDL.LU R22, [R1+0x478] ;  /* 0x0004780001167983 */ /* 0x000f280000300800 */
[----:B------:R-:W2:Y:S04]  /*232a0*/  LDL.LU R19, [R1+0x47c] ;  /* 0x00047c0001137983 */ /* 0x000ea80000300800 */
[----:B------:R-:W2:Y:S04]  /*232b0*/  LDL.LU R18, [R1+0x488] ;  /* 0x0004880001127983 */ /* 0x000ea80000300800 */
[----:B------:R-:W2:Y:S04]  /*232c0*/  LDL.LU R3, [R1+0x48c] ;  /* 0x00048c0001037983 */ /* 0x000ea80000300800 */
[----:B------:R-:W2:Y:S01]  /*232d0*/  LDL.LU.64 R26, [R1+0x1cd0] ;  /* 0x001cd000011a7983 */ /* 0x000ea20000300a00 */
[----:B---3--:R-:W-:Y:S03]  /*232e0*/  HMMA.16816.F32 R8, R12, R24, R8 ;  /* 0x000000180c08723c */ /* 0x008fe60000001808 */
[----:B------:R-:W3:-:S15]  /*232f0*/  LDL.LU.64 R24, [R1+0x1cc8] ;  /* 0x001cc80001187983 */ /* 0x000ede0000300a00 */
[----:B------:R-:W-:-:S05]  /*23300*/  NOP ;  /* 0x0000000000007918 */ /* 0x000fca0000000000 */
[----:B------:R0:W-:Y:S04]  /*23310*/  STL.64 [R1+0x20], R8 ;  /* 0x0000200801007387 */ /* 0x0001e80000100a00 */
[----:B------:R1:W-:Y:S04]  /*23320*/  STL.64 [R1+0x28], R10 ;  /* 0x0000280a01007387 */ /* 0x0003e80000100a00 */
[----:B0-----:R-:W1:Y:S04]  /*23330*/  LDL.LU R8, [R1+0x90] ;  /* 0x0000900001087983 */ /* 0x001e680000300800 */
[----:B------:R-:W1:Y:S01]  /*23340*/  LDL.LU R9, [R1+0x94] ;  /* 0x0000940001097983 */ /* 0x000e620000300800 */
[C---:B------:R-:W-:Y:S01]  /*23350*/  FMUL R4, R0.reuse, R4 ;  /* 0x0000000400047220 */ /* 0x040fe20000400000 */
[----:B------:R-:W-:Y:S01]  /*23360*/  FMUL R5, R0, R5 ;  /* 0x0000000500057220 */ /* 0x000fe20000400000 */
[C---:B------:R-:W-:Y:S01]  /*23370*/  FMUL R6, R2.reuse, R6 ;  /* 0x0000000602067220 */ /* 0x040fe20000400000 */
[----:B------:R-:W-:-:S07]  /*23380*/  FMUL R7, R2, R7 ;  /* 0x0000000702077220 */ /* 0x000fce0000400000 */
[----:B-1----:R-:W-:Y:S07]  /*23390*/  HMMA.16816.F32 R8, R12, R8, R4 ;  /* 0x000000080c08723c */ /* 0x002fee0000001804 */
[C---:B------:R-:W-:Y:S01]  /*233a0*/  FMUL R4, R0.reuse, R28 ;  /* 0x0000001c00047220 */ /* 0x040fe20000400000 */
[----:B---3--:R-:W-:Y:S01]  /*233b0*/  FMUL R5, R0, R25 ;  /* 0x0000001900057220 */ /* 0x008fe20000400000 */
[C---:B----4-:R-:W-:Y:S01]  /*233c0*/  FMUL R6, R2.reuse, R22 ;  /* 0x0000001602067220 */ /* 0x050fe20000400000 */
[----:B--2---:R-:W-:-:S13]  /*233d0*/  FMUL R7, R2, R19 ;  /* 0x0000001302077220 */ /* 0x004fda0000400000 */
[----:B------:R0:W-:Y:S04]  /*233e0*/  STL.64 [R1], R8 ;  /* 0x0000000801007387 */ /* 0x0001e80000100a00 */
[----:B------:R1:W-:Y:S01]  /*233f0*/  STL.64 [R1+0x8], R10 ;  /* 0x0000080a01007387 */ /* 0x0003e20000100a00 */
[----:B------:R-:W-:Y:S01]  /*23400*/  HMMA.16816.F32 R4, R12, R20, R4 ;  /* 0x000000140c04723c */ /* 0x000fe20000001804 */
[C---:B0-----:R-:W-:Y:S01]  /*23410*/  FMUL R8, R0.reuse, R24 ;  /* 0x0000001800087220 */ /* 0x041fe20000400000 */
[----:B------:R-:W-:Y:S01]  /*23420*/  FMUL R9, R0, R23 ;  /* 0x0000001700097220 */ /* 0x000fe20000400000 */
[C---:B-1----:R-:W-:Y:S01]  /*23430*/  FMUL R10, R2.reuse, R18 ;  /* 0x00000012020a7220 */ /* 0x042fe20000400000 */
[----:B------:R-:W-:-:S07]  /*23440*/  FMUL R11, R2, R3 ;  /* 0x00000003020b7220 */ /* 0x000fce0000400000 */
[----:B------:R-:W-:-:S12]  /*23450*/  HMMA.16816.F32 R8, R12, R16, R8 ;  /* 0x000000100c08723c */ /* 0x000fd80000001808 */
[----:B------:R-:W-:Y:S04]  /*23460*/  STL.64 [R1+0x1aa8], R6 ;  /* 0x001aa80601007387 */ /* 0x000fe80000100a00 */
[----:B------:R0:W-:Y:S07]  /*23470*/  STL.64 [R1+0x1aa0], R4 ;  /* 0x001aa00401007387 */ /* 0x0001ee0000100a00 */
[----:B------:R1:W-:Y:S04]  /*23480*/  STL [R1+0x40], R8 ;  /* 0x0000400801007387 */ /* 0x0003e80000100800 */
[----:B------:R-:W2:Y:S04]  /*23490*/  LDL.LU R18, [R1+0x490] ;  /* 0x0004900001127983 */ /* 0x000ea80000300800 */
[----:B------:R-:W3:Y:S01]  /*234a0*/  LDL.LU R17, [R1+0x494] ;  /* 0x0004940001117983 */ /* 0x000ee20000300800 */
[----:B0-----:R-:W-:-:S03]  /*234b0*/  MOV R4, R11 ;  /* 0x0000000b00047202 */ /* 0x001fc60000000f00 */
[----:B------:R-:W4:Y:S01]  /*234c0*/  LDL.LU R16, [R1+0x4a0] ;  /* 0x0004a00001107983 */ /* 0x000f220000300800 */
[----:B------:R-:W-:-:S03]  /*234d0*/  IMAD.MOV.U32 R5, RZ, RZ, R10 ;  /* 0x000000ffff057224 */ /* 0x000fc600078e000a */
[----:B------:R-:W4:Y:S01]  /*234e0*/  LDL.LU R11, [R1+0x4a4] ;  /* 0x0004a400010b7983 */ /* 0x000f220000300800 */
[----:B------:R-:W-:-:S03]  /*234f0*/  MOV R28, R9 ;  /* 0x00000009001c7202 */ /* 0x000fc60000000f00 */
[----:B------:R-:W4:Y:S04]  /*23500*/  LDL.LU R10, [R1+0x498] ;  /* 0x00049800010a7983 */ /* 0x000f280000300800 */
[----:B------:R-:W4:Y:S04]  /*23510*/  LDL.LU R9, [R1+0x49c] ;  /* 0x00049c0001097983 */ /* 0x000f280000300800 */
[----:B-1----:R-:W4:Y:S04]  /*23520*/  LDL.LU R8, [R1+0x4a8] ;  /* 0x0004a80001087983 */ /* 0x002f280000300800 */
[----:B------:R-:W4:Y:S04]  /*23530*/  LDL.LU R24, [R1+0x4c0] ;  /* 0x0004c00001187983 */ /* 0x000f280000300800 */
[----:B------:R-:W4:Y:S01]  /*23540*/  LDL.LU R25, [R1+0x4c4] ;  /* 0x0004c40001197983 */ /* 0x000f220000300800 */
[----:B------:R-:W-:-:S03]  /*23550*/  LOP3.LUT R3, R29, 0x20, RZ, 0x3c, !PT ;  /* 0x000000201d037812 */ /* 0x000fc600078e3cff */
[----:B------:R-:W-:Y:S01]  /*23560*/  STL.64 [R1+0x1cc0], R26 ;  /* 0x001cc01a01007387 */ /* 0x000fe20000100a00 */
[C---:B--2---:R-:W-:Y:S01]  /*23570*/  FMUL R20, R0.reuse, R18 ;  /* 0x0000001200147220 */ /* 0x044fe20000400000 */
[C---:B---3--:R-:W-:Y:S01]  /*23580*/  FMUL R21, R0.reuse, R17 ;  /* 0x0000001100157220 */ /* 0x048fe20000400000 */
[----:B----4-:R-:W-:Y:S01]  /*23590*/  FMUL R17, R0, R11 ;  /* 0x0000000b00117220 */ /* 0x010fe20000400000 */
[C---:B------:R-:W-:Y:S01]  /*235a0*/  FMUL R22, R2.reuse, R10 ;  /* 0x0000000a02167220 */ /* 0x040fe20000400000 */
[C---:B------:R-:W-:Y:S01]  /*235b0*/  FMUL R23, R2.reuse, R9 ;  /* 0x0000000902177220 */ /* 0x040fe20000400000 */
[----:B------:R-:W-:Y:S02]  /*235c0*/  FMUL R18, R2, R8 ;  /* 0x0000000802127220 */ /* 0x000fe40000400000 */
[----:B------:R-:W0:Y:S04]  /*235d0*/  LDSM.16.M88.4 R8, [R3+UR6+0x18000] ;  /* 0x018000060308783b */ /* 0x000e280008000200 */
[----:B------:R1:W-:Y:S04]  /*235e0*/  STL.64 [R1+0x1cb8], R24 ;  /* 0x001cb81801007387 */ /* 0x0003e80000100a00 */
[----:B-1----:R-:W2:Y:S04]  /*235f0*/  LDL.LU R24, [R1+0xa0] ;  /* 0x0000a00001187983 */ /* 0x002ea80000300800 */
[----:B------:R-:W2:Y:S04]  /*23600*/  LDL.LU R25, [R1+0xa4] ;  /* 0x0000a40001197983 */ /* 0x000ea80000300800 */
[----:B------:R-:W3:Y:S04]  /*23610*/  LDL.LU R19, [R1+0x4ac] ;  /* 0x0004ac0001137983 */ /* 0x000ee80000300800 */
[----:B------:R-:W4:Y:S04]  /*23620*/  LDL.LU R7, [R1+0x4b8] ;  /* 0x0004b80001077983 */ /* 0x000f280000300800 */
[----:B------:R-:W4:Y:S04]  /*23630*/  LDL.LU R6, [R1+0x4bc] ;  /* 0x0004bc0001067983 */ /* 0x000f280000300800 */
[----:B------:R-:W-:Y:S04]  /*23640*/  STL [R1+0x1ba0], R4 ;  /* 0x001ba00401007387 */ /* 0x000fe80000100800 */
[----:B------:R-:W-:Y:S04]  /*23650*/  STL [R1+0x1b9c], R5 ;  /* 0x001b9c0501007387 */ /* 0x000fe80000100800 */
[----:B------:R1:W-:Y:S04]  /*23660*/  STL [R1+0x1b98], R28 ;  /* 0x001b981c01007387 */ /* 0x0003e80000100800 */
[----:B-1----:R-:W4:Y:S04]  /*23670*/  LDL.LU R28, [R1+0x4b4] ;  /* 0x0004b400011c7983 */ /* 0x002f280000300800 */
[----:B------:R1:W-:Y:S04]  /*23680*/  STL [R1+0x1b6c], R29 ;  /* 0x001b6c1d01007387 */ /* 0x0003e80000100800 */
[----:B-1----:R-:W4:Y:S04]  /*23690*/  LDL.LU R29, [R1+0x4b0] ;  /* 0x0004b000011d7983 */ /* 0x002f280000300800 */
[----:B------:R-:W4:Y:S04]  /*236a0*/  LDL.LU R5, [R1+0x4c8] ;  /* 0x0004c80001057983 */ /* 0x000f280000300800 */
[----:B0-----:R-:W-:Y:S04]  /*236b0*/  STL.64 [R1+0x1c80], R10 ;  /* 0x001c800a01007387 */ /* 0x001fe80000100a00 */
[----:B------:R0:W-:Y:S04]  /*236c0*/  STL.64 [R1+0x1c78], R8 ;  /* 0x001c780801007387 */ /* 0x0001e80000100a00 */
[----:B0-----:R-:W4:Y:S04]  /*236d0*/  LDL.LU R8, [R1+0x170] ;  /* 0x0001700001087983 */ /* 0x001f280000300800 */
[----:B------:R-:W4:Y:S01]  /*236e0*/  LDL.LU R9, [R1+0x174] ;  /* 0x0001740001097983 */ /* 0x000f220000300800 */
[----:B------:R-:W-:-:S03]  /*236f0*/  FMUL R16, R0, R16 ;  /* 0x0000001000107220 */ /* 0x000fc60000400000 */
[----:B------:R-:W4:Y:S01]  /*23700*/  LDL.LU.64 R26, [R1+0x1cc0] ;  /* 0x001cc000011a7983 */ /* 0x000f220000300a00 */
[----:B---3--:R-:W-:Y:S01]  /*23710*/  FMUL R19, R2, R19 ;  /* 0x0000001302137220 */ /* 0x008fe20000400000 */
[C---:B--2---:R-:W-:Y:S02]  /*23720*/  HMMA.16816.F32 R20, R12.reuse, R24, R20 ;  /* 0x000000180c14723c */ /* 0x044fe40000001814 */
[----:B------:R-:W2:Y:S04]  /*23730*/  LDL.LU.64 R24, [R1+0x1cb8] ;  /* 0x001cb80001187983 */ /* 0x000ea80000300a00 */
[----:B------:R-:W3:Y:S01]  /*23740*/  LDL.LU R4, [R1+0x4cc] ;  /* 0x0004cc0001047983 */ /* 0x000ee20000300800 */
[----:B----4-:R-:W-:-:S15]  /*23750*/  HMMA.16816.F32 R8, R12, R8, R16 ;  /* 0x000000080c08723c */ /* 0x010fde0000001810 */
[----:B------:R-:W-:-:S01]  /*23760*/  NOP ;  /* 0x0000000000007918 */ /* 0x000fc20000000000 */
[----:B------:R-:W-:Y:S04]  /*23770*/  STL.64 [R1+0x10], R20 ;  /* 0x0000101401007387 */ /* 0x000fe80000100a00 */
[----:B------:R-:W-:Y:S04]  /*23780*/  STL.64 [R1+0x18], R22 ;  /* 0x0000181601007387 */ /* 0x000fe80000100a00 */
[----:B------:R-:W0:Y:S04]  /*23790*/  LDSM.16.M88.4 R20, [R3+UR6+0x18800] ;  /* 0x018800060314783b */ /* 0x000e280008000200 */
[----:B------:R1:W-:Y:S04]  /*237a0*/  STL.64 [R1+0x1b0], R8 ;  /* 0x0001b00801007387 */ /* 0x0003e80000100a00 */
[----:B------:R-:W-:Y:S04]  /*237b0*/  STL.64 [R1+0x1b8], R10 ;  /* 0x0001b80a01007387 */ /* 0x000fe80000100a00 */
[----:B-1----:R-:W4:Y:S04]  /*237c0*/  LDL.LU R8, [R1+0x180] ;  /* 0x0001800001087983 */ /* 0x002f280000300800 */
[----:B------:R-:W4:Y:S01]  /*237d0*/  LDL.LU R9, [R1+0x184] ;  /* 0x0001840001097983 */ /* 0x000f220000300800 */
[C---:B------:R-:W-:Y:S01]  /*237e0*/  FMUL R16, R0.reuse, R29 ;  /* 0x0000001d00107220 */ /* 0x040fe20000400000 */
[C---:B------:R-:W-:Y:S01]  /*237f0*/  FMUL R17, R0.reuse, R28 ;  /* 0x0000001c00117220 */ /* 0x040fe20000400000 */
[C---:B--2---:R-:W-:Y:S01]  /*23800*/  FMUL R24, R0.reuse, R24 ;  /* 0x0000001800187220 */ /* 0x044fe20000400000 */
[----:B------:R-:W-:Y:S01]  /*23810*/  FMUL R25, R0, R25 ;  /* 0x0000001900197220 */ /* 0x000fe20000400000 */
[----:B----4-:R1:W-:Y:S04]  /*23820*/  STL.64 [R1+0x1c88], R8 ;  /* 0x001c880801007387 */ /* 0x0103e80000100a00 */
[----:B0-----:R-:W-:Y:S04]  /*23830*/  STL.64 [R1+0x1b78], R22 ;  /* 0x001b781601007387 */ /* 0x001fe80000100a00 */
[----:B------:R-:W-:Y:S01]  /*23840*/  STL.64 [R1+0x1b70], R20 ;  /* 0x001b701401007387 */ /* 0x000fe20000100a00 */
[----:B-1----:R-:W-:Y:S01]  /*23850*/  MOV R8, R27 ;  /* 0x0000001b00087202 */ /* 0x002fe20000000f00 */
[----:B------:R-:W-:-:S02]  /*23860*/  IMAD.MOV.U32 R9, RZ, RZ, R26 ;  /* 0x000000ffff097224 */ /* 0x000fc400078e001a */
[C---:B------:R-:W-:Y:S01]  /*23870*/  FMUL R26, R2.reuse, R5 ;  /* 0x00000005021a7220 */ /* 0x040fe20000400000 */
[----:B---3--:R-:W-:-:S05]  /*23880*/  FMUL R27, R2, R4 ;  /* 0x00000004021b7220 */ /* 0x008fca0000400000 */
[----:B------:R-:W-:Y:S04]  /*23890*/  STL.64 [R1+0x1cb0], R26 ;  /* 0x001cb01a01007387 */ /* 0x000fe80000100a00 */
[----:B------:R0:W-:Y:S04]  /*238a0*/  STL.64 [R1+0x1ca8], R24 ;  /* 0x001ca81801007387 */ /* 0x0001e80000100a00 */
[----:B0-----:R-:W2:Y:S04]  /*238b0*/  LDL.LU R24, [R1+0x1d0] ;  /* 0x0001d00001187983 */ /* 0x001ea80000300800 */
[----:B------:R-:W2:Y:S04]  /*238c0*/  LDL.LU R25, [R1+0x1d4] ;  /* 0x0001d40001197983 */ /* 0x000ea80000300800 */
[----:B------:R-:W3:Y:S04]  /*238d0*/  LDL.LU R29, [R1+0x4d4] ;  /* 0x0004d400011d7983 */ /* 0x000ee80000300800 */
[----:B------:R-:W4:Y:S04]  /*238e0*/  LDL.LU R28, [R1+0x4e0] ;  /* 0x0004e000011c7983 */ /* 0x000f280000300800 */
[----:B------:R-:W2:Y:S04]  /*238f0*/  LDL.LU R11, [R1+0x4e4] ;  /* 0x0004e400010b7983 */ /* 0x000ea80000300800 */
[----:B------:R-:W2:Y:S01]  /*23900*/  LDL.LU R10, [R1+0x4d8] ;  /* 0x0004d800010a7983 */ /* 0x000ea20000300800 */
[C---:B------:R-:W-:Y:S01]  /*23910*/  FMUL R19, R2.reuse, R6 ;  /* 0x0000000602137220 */ /* 0x040fe20000400000 */
[----:B------:R-:W-:-:S02]  /*23920*/  FMUL R18, R2, R7 ;  /* 0x0000000702127220 */ /* 0x000fc40000400000 */
[----:B--2---:R-:W-:Y:S04]  /*23930*/  STL.64 [R1+0x1ca0], R10 ;  /* 0x001ca00a01007387 */ /* 0x004fe80000100a00 */
[----:B------:R0:W-:Y:S04]  /*23940*/  STL.64 [R1+0x1c98], R8 ;  /* 0x001c980801007387 */ /* 0x0001e80000100a00 */
[----:B0-----:R-:W2:Y:S04]  /*23950*/  LDL.LU R8, [R1+0x1a0] ;  /* 0x0001a00001087983 */ /* 0x001ea80000300800 */
[----:B------:R-:W2:Y:S04]  /*23960*/  LDL.LU R9, [R1+0x1a4] ;  /* 0x0001a40001097983 */ /* 0x000ea80000300800 */
[----:B------:R-:W4:Y:S04]  /*23970*/  LDL.LU R5, [R1+0x4dc] ;  /* 0x0004dc0001057983 */ /* 0x000f280000300800 */
[----:B------:R-:W4:Y:S04]  /*23980*/  LDL.LU R4, [R1+0x4e8] ;  /* 0x0004e80001047983 */ /* 0x000f280000300800 */
[----:B------:R-:W4:Y:S04]  /*23990*/  LDL.LU R3, [R1+0x4ec] ;  /* 0x0004ec0001037983 */ /* 0x000f280000300800 */
[----:B------:R-:W3:Y:S04]  /*239a0*/  LDL.LU R6, [R1+0x98] ;  /* 0x0000980001067983 */ /* 0x000ee80000300800 */
[----:B------:R-:W3:Y:S04]  /*239b0*/  LDL.LU R7, [R1+0x9c] ;  /* 0x00009c0001077983 */ /* 0x000ee80000300800 */
[----:B------:R-:W4:Y:S04]  /*239c0*/  LDL.LU R20, [R1+0x290] ;  /* 0x0002900001147983 */ /* 0x000f280000300800 */
[----:B------:R-:W4:Y:S04]  /*239d0*/  LDL.LU R21, [R1+0x294] ;  /* 0x0002940001157983 */ /* 0x000f280000300800 */
[----:B------:R-:W4:Y:S04]  /*239e0*/  LDL.LU R22, [R1+0x298] ;  /* 0x0002980001167983 */ /* 0x000f280000300800 */
[----:B------:R-:W4:Y:S01]  /*239f0*/  LDL.LU R23, [R1+0x29c] ;  /* 0x00029c0001177983 */ /* 0x000f220000300800 */
[C---:B------:R-:W-:Y:S03]  /*23a00*/  HMMA.16816.F32 R16, R12.reuse, R24, R16 ;  /* 0x000000180c10723c */ /* 0x040fe60000001810 */
[----:B---3--:R0:W-:Y:S04]  /*23a10*/  STL.64 [R1+0x1c20], R6 ;  /* 0x001c200601007387 */ /* 0x0081e80000100a00 */
[----:B0-----:R-:W3:Y:S04]  /*23a20*/  LDL.LU.64 R6, [R1+0x118] ;  /* 0x0001180001067983 */ /* 0x001ee80000300a00 */
[----:B------:R-:W2:Y:S04]  /*23a30*/  LDL.LU.64 R26, [R1+0x1cb0] ;  /* 0x001cb000011a7983 */ /* 0x000ea80000300a00 */
[----:B------:R-:W2:Y:S08]  /*23a40*/  LDL.LU.64 R24, [R1+0x1ca8] ;  /* 0x001ca80001187983 */ /* 0x000eb00000300a00 */
[----:B------:R-:W-:Y:S04]  /*23a50*/  STL.64 [R1+0x330], R16 ;  /* 0x0003301001007387 */ /* 0x000fe80000100a00 */
[----:B------:R0:W-:Y:S04]  /*23a60*/  STL.64 [R1+0x338], R18 ;  /* 0x0003381201007387 */ /* 0x0001e80000100a00 */
[----:B0-----:R-:W4:Y:S04]  /*23a70*/  LDL.LU R19, [R1+0x4d0] ;  /* 0x0004d00001137983 */ /* 0x001f280000300800 */
[----:B------:R-:W3:Y:S01]  /*23a80*/  LDL.LU.64 R10, [R1+0x1ca0] ;  /* 0x001ca000010a7983 */ /* 0x000ee20000300a00 */
[----:B--2---:R-:W-:Y:S03]  /*23a90*/  HMMA.16816.F32 R24, R12, R8, R24 ;  /* 0x000000080c18723c */ /* 0x004fe60000001818 */
[----:B------:R-:W2:Y:S01]  /*23aa0*/  LDL.LU.64 R8, [R1+0x1c98] ;  /* 0x001c980001087983 */ /* 0x000ea20000300a00 */
[C---:B------:R-:W-:Y:S01]  /*23ab0*/  FMUL R17, R0.reuse, R29 ;  /* 0x0000001d00117220 */ /* 0x040fe20000400000 */
[----:B----4-:R-:W-:Y:S01]  /*23ac0*/  FMUL R16, R0, R19 ;  /* 0x0000001300107220 */ /* 0x010fe20000400000 */
[C---:B---3--:R-:W-:Y:S01]  /*23ad0*/  FMUL R18, R2.reuse, R10 ;  /* 0x0000000a02127220 */ /* 0x048fe20000400000 */
[----:B------:R-:W-:-:S15]  /*23ae0*/  FMUL R19, R2, R5 ;  /* 0x0000000502137220 */ /* 0x000fde0000400000 */
[----:B------:R-:W-:-:S01]  /*23af0*/  NOP ;  /* 0x0000000000007918 */ /* 0x000fc20000000000 */
[----:B------:R0:W-:Y:S02]  /*23b00*/  STL.64 [R1+0x2d0], R24 ;  /* 0x0002d01801007387 */ /* 0x0001e40000100a00 */
[C---:B0-----:R-:W-:Y:S02]  /*23b10*/  FMUL R25, R0.reuse, R11 ;  /* 0x0000000b00197220 */ /* 0x041fe40000400000 */
[----:B------:R0:W-:Y:S01]  /*23b20*/  STL.64 [R1+0x2d8], R26 ;  /* 0x0002d81a01007387 */ /* 0x0001e20000100a00 */
[----:B------:R-:W-:-:S03]  /*23b30*/  FMUL R24, R0, R28 ;  /* 0x0000001c00187220 */ /* 0x000fc60000400000 */
[----:B------:R-:W3:Y:S01]  /*23b40*/  LDL.LU R0, [R1+0x1c94] ;  /* 0x001c940001007983 */ /* 0x000ee20000300800 */
[C---:B0-----:R-:W-:Y:S01]  /*23b50*/  FMUL R26, R2.reuse, R4 ;  /* 0x00000004021a7220 */ /* 0x041fe20000400000 */
[----:B------:R-:W-:Y:S02]  /*23b60*/  FMUL R27, R2, R3 ;  /* 0x00000003021b7220 */ /* 0x000fe40000400000 */
[----:B------:R-:W4:Y:S01]  /*23b70*/  LDL.LU R2, [R1+0x1c90] ;  /* 0x001c900001027983 */ /* 0x000f220000300800 */
[----:B--2---:R-:W-:-:S15]  /*23b80*/  HMMA.16816.F32 R8, R12, R8, R16 ;  /* 0x000000080c08723c */ /* 0x004fde0000001810 */
[----:B------:R-:W-:-:S08]  /*23b90*/  NOP ;  /* 0x0000000000007918 */ /* 0x000fd00000000000 */
[----:B------:R0:W-:Y:S01]  /*23ba0*/  STL [R1+0x2c0], R8 ;  /* 0x0002c00801007387 */ /* 0x0001e20000100800 */
[----:B------:R-:W-:-:S03]  /*23bb0*/  MOV R19, R9 ;  /* 0x0000000900137202 */ /* 0x000fc60000000f00 */
[----:B0-----:R-:W2:Y:S01]  /*23bc0*/  LDL.LU.64 R8, [R1+0x1c88] ;  /* 0x001c880001087983 */ /* 0x001ea20000300a00 */
[----:B------:R-:W-:Y:S01]  /*23bd0*/  MOV R18, R10 ;  /* 0x0000000a00127202 */ /* 0x000fe20000000f00 */
[----:B------:R-:W-:-:S04]  /*23be0*/  IMAD.MOV.U32 R17, RZ, RZ, R11 ;  /* 0x000000ffff117224 */ /* 0x000fc800078e000b */
[----:B------:R-:W-:Y:S04]  /*23bf0*/  STL.64 [R1+0x1ab8], R18 ;  /* 0x001ab81201007387 */ /* 0x000fe80000100a00 */
[----:B------:R0:W-:Y:S04]  /*23c00*/  STL [R1+0x1ab0], R17 ;  /* 0x001ab01101007387 */ /* 0x0001e80000100800 */
[----:B------:R-:W4:Y:S04]  /*23c10*/  LDL.LU R16, [R1+0x2a0] ;  /* 0x0002a00001107983 */ /* 0x000f280000300800 */
[----:B0-----:R-:W4:Y:S04]  /*23c20*/  LDL.LU R17, [R1+0x2a4] ;  /* 0x0002a40001117983 */ /* 0x001f280000300800 */
[----:B------:R-:W4:Y:S04]  /*23c30*/  LDL.LU R18, [R1+0x2a8] ;  /* 0x0002a80001127983 */ /* 0x000f280000300800 */
[----:B------:R-:W4:Y:S04]  /*23c40*/  LDL.LU R19, [R1+0x2ac] ;  /* 0x0002ac0001137983 */ /* 0x000f280000300800 */
[----:B------:R-:W4:Y:S01]  /*23c50*/  LDL.LU.64 R10, [R1+0x1c80] ;  /* 0x001c8000010a7983 */ /* 0x000f220000300a00 */
[----:B--2---:R-:W-:Y:S03]  /*23c60*/  HMMA.16816.F32 R12, R12, R8, R24 ;  /* 0x000000080c0c723c */ /* 0x004fe60000001818 */
[----:B------:R-:W2:Y:S04]  /*23c70*/  LDL.LU.64 R8, [R1+0x1c78] ;  /* 0x001c780001087983 */ /* 0x000ea80000300a00 */
[----:B------:R-:W2:-:S15]  /*23c80*/  LDL.LU.64 R26, [R1+0x128] ;  /* 0x00012800011a7983 */ /* 0x000e9e0000300a00 */
[----:B------:R-:W-:-:S01]  /*23c90*/  NOP ;  /* 0x0000000000007918 */ /* 0x000fc20000000000 */
[----:B------:R-:W-:Y:S04]  /*23ca0*/  STL.64 [R1+0x2b0], R12 ;  /* 0x0002b00c01007387 */ /* 0x000fe80000100a00 */
[----:B------:R3:W-:Y:S02]  /*23cb0*/  STL.64 [R1+0x2b8], R14 ;  /* 0x0002b80e01007387 */ /* 0x0007e40000100a00 */
[----:B---3--:R-:W-:Y:S02]  /*23cc0*/  MOV R15, R0 ;  /* 0x00000000000f7202 */ /* 0x008fe40000000f00 */
[----:B----4-:R-:W-:Y:S01]  /*23cd0*/  MOV R14, R2 ;  /* 0x00000002000e7202 */ /* 0x010fe20000000f00 */
[----:B--2---:R-:W-:Y:S06]  /*23ce0*/  HMMA.16816.F32 R16, R8, R26, R16 ;  /* 0x0000001a0810723c */ /* 0x004fec0000001810 */
[----:B------:R-:W-:Y:S01]  /*23cf0*/  MOV R12, R27 ;  /* 0x0000001b000c7202 */ /* 0x000fe20000000f00 */
[----:B------:R-:W-:-:S15]  /*23d00*/  IMAD.MOV.U32 R13, RZ, RZ, R26 ;  /* 0x000000ffff0d7224 */ /* 0x000fde00078e001a */
[----:B------:R-:W-:-:S02]  /*23d10*/  NOP ;  /* 0x0000000000007918 */ /* 0x000fc40000000000 */
[----:B------:R-:W-:Y:S01]  /*23d20*/  IMAD.MOV.U32 R0, RZ, RZ, R19 ;  /* 0x000000ffff007224 */ /* 0x000fe200078e0013 */
[----:B------:R-:W-:Y:S01]  /*23d30*/  MOV R2, R18 ;  /* 0x0000001200027202 */ /* 0x000fe20000000f00 */
[----:B------:R0:W-:Y:S04]  /*23d40*/  STL.64 [R1+0x2a0], R16 ;  /* 0x0002a01001007387 */ /* 0x0001e80000100a00 */
[----:B------:R-:W-:Y:S04]  /*23d50*/  STL [R1+0x1bd0], R0 ;  /* 0x001bd00001007387 */ /* 0x000fe80000100800 */
[----:B------:R-:W-:Y:S04]  /*23d60*/  STL [R1+0x1bcc], R12 ;  /* 0x001bcc0c01007387 */ /* 0x000fe80000100800 */
[----:B------:R-:W-:Y:S04]  /*23d70*/  STL [R1+0x1bc8], R13 ;  /* 0x001bc80d01007387 */ /* 0x000fe80000100800 */
[----:B------:R-:W-:Y:S04]  /*23d80*/  STL.64 [R1+0x1c40], R14 ;  /* 0x001c400e01007387 */ /* 0x000fe80000100a00 */
[----:B------:R-:W-:Y:S04]  /*23d90*/  STL [R1+0x1ba4], R2 ;  /* 0x001ba40201007387 */ /* 0x000fe80000100800 */
[----:B0-----:R-:W2:Y:S04]  /*23da0*/  LDL.LU R16, [R1+0x1f0] ;  /* 0x0001f00001107983 */ /* 0x001ea80000300800 */
[----:B------:R-:W2:Y:S04]  /*23db0*/  LDL.LU R17, [R1+0x1f4] ;  /* 0x0001f40001117983 */ /* 0x000ea80000300800 */
[----:B------:R-:W3:Y:S04]  /*23dc0*/  LDL.LU R18, [R1+0x1f8] ;  /* 0x0001f80001127983 */ /* 0x000ee80000300800 */
[----:B------:R-:W3:Y:S04]  /*23dd0*/  LDL.LU R19, [R1+0x1fc] ;  /* 0x0001fc0001137983 */ /* 0x000ee80000300800 */
[----:B---3--:R0:W-:Y:S04]  /*23de0*/  STL.64 [R1+0x1be0], R18 ;  /* 0x001be01201007387 */ /* 0x0081e80000100a00 */
[----:B--2---:R-:W-:Y:S04]  /*23df0*/  STL.64 [R1+0x1bd8], R16 ;  /* 0x001bd81001007387 */ /* 0x004fe80000100a00 */
[----:B0-----:R-:W2:Y:S01]  /*23e00*/  LDL.LU.64 R18, [R1+0xa8] ;  /* 0x0000a80001127983 */ /* 0x001ea20000300a00 */
[----:B------:R-:W-:Y:S03]  /*23e10*/  HMMA.16816.F32 R24, R8, R6, R20 ;  /* 0x000000060818723c */ /* 0x000fe60000001814 */
[----:B--2---:R0:W-:Y:S04]  /*23e20*/  STL.64 [R1+0x1bf8], R18 ;  /* 0x001bf81201007387 */ /* 0x0041e80000100a00 */
[----:B0-----:R-:W2:Y:S01]  /*23e30*/  LDL.LU.64 R18, [R1+0xb8] ;  /* 0x0000b80001127983 */ /* 0x001ea20000300a00 */
[----:B------:R-:W-:-:S02]  /*23e40*/  MOV R21, R6 ;  /* 0x0000000600157202 */ /* 0x000fc40000000f00 */
[----:B------:R-:W-:Y:S01]  /*23e50*/  MOV R20, R7 ;  /* 0x0000000700147202 */ /* 0x000fe20000000f00 */
[----:B--2---:R-:W-:Y:S04]  /*23e60*/  STL.64 [R1+0x1c10], R18 ;  /* 0x001c101201007387 */ /* 0x004fe80000100a00 */
[----:B------:R-:W-:Y:S04]  /*23e70*/  STL [R1+0x1bd4], R21 ;  /* 0x001bd41501007387 */ /* 0x000fe80000100800 */
[----:B------:R-:W-:Y:S04]  /*23e80*/  STL [R1+0x1c70], R20 ;  /* 0x001c701401007387 */ /* 0x000fe80000100800 */
[----:B------:R0:W-:Y:S04]  /*23e90*/  STL.64 [R1+0x1a18], R26 ;  /* 0x001a181a01007387 */ /* 0x0001e80000100a00 */
[----:B------:R-:W-:Y:S04]  /*23ea0*/  STL.64 [R1+0x1a10], R24 ;  /* 0x001a101801007387 */ /* 0x000fe80000100a00 */
[----:B0-----:R-:W2:Y:S04]  /*23eb0*/  LDL.LU R26, [R1+0x188] ;  /* 0x00018800011a7983 */ /* 0x001ea80000300800 */
[----:B------:R-:W2:Y:S04]  /*23ec0*/  LDL.LU R27, [R1+0x18c] ;  /* 0x00018c00011b7983 */ /* 0x000ea80000300800 */
[----:B------:R-:W3:Y:S04]  /*23ed0*/  LDL.LU R12, [R1+0x250] ;  /* 0x00025000010c7983 */ /* 0x000ee80000300800 */
[----:B------:R-:W3:Y:S04]  /*23ee0*/  LDL.LU R13, [R1+0x254] ;  /* 0x00025400010d7983 */ /* 0x000ee80000300800 */
[----:B------:R-:W4:Y:S04]  /*23ef0*/  LDL.LU R14, [R1+0x258] ;  /* 0x00025800010e7983 */ /* 0x000f280000300800 */
[----:B------:R-:W4:Y:S04]  /*23f00*/  LDL.LU R15, [R1+0x25c] ;  /* 0x00025c00010f7983 */ /* 0x000f280000300800 */
[----:B------:R-:W2:Y:S04]  /*23f10*/  LDL.LU R20, [R1+0x280] ;  /* 0x0002800001147983 */ /* 0x000ea80000300800 */
[----:B------:R-:W2:Y:S04]  /*23f20*/  LDL.LU R21, [R1+0x284] ;  /* 0x0002840001157983 */ /* 0x000ea80000300800 */
[----:B------:R-:W2:Y:S04]  /*23f30*/  LDL.LU R22, [R1+0x288] ;  /* 0x0002880001167983 */ /* 0x000ea80000300800 */
[----:B------:R-:W2:Y:S04]  /*23f40*/  LDL.LU R23, [R1+0x28c] ;  /* 0x00028c0001177983 */ /* 0x000ea80000300800 */
[----:B----4-:R0:W-:Y:S04]  /*23f50*/  STL.64 [R1+0x1c50], R14 ;  /* 0x001c500e01007387 */ /* 0x0101e80000100a00 */
[----:B---3--:R-:W-:Y:S04]  /*23f60*/  STL.64 [R1+0x1c48], R12 ;  /* 0x001c480c01007387 */ /* 0x008fe80000100a00 */
[----:B0-----:R-:W3:Y:S04]  /*23f70*/  LDL.LU.64 R14, [R1+0xe8] ;  /* 0x0000e800010e7983 */ /* 0x001ee80000300a00 */
[----:B---3--:R0:W-:Y:S04]  /*23f80*/  STL.64 [R1+0x1c60], R14 ;  /* 0x001c600e01007387 */ /* 0x0081e80000100a00 */
[----:B0-----:R-:W3:Y:S04]  /*23f90*/  LDL.LU.64 R14, [R1+0xf8] ;  /* 0x0000f800010e7983 */ /* 0x001ee80000300a00 */
[----:B---3--:R0:W-:Y:S04]  /*23fa0*/  STL.64 [R1+0x1c68], R14 ;  /* 0x001c680e01007387 */ /* 0x0081e80000100a00 */
[----:B0-----:R-:W2:Y:S04]  /*23fb0*/  LDL.LU.64 R14, [R1+0x108] ;  /* 0x00010800010e7983 */ /* 0x001ea80000300a00 */
[----:B------:R-:W3:Y:S04]  /*23fc0*/  LDL.LU.64 R6, [R1+0xc8] ;  /* 0x0000c80001067983 */ /* 0x000ee80000300a00 */
[----:B---3--:R0:W-:Y:S04]  /*23fd0*/  STL.64 [R1+0x1c38], R6 ;  /* 0x001c380601007387 */ /* 0x0081e80000100a00 */
[----:B0-----:R-:W3:Y:S04]  /*23fe0*/  LDL.LU.64 R6, [R1+0xd8] ;  /* 0x0000d80001067983 */ /* 0x001ee80000300a00 */
[----:B---3--:R0:W-:Y:S04]  /*23ff0*/  STL.64 [R1+0x1c58], R6 ;  /* 0x001c580601007387 */ /* 0x0081e80000100a00 */
[----:B------:R-:W3:Y:S04]  /*24000*/  LDL.LU R4, [R1+0x260] ;  /* 0x0002600001047983 */ /* 0x000ee80000300800 */
[----:B------:R-:W3:Y:S04]  /*24010*/  LDL.LU R5, [R1+0x264] ;  /* 0x0002640001057983 */ /* 0x000ee80000300800 */
[----:B0-----:R-:W3:Y:S04]  /*24020*/  LDL.LU R6, [R1+0x268] ;  /* 0x0002680001067983 */ /* 0x001ee80000300800 */
[----:B------:R-:W3:Y:S04]  /*24030*/  LDL.LU R7, [R1+0x26c] ;  /* 0x00026c0001077983 */ /* 0x000ee80000300800 */
[----:B------:R-:W4:Y:S01]  /*24040*/  LDL.LU.64 R18, [R1+0x88] ;  /* 0x0000880001127983 */ /* 0x000f220000300a00 */
[----:B--2---:R-:W-:Y:S03]  /*24050*/  HMMA.16816.F32 R20, R8, R14, R20 ;  /* 0x0000000e0814723c */ /* 0x004fe60000001814 */
[----:B----4-:R0:W-:Y:S04]  /*24060*/  STL.64 [R1+0x1c18], R18 ;  /* 0x001c181201007387 */ /* 0x0101e80000100a00 */
[----:B------:R-:W2:Y:S04]  /*24070*/  LDL.LU R16, [R1+0x230] ;  /* 0x0002300001107983 */ /* 0x000ea80000300800 */
[----:B------:R-:W2:Y:S04]  /*24080*/  LDL.LU R17, [R1+0x234] ;  /* 0x0002340001117983 */ /* 0x000ea80000300800 */
[----:B0-----:R-:W4:Y:S04]  /*24090*/  LDL.LU R18, [R1+0x238] ;  /* 0x0002380001127983 */ /* 0x001f280000300800 */
[----:B------:R-:W4:Y:S04]  /*240a0*/  LDL.LU R19, [R1+0x23c] ;  /* 0x00023c0001137983 */ /* 0x000f280000300800 */
[----:B----4-:R-:W-:Y:S04]  /*240b0*/  STL.64 [R1+0x1c30], R18 ;  /* 0x001c301201007387 */ /* 0x010fe80000100a00 */
[----:B--2---:R0:W-:Y:S04]  /*240c0*/  STL.64 [R1+0x1c28], R16 ;  /* 0x001c281001007387 */ /* 0x0041e80000100a00 */
[----:B0-----:R-:W2:Y:S04]  /*240d0*/  LDL.LU R16, [R1+0x240] ;  /* 0x0002400001107983 */ /* 0x001ea80000300800 */
[----:B------:R-:W2:Y:S04]  /*240e0*/  LDL.LU R17, [R1+0x244] ;  /* 0x0002440001117983 */ /* 0x000ea80000300800 */
[----:B------:R-:W2:Y:S04]  /*240f0*/  LDL.LU R18, [R1+0x248] ;  /* 0x0002480001127983 */ /* 0x000ea80000300800 */
[----:B------:R-:W2:Y:S04]  /*24100*/  LDL.LU R19, [R1+0x24c] ;  /* 0x00024c0001137983 */ /* 0x000ea80000300800 */
[----:B------:R0:W-:Y:S04]  /*24110*/  STL.64 [R1+0x1b90], R26 ;  /* 0x001b901a01007387 */ /* 0x0001e80000100a00 */
[----:B------:R-:W4:Y:S04]  /*24120*/  LDL.LU R24, [R1+0x270] ;  /* 0x0002700001187983 */ /* 0x000f280000300800 */
[----:B------:R-:W4:Y:S04]  /*24130*/  LDL.LU R25, [R1+0x274] ;  /* 0x0002740001197983 */ /* 0x000f280000300800 */
[----:B0-----:R-:W4:Y:S04]  /*24140*/  LDL.LU R26, [R1+0x278] ;  /* 0x00027800011a7983 */ /* 0x001f280000300800 */
[----:B------:R-:W4:Y:S04]  /*24150*/  LDL.LU R27, [R1+0x27c] ;  /* 0x00027c00011b7983 */ /* 0x000f280000300800 */
[----:B------:R0:W-:Y:S04]  /*24160*/  STL.64 [R1+0x280], R20 ;  /* 0x0002801401007387 */ /* 0x0001e80000100a00 */
[----:B------:R1:W-:Y:S04]  /*24170*/  STL.64 [R1+0x288], R22 ;  /* 0x0002881601007387 */ /* 0x0003e80000100a00 */
[----:B0-----:R-:W2:Y:S01]  /*24180*/  LDL.LU R20, [R1+0x1c70] ;  /* 0x001c700001147983 */ /* 0x001ea20000300800 */
[----:B-1----:R-:W-:Y:S01]  /*24190*/  IMAD.MOV.U32 R23, RZ, RZ, R14 ;  /* 0x000000ffff177224 */ /* 0x002fe200078e000e */
[----:B------:R-:W-:-:S02]  /*241a0*/  MOV R22, R15 ;  /* 0x0000000f00167202 */ /* 0x000fc40000000f00 */
[----:B------:R-:W4:Y:S02]  /*241b0*/  LDL.LU.64 R14, [R1+0x1c68] ;  /* 0x001c6800010e7983 */ /* 0x000f240000300a00 */
[----:B----4-:R-:W-:-:S15]  /*241c0*/  HMMA.16816.F32 R24, R8, R14, R24 ;  /* 0x0000000e0818723c */ /* 0x010fde0000001818 */
[----:B------:R-:W-:-:S08]  /*241d0*/  NOP ;  /* 0x0000000000007918 */ /* 0x000fd00000000000 */
[----:B------:R0:W-:Y:S04]  /*241e0*/  STL.64 [R1+0x270], R24 ;  /* 0x0002701801007387 */ /* 0x0001e80000100a00 */
[----:B------:R1:W-:Y:S01]  /*241f0*/  STL.64 [R1+0x278], R26 ;  /* 0x0002781a01007387 */ /* 0x0003e20000100a00 */
[----:B0-----:R-:W-:Y:S01]  /*24200*/  MOV R25, R14 ;  /* 0x0000000e00197202 */ /* 0x001fe20000000f00 */
[----:B------:R-:W-:Y:S02]  /*24210*/  IMAD.MOV.U32 R24, RZ, RZ, R15 ;  /* 0x000000ffff187224 */ /* 0x000fe400078e000f */
[----:B------:R-:W3:Y:S02]  /*24220*/  LDL.LU.64 R14, [R1+0x1c60] ;  /* 0x001c6000010e7983 */ /* 0x000ee40000300a00 */
[----:B---3--:R-:W-:Y:S06]  /*24230*/  HMMA.16816.F32 R4, R8, R14, R4 ;  /* 0x0000000e0804723c */ /* 0x008fec0000001804 */
[----:B-1----:R-:W-:-:S02]  /*24240*/  MOV R27, R14 ;  /* 0x0000000e001b7202 */ /* 0x002fc40000000f00 */
[----:B------:R-:W-:-:S15]  /*24250*/  MOV R26, R15 ;  /* 0x0000000f001a7202 */ /* 0x000fde0000000f00 */
[----:B------:R-:W-:Y:S04]  /*24260*/  STL.64 [R1+0x260], R4 ;  /* 0x0002600401007387 */ /* 0x000fe80000100a00 */
[----:B------:R0:W-:Y:S04]  /*24270*/  STL.64 [R1+0x268], R6 ;  /* 0x0002680601007387 */ /* 0x0001e80000100a00 */
[----:B0-----:R-:W3:Y:S04]  /*24280*/  LDL.LU.64 R6, [R1+0x1c58] ;  /* 0x001c580001067983 */ /* 0x001ee80000300a00 */
[----:B------:R-:W3:Y:S04]  /*24290*/  LDL.LU.64 R14, [R1+0x1c50] ;  /* 0x001c5000010e7983 */ /* 0x000ee80000300a00 */
[----:B------:R-:W3:Y:S04]  /*242a0*/  LDL.LU.64 R12, [R1+0x1c48] ;  /* 0x001c4800010c7983 */ /* 0x000ee80000300a00 */
[----:B------:R-:W-:Y:S04]  /*242b0*/  STL.64 [R1+0x1bf0], R26 ;  /* 0x001bf01a01007387 */ /* 0x000fe80000100a00 */
[----:B------:R0:W-:Y:S04]  /*242c0*/  STL.64 [R1+0x1be8], R24 ;  /* 0x001be81801007387 */ /* 0x0001e80000100a00 */
[----:B0-----:R-:W4:Y:S04]  /*242d0*/  LDL.LU R24, [R1+0x200] ;  /* 0x0002000001187983 */ /* 0x001f280000300800 */
[----:B------:R-:W4:Y:S04]  /*242e0*/  LDL.LU R25, [R1+0x204] ;  /* 0x0002040001197983 */ /* 0x000f280000300800 */
[----:B------:R-:W2:Y:S04]  /*242f0*/  LDL.LU R26, [R1+0x208] ;  /* 0x00020800011a7983 */ /* 0x000ea80000300800 */
[----:B------:R-:W2:Y:S01]  /*24300*/  LDL.LU R27, [R1+0x20c] ;  /* 0x00020c00011b7983 */ /* 0x000ea20000300800 */
[----:B---3--:R-:W-:Y:S03]  /*24310*/  HMMA.16816.F32 R12, R8, R6, R12 ;  /* 0x00000006080c723c */ /* 0x008fe6000000180c */
[----:B--2---:R-:W-:Y:S04]  /*24320*/  STL.64 [R1+0x1c08], R26 ;  /* 0x001c081a01007387 */ /* 0x004fe80000100a00 */
[----:B----4-:R0:W-:Y:S04]  /*24330*/  STL.64 [R1+0x1c00], R24 ;  /* 0x001c001801007387 */ /* 0x0101e80000100a00 */
[----:B0-----:R-:W2:Y:S04]  /*24340*/  LDL.LU R24, [R1+0x210] ;  /* 0x0002100001187983 */ /* 0x001ea80000300800 */
[----:B------:R-:W2:Y:S04]  /*24350*/  LDL.LU R25, [R1+0x214] ;  /* 0x0002140001197983 */ /* 0x000ea80000300800 */
[----:B------:R-:W2:Y:S04]  /*24360*/  LDL.LU R26, [R1+0x218] ;  /* 0x00021800011a7983 */ /* 0x000ea80000300800 */
[----:B------:R-:W2:Y:S04]  /*24370*/  LDL.LU R27, [R1+0x21c] ;  /* 0x00021c00011b7983 */ /* 0x000ea80000300800 */
[----:B------:R0:W-:Y:S04]  /*24380*/  STL.64 [R1+0x250], R12 ;  /* 0x0002500c01007387 */ /* 0x0001e80000100a00 */
[----:B------:R1:W-:Y:S01]  /*24390*/  STL.64 [R1+0x258], R14 ;  /* 0x0002580e01007387 */ /* 0x0003e20000100a00 */
[----:B0-----:R-:W-:-:S03]  /*243a0*/  IMAD.MOV.U32 R12, RZ, RZ, R6 ;  /* 0x000000ffff0c7224 */ /* 0x001fc600078e0006 */
[----:B-1----:R-:W3:Y:S01]  /*243b0*/  LDL.LU.64 R14, [R1+0x1c40] ;  /* 0x001c4000010e7983 */ /* 0x002ee20000300a00 */
[----:B------:R-:W-:-:S03]  /*243c0*/  MOV R13, R7 ;  /* 0x00000007000d7202 */ /* 0x000fc60000000f00 */
[----:B------:R-:W4:Y:S02]  /*243d0*/  LDL.LU.64 R6, [R1+0x1c38] ;  /* 0x001c380001067983 */ /* 0x000f240000300a00 */
[----:B----4-:R-:W-:Y:S06]  /*243e0*/  HMMA.16816.F32 R16, R8, R6, R16 ;  /* 0x000000060810723c */ /* 0x010fec0000001810 */
[----:B------:R-:W-:Y:S01]  /*243f0*/  MOV R21, R6 ;  /* 0x0000000600157202 */ /* 0x000fe20000000f00 */
[----:B------:R-:W-:-:S15]  /*24400*/  IMAD.MOV.U32 R0, RZ, RZ, R7 ;  /* 0x000000ffff007224 */ /* 0x000fde00078e0007 */
[----:B------:R-:W-:-:S01]  /*24410*/  NOP ;  /* 0x0000000000007918 */ /* 0x000fc20000000000 */
[----:B------:R-:W-:Y:S04]  /*24420*/  STL.64 [R1+0x240], R16 ;  /* 0x0002401001007387 */ /* 0x000fe80000100a00 */
[----:B------:R0:W-:Y:S04]  /*24430*/  STL.64 [R1+0x248], R18 ;  /* 0x0002481201007387 */ /* 0x0001e80000100a00 */
[----:B0-----:R-:W4:Y:S04]  /*24440*/  LDL.LU.64 R18, [R1+0x1c30] ;  /* 0x001c300001127983 */ /* 0x001f280000300a00 */
[----:B------:R-:W4:Y:S04]  /*24450*/  LDL.LU.64 R16, [R1+0x1c28] ;  /* 0x001c280001107983 */ /* 0x000f280000300a00 */
[----:B------:R-:W4:Y:S02]  /*24460*/  LDL.LU.64 R6, [R1+0x1c20] ;  /* 0x001c200001067983 */ /* 0x000f240000300a00 */
[----:B----4-:R-:W-:-:S15]  /*24470*/  HMMA.16816.F32 R16, R8, R6, R16 ;  /* 0x000000060810723c */ /* 0x010fde0000001810 */
[----:B------:R-:W-:-:S08]  /*24480*/  NOP ;  /* 0x0000000000007918 */ /* 0x000fd00000000000 */
[----:B------:R-:W-:Y:S04]  /*24490*/  STL.64 [R1+0x230], R16 ;  /* 0x0002301001007387 */ /* 0x000fe80000100a00 */
[----:B------:R0:W-:Y:S04]  /*244a0*/  STL.64 [R1+0x238], R18 ;  /* 0x0002381201007387 */ /* 0x0001e80000100a00 */
[----:B0-----:R-:W4:Y:S04]  /*244b0*/  LDL.LU.64 R18, [R1+0x1c18] ;  /* 0x001c180001127983 */ /* 0x001f280000300a00 */
[----:B------:R0:W-:Y:S04]  /*244c0*/  STL.64 [R1+0x1ac0], R6 ;  /* 0x001ac00601007387 */ /* 0x0001e80000100a00 */
[----:B------:R-:W4:Y:S04]  /*244d0*/  LDL.LU R4, [R1+0x220] ;  /* 0x0002200001047983 */ /* 0x000f280000300800 */
[----:B------:R-:W4:Y:S04]  /*244e0*/  LDL.LU R5, [R1+0x224] ;  /* 0x0002240001057983 */ /* 0x000f280000300800 */
[----:B0-----:R-:W4:Y:S04]  /*244f0*/  LDL.LU R6, [R1+0x228] ;  /* 0x0002280001067983 */ /* 0x001f280000300800 */
[----:B------:R-:W4:Y:S02]  /*24500*/  LDL.LU R7, [R1+0x22c] ;  /* 0x00022c0001077983 */ /* 0x000f240000300800 */
[----:B----4-:R-:W-:Y:S06]  /*24510*/  HMMA.16816.F32 R4, R8, R18, R4 ;  /* 0x000000120804723c */ /* 0x010fec0000001804 */
[----:B------:R-:W-:-:S15]  /*24520*/  MOV R28, R19 ;  /* 0x00000013001c7202 */ /* 0x000fde0000000f00 */
[----:B------:R-:W-:-:S02]  /*24530*/  NOP ;  /* 0x0000000000007918 */ /* 0x000fc40000000000 */
[----:B------:R0:W-:Y:S04]  /*24540*/  STL.64 [R1+0x220], R4 ;  /* 0x0002200401007387 */ /* 0x0001e80000100a00 */
[----:B------:R-:W-:Y:S01]  /*24550*/  STL.64 [R1+0x228], R6 ;  /* 0x0002280601007387 */ /* 0x000fe20000100a00 */
[----:B0-----:R-:W-:-:S03]  /*24560*/  MOV R5, R18 ;  /* 0x0000001200057202 */ /* 0x001fc60000000f00 */
[----:B------:R-:W2:Y:S02]  /*24570*/  LDL.LU.64 R18, [R1+0x1c10] ;  /* 0x001c100001127983 */ /* 0x000ea40000300a00 */
[----:B--2---:R-:W-:Y:S06]  /*24580*/  HMMA.16816.F32 R24, R8, R18, R24 ;  /* 0x000000120818723c */ /* 0x004fec0000001818 */
[----:B------:R-:W-:Y:S01]  /*24590*/  IMAD.MOV.U32 R2, RZ, RZ, R18 ;  /* 0x000000ffff027224 */ /* 0x000fe200078e0012 */
[----:B------:R-:W-:-:S15]  /*245a0*/  MOV R4, R19 ;  /* 0x0000001300047202 */ /* 0x000fde0000000f00 */
[----:B------:R-:W-:-:S01]  /*245b0*/  NOP ;  /* 0x0000000000007918 */ /* 0x000fc20000000000 */
[----:B------:R-:W-:Y:S04]  /*245c0*/  STL.64 [R1+0x210], R24 ;  /* 0x0002101801007387 */ /* 0x000fe80000100a00 */
[----:B------:R0:W-:Y:S04]  /*245d0*/  STL.64 [R1+0x218], R26 ;  /* 0x0002181a01007387 */ /* 0x0001e80000100a00 */
[----:B0-----:R-:W2:Y:S04]  /*245e0*/  LDL.LU.64 R26, [R1+0x1c08] ;  /* 0x001c0800011a7983 */ /* 0x001ea80000300a00 */
[----:B------:R-:W2:Y:S04]  /*245f0*/  LDL.LU.64 R24, [R1+0x1c00] ;  /* 0x001c000001187983 */ /* 0x000ea80000300a00 */
[----:B------:R-:W2:Y:S02]  /*24600*/  LDL.LU.64 R18, [R1+0x1bf8] ;  /* 0x001bf80001127983 */ /* 0x000ea40000300a00 */
[----:B--2---:R-:W-:Y:S06]  /*24610*/  HMMA.16816.F32 R24, R8, R18, R24 ;  /* 0x000000120818723c */ /* 0x004fec0000001818 */
[----:B------:R-:W-:Y:S01]  /*24620*/  MOV R29, R18 ;  /* 0x00000012001d7202 */ /* 0x000fe20000000f00 */
[----:B------:R-:W-:-:S15]  /*24630*/  IMAD.MOV.U32 R3, RZ, RZ, R19 ;  /* 0x000000ffff037224 */ /* 0x000fde00078e0013 */
[----:B------:R-:W-:-:S01]  /*24640*/  NOP ;  /* 0x0000000000007918 */ /* 0x000fc20000000000 */
[----:B------:R-:W-:Y:S04]  /*24650*/  STL.64 [R1+0x200], R24 ;  /* 0x0002001801007387 */ /* 0x000fe80000100a00 */
[----:B------:R0:W-:Y:S04]  /*24660*/  STL.64 [R1+0x208], R26 ;  /* 0x0002081a01007387 */ /* 0x0001e80000100a00 */
[----:B0-----:R-:W2:Y:S04]  /*24670*/  LDL.LU.64 R26, [R1+0x1bf0] ;  /* 0x001bf000011a7983 */ /* 0x001ea80000300a00 */
[----:B------:R-:W4:Y:S04]  /*24680*/  LDL.LU.64 R24, [R1+0x1be8] ;  /* 0x001be80001187983 */ /* 0x000f280000300a00 */
[----:B------:R-:W3:Y:S04]  /*24690*/  LDL.LU.64 R18, [R1+0x1be0] ;  /* 0x001be00001127983 */ /* 0x000ee80000300a00 */
[----:B------:R-:W3:Y:S02]  /*246a0*/  LDL.LU.64 R16, [R1+0x1bd8] ;  /* 0x001bd80001107983 */ /* 0x000ee40000300a00 */
[----:B---3--:R-:W-:-:S15]  /*246b0*/  HMMA.16816.F32 R16, R8, R14, R16 ;  /* 0x0000000e0810723c */ /* 0x008fde0000001810 */
[----:B------:R-:W-:-:S08]  /*246c0*/  NOP ;  /* 0x0000000000007918 */ /* 0x000fd00000000000 */
[----:B------:R0:W-:Y:S04]  /*246d0*/  STL.64 [R1+0x1f0], R16 ;  /* 0x0001f01001007387 */ /* 0x0001e80000100a00 */
[----:B------:R1:W-:Y:S04]  /*246e0*/  STL.64 [R1+0x1f8], R18 ;  /* 0x0001f81201007387 */ /* 0x0003e80000100a00 */
[----:B0-----:R-:W3:Y:S04]  /*246f0*/  LDL.LU R16, [R1] ;  /* 0x0000000001107983 */ /* 0x001ee80000300800 */
[----:B------:R-:W3:Y:S04]  /*24700*/  LDL.LU R17, [R1+0x4] ;  /* 0x0000040001117983 */ /* 0x000ee80000300800 */
[----:B-1----:R-:W2:Y:S04]  /*24710*/  LDL.LU R18, [R1+0x8] ;  /* 0x0000080001127983 */ /* 0x002ea80000300800 */
[----:B------:R-:W2:Y:S01]  /*24720*/  LDL.LU R19, [R1+0xc] ;  /* 0x00000c0001137983 */ /* 0x000ea20000300800 */
[----:B------:R-:W-:-:S02]  /*24730*/  MOV R6, R21 ;  /* 0x0000001500067202 */ /* 0x000fc40000000f00 */
[----:B------:R-:W-:Y:S01]  /*24740*/  MOV R7, R0 ;  /* 0x0000000000077202 */ /* 0x000fe20000000f00 */
[----:B--2---:R-:W-:Y:S04]  /*24750*/  STL.64 [R1+0x1ad0], R18 ;  /* 0x001ad01201007387 */ /* 0x004fe80000100a00 */
[----:B---3--:R0:W-:Y:S04]  /*24760*/  STL.64 [R1+0x1ac8], R16 ;  /* 0x001ac81001007387 */ /* 0x0081e80000100a00 */
[----:B------:R-:W2:Y:S04]  /*24770*/  LDL.LU R21, [R1+0x1bd4] ;  /* 0x001bd40001157983 */ /* 0x000ea80000300800 */
[----:B------:R-:W3:Y:S04]  /*24780*/  LDL.LU R0, [R1+0x1bd0] ;  /* 0x001bd00001007983 */ /* 0x000ee80000300800 */
[----:B------:R1:W-:Y:S04]  /*24790*/  STL.64 [R1+0x1ad8], R6 ;  /* 0x001ad80601007387 */ /* 0x0003e80000100a00 */
[----:B0-----:R-:W4:Y:S04]  /*247a0*/  LDL.LU R16, [R1+0x20] ;  /* 0x0000200001107983 */ /* 0x001f280000300800 */
[----:B------:R-:W4:Y:S04]  /*247b0*/  LDL.LU R17, [R1+0x24] ;  /* 0x0000240001117983 */ /* 0x000f280000300800 */
[----:B------:R-:W2:Y:S04]  /*247c0*/  LDL.LU R18, [R1+0x28] ;  /* 0x0000280001127983 */ /* 0x000ea80000300800 */
[----:B------:R-:W2:Y:S01]  /*247d0*/  LDL.LU R19, [R1+0x2c] ;  /* 0x00002c0001137983 */ /* 0x000ea20000300800 */
[----:B-1----:R-:W-:Y:S01]  /*247e0*/  IMAD.MOV.U32 R6, RZ, RZ, R12 ;  /* 0x000000ffff067224 */ /* 0x002fe200078e000c */
[----:B------:R-:W-:-:S02]  /*247f0*/  MOV R7, R13 ;  /* 0x0000000d00077202 */ /* 0x000fc40000000f00 */
[----:B--2---:R-:W-:Y:S04]  /*24800*/  STL.64 [R1+0x1ae8], R18 ;  /* 0x001ae81201007387 */ /* 0x004fe80000100a00 */
[----:B----4-:R0:W-:Y:S04]  /*24810*/  STL.64 [R1+0x1ae0], R16 ;  /* 0x001ae01001007387 */ /* 0x0101e80000100a00 */
[----:B------:R-:W2:Y:S04]  /*24820*/  LDL.LU R12, [R1+0x1bcc] ;  /* 0x001bcc00010c7983 */ /* 0x000ea80000300800 */
[----:B------:R-:W4:Y:S04]  /*24830*/  LDL.LU R13, [R1+0x1bc8] ;  /* 0x001bc800010d7983 */ /* 0x000f280000300800 */
[----:B------:R1:W-:Y:S04]  /*24840*/  STL.64 [R1+0x1af0], R6 ;  /* 0x001af00601007387 */ /* 0x0003e80000100a00 */
[----:B0-----:R-:W3:Y:S04]  /*24850*/  LDL.LU R16, [R1+0x30] ;  /* 0x0000300001107983 */ /* 0x001ee80000300800 */
[----:B------:R-:W3:Y:S04]  /*24860*/  LDL.LU R17, [R1+0x34] ;  /* 0x0000340001117983 */ /* 0x000ee80000300800 */
[----:B------:R-:W2:Y:S04]  /*24870*/  LDL.LU R18, [R1+0x38] ;  /* 0x0000380001127983 */ /* 0x000ea80000300800 */
[----:B------:R-:W2:Y:S01]  /*24880*/  LDL.LU R19, [R1+0x3c] ;  /* 0x00003c0001137983 */ /* 0x000ea20000300800 */
[----:B-1----:R-:W-:Y:S01]  /*24890*/  MOV R6, R27 ;  /* 0x0000001b00067202 */ /* 0x002fe20000000f00 */
[----:B------:R-:W-:-:S02]  /*248a0*/  IMAD.MOV.U32 R7, RZ, RZ, R26 ;  /* 0x000000ffff077224 */ /* 0x000fc400078e001a */
[----:B--2---:R-:W-:Y:S04]  /*248b0*/  STL.64 [R1+0x1b00], R18 ;  /* 0x001b001201007387 */ /* 0x004fe80000100a00 */
[----:B---3--:R-:W-:Y:S04]  /*248c0*/  STL.64 [R1+0x1af8], R16 ;  /* 0x001af81001007387 */ /* 0x008fe80000100a00 */
[----:B------:R0:W-:Y:S02]  /*248d0*/  STL.64 [R1+0x1b08], R6 ;  /* 0x001b080601007387 */ /* 0x0001e40000100a00 */
[----:B0-----:R-:W-:-:S02]  /*248e0*/  MOV R6, R25 ;  /* 0x0000001900067202 */ /* 0x001fc40000000f00 */
[----:B------:R-:W-:-:S05]  /*248f0*/  MOV R7, R24 ;  /* 0x0000001800077202 */ /* 0x000fca0000000f00 */
[----:B------:R0:W-:Y:S04]  /*24900*/  STL.64 [R1+0x1b20], R6 ;  /* 0x001b200601007387 */ /* 0x0001e80000100a00 */
[----:B------:R-:W2:Y:S04]  /*24910*/  LDL.LU R16, [R1+0x50] ;  /* 0x0000500001107983 */ /* 0x000ea80000300800 */
[----:B------:R-:W2:Y:S04]  /*24920*/  LDL.LU R17, [R1+0x54] ;  /* 0x0000540001117983 */ /* 0x000ea80000300800 */
[----:B------:R-:W3:Y:S04]  /*24930*/  LDL.LU R18, [R1+0x58] ;  /* 0x0000580001127983 */ /* 0x000ee80000300800 */
[----:B------:R-:W3:Y:S01]  /*24940*/  LDL.LU R19, [R1+0x5c] ;  /* 0x00005c0001137983 */ /* 0x000ee20000300800 */
[----:B0-----:R-:W-:Y:S01]  /*24950*/  IMAD.MOV.U32 R6, RZ, RZ, R23 ;  /* 0x000000ffff067224 */ /* 0x001fe200078e0017 */
[----:B------:R-:W-:-:S05]  /*24960*/  MOV R7, R22 ;  /* 0x0000001600077202 */ /* 0x000fca0000000f00 */
[----:B------:R-:W-:Y:S04]  /*24970*/  STL.64 [R1+0x1b38], R6 ;  /* 0x001b380601007387 */ /* 0x000fe80000100a00 */
[----:B---3--:R-:W-:Y:S04]  /*24980*/  STL.64 [R1+0x1b18], R18 ;  /* 0x001b181201007387 */ /* 0x008fe80000100a00 */
[----:B--2---:R0:W-:Y:S04]  /*24990*/  STL.64 [R1+0x1b10], R16 ;  /* 0x001b101001007387 */ /* 0x0041e80000100a00 */
[----:B0-----:R-:W2:Y:S04]  /*249a0*/  LDL.LU R16, [R1+0x60] ;  /* 0x0000600001107983 */ /* 0x001ea80000300800 */
[----:B------:R-:W2:Y:S04]  /*249b0*/  LDL.LU R17, [R1+0x64] ;  /* 0x0000640001117983 */ /* 0x000ea80000300800 */
[----:B------:R-:W3:Y:S04]  /*249c0*/  LDL.LU R18, [R1+0x68] ;  /* 0x0000680001127983 */ /* 0x000ee80000300800 */
[----:B------:R-:W3:Y:S01]  /*249d0*/  LDL.LU R19, [R1+0x6c] ;  /* 0x00006c0001137983 */ /* 0x000ee20000300800 */
[----:B------:R-:W-:Y:S01]  /*249e0*/  MOV R6, R21 ;  /* 0x0000001500067202 */ /* 0x000fe20000000f00 */
[----:B------:R-:W-:-:S05]  /*249f0*/  IMAD.MOV.U32 R7, RZ, RZ, R20 ;  /* 0x000000ffff077224 */ /* 0x000fca00078e0014 */
[----:B------:R-:W-:Y:S04]  /*24a00*/  STL.64 [R1+0x1b50], R6 ;  /* 0x001b500601007387 */ /* 0x000fe80000100a00 */
[----:B---3--:R-:W-:Y:S04]  /*24a10*/  STL.64 [R1+0x1b30], R18 ;  /* 0x001b301201007387 */ /* 0x008fe80000100a00 */
[----:B--2---:R0:W-:Y:S04]  /*24a20*/  STL.64 [R1+0x1b28], R16 ;  /* 0x001b281001007387 */ /* 0x0041e80000100a00 */
        /* <DEDUP_REMOVED lines=8> */
[----:B------:R-:W3:Y:S04]  /*24ab0*/  LDL.LU R24, [R1+0x160] ;  /* 0x0001600001187983 */ /* 0x000ee80000300800 */
[----:B------:R-:W3:Y:S04]  /*24ac0*/  LDL.LU R25, [R1+0x164] ;  /* 0x0001640001197983 */ /* 0x000ee80000300800 */
[----:B------:R-:W4:Y:S04]  /*24ad0*/  LDL.LU R26, [R1+0x168] ;  /* 0x00016800011a7983 */ /* 0x000f280000300800 */
[----:B------:R-:W4:Y:S04]  /*24ae0*/  LDL.LU R27, [R1+0x16c] ;  /* 0x00016c00011b7983 */ /* 0x000f280000300800 */
[----:B----4-:R0:W-:Y:S04]  /*24af0*/  STL.64 [R1+0x1bb0], R26 ;  /* 0x001bb01a01007387 */ /* 0x0101e80000100a00 */
[----:B---3--:R-:W-:Y:S04]  /*24b00*/  STL.64 [R1+0x1ba8], R24 ;  /* 0x001ba81801007387 */ /* 0x008fe80000100a00 */
[----:B0-----:R-:W3:Y:S04]  /*24b10*/  LDL.LU.64 R26, [R1+0x1a8] ;  /* 0x0001a800011a7983 */ /* 0x001ee80000300a00 */
[----:B---3--:R0:W-:Y:S04]  /*24b20*/  STL.64 [R1+0x1bc0], R26 ;  /* 0x001bc01a01007387 */ /* 0x0081e80000100a00 */
[----:B0-----:R-:W3:Y:S04]  /*24b30*/  LDL.LU.64 R26, [R1+0x1d8] ;  /* 0x0001d800011a7983 */ /* 0x001ee80000300a00 */
[----:B--2---:R0:W-:Y:S04]  /*24b40*/  STL.64 [R1+0x1b88], R22 ;  /* 0x001b881601007387 */ /* 0x0041e80000100a00 */
[----:B------:R1:W-:Y:S04]  /*24b50*/  STL.64 [R1+0x1b80], R20 ;  /* 0x001b801401007387 */ /* 0x0003e80000100a00 */
[----:B0-----:R-:W2:Y:S04]  /*24b60*/  LDL.LU.64 R22, [R1+0x198] ;  /* 0x0001980001167983 */ /* 0x001ea80000300a00 */
[----:B--2---:R0:W-:Y:S04]  /*24b70*/  STL.64 [R1+0x1bb8], R22 ;  /* 0x001bb81601007387 */ /* 0x0041e80000100a00 */
[----:B-1----:R-:W2:Y:S04]  /*24b80*/  LDL.LU R20, [R1+0x1c0] ;  /* 0x0001c00001147983 */ /* 0x002ea80000300800 */
[----:B------:R-:W2:Y:S04]  /*24b90*/  LDL.LU R21, [R1+0x1c4] ;  /* 0x0001c40001157983 */ /* 0x000ea80000300800 */
[----:B0-----:R-:W2:Y:S04]  /*24ba0*/  LDL.LU R22, [R1+0x1c8] ;  /* 0x0001c80001167983 */ /* 0x001ea80000300800 */
[----:B------:R-:W2:Y:S04]  /*24bb0*/  LDL.LU R23, [R1+0x1cc] ;  /* 0x0001cc0001177983 */ /* 0x000ea80000300800 */
[----:B------:R-:W-:Y:S04]  /*24bc0*/  STL.64 [R1+0x1b48], R18 ;  /* 0x001b481201007387 */ /* 0x000fe80000100a00 */
[----:B------:R0:W-:Y:S04]  /*24bd0*/  STL.64 [R1+0x1b40], R16 ;  /* 0x001b401001007387 */ /* 0x0001e80000100a00 */
[----:B0-----:R-:W4:Y:S04]  /*24be0*/  LDL.LU R16, [R1+0x130] ;  /* 0x0001300001107983 */ /* 0x001f280000300800 */
[----:B------:R-:W4:Y:S04]  /*24bf0*/  LDL.LU R17, [R1+0x134] ;  /* 0x0001340001117983 */ /* 0x000f280000300800 */
[----:B------:R-:W3:Y:S04]  /*24c00*/  LDL.LU R18, [R1+0x138] ;  /* 0x0001380001127983 */ /* 0x000ee80000300800 */
[----:B------:R-:W3:Y:S01]  /*24c10*/  LDL.LU R19, [R1+0x13c] ;  /* 0x00013c0001137983 */ /* 0x000ee20000300800 */
[----:B------:R-:W-:-:S02]  /*24c20*/  MOV R7, R12 ;  /* 0x0000000c00077202 */ /* 0x000fc40000000f00 */
[----:B------:R-:W-:Y:S01]  /*24c30*/  MOV R6, R13 ;  /* 0x0000000d00067202 */ /* 0x000fe20000000f00 */
[----:B---3--:R-:W-:Y:S04]  /*24c40*/  STL.64 [R1+0x1b60], R18 ;  /* 0x001b601201007387 */ /* 0x008fe80000100a00 */
[----:B----4-:R0:W-:Y:S04]  /*24c50*/  STL.64 [R1+0x1b58], R16 ;  /* 0x001b581001007387 */ /* 0x0101e80000100a00 */
[----:B0-----:R-:W3:Y:S04]  /*24c60*/  LDL.LU R16, [R1+0x140] ;  /* 0x0001400001107983 */ /* 0x001ee80000300800 */
[----:B------:R-:W3:Y:S04]  /*24c70*/  LDL.LU R17, [R1+0x144] ;  /* 0x0001440001117983 */ /* 0x000ee80000300800 */
[----:B------:R-:W3:Y:S04]  /*24c80*/  LDL.LU R18, [R1+0x148] ;  /* 0x0001480001127983 */ /* 0x000ee80000300800 */
[----:B------:R-:W3:Y:S04]  /*24c90*/  LDL.LU R19, [R1+0x14c] ;  /* 0x00014c0001137983 */ /* 0x000ee80000300800 */
[----:B------:R0:W-:Y:S04]  /*24ca0*/  STL.64 [R1+0x1a78], R14 ;  /* 0x001a780e01007387 */ /* 0x0001e80000100a00 */
[----:B------:R-:W4:Y:S04]  /*24cb0*/  LDL.LU R12, [R1+0x1e0] ;  /* 0x0001e000010c7983 */ /* 0x000f280000300800 */
[----:B------:R-:W4:Y:S04]  /*24cc0*/  LDL.LU R13, [R1+0x1e4] ;  /* 0x0001e400010d7983 */ /* 0x000f280000300800 */
[----:B0-----:R-:W4:Y:S04]  /*24cd0*/  LDL.LU R14, [R1+0x1e8] ;  /* 0x0001e800010e7983 */ /* 0x001f280000300800 */
[----:B------:R-:W4:Y:S02]  /*24ce0*/  LDL.LU R15, [R1+0x1ec] ;  /* 0x0001ec00010f7983 */ /* 0x000f240000300800 */
[----:B----4-:R-:W-:-:S15]  /*24cf0*/  HMMA.16816.F32 R12, R8, R26, R12 ;  /* 0x0000001a080c723c */ /* 0x010fde000000180c */
[----:B------:R-:W-:-:S08]  /*24d00*/  NOP ;  /* 0x0000000000007918 */ /* 0x000fd00000000000 */
[----:B------:R0:W-:Y:S04]  /*24d10*/  STL.64 [R1+0x1e0], R12 ;  /* 0x0001e00c01007387 */ /* 0x0001e80000100a00 */
[----:B------:R1:W-:Y:S01]  /*24d20*/  STL.64 [R1+0x1e8], R14 ;  /* 0x0001e80e01007387 */ /* 0x0003e20000100a00 */
[----:B0-----:R-:W-:Y:S01]  /*24d30*/  IMAD.MOV.U32 R13, RZ, RZ, R26 ;  /* 0x000000ffff0d7224 */ /* 0x001fe200078e001a */
[----:B------:R-:W-:Y:S02]  /*24d40*/  MOV R12, R27 ;  /* 0x0000001b000c7202 */ /* 0x000fe40000000f00 */
[----:B------:R-:W2:Y:S02]  /*24d50*/  LDL.LU.64 R26, [R1+0x1bc0] ;  /* 0x001bc000011a7983 */ /* 0x000ea40000300a00 */
[----:B--2---:R-:W-:Y:S06]  /*24d60*/  HMMA.16816.F32 R20, R8, R26, R20 ;  /* 0x0000001a0814723c */ /* 0x004fec0000001814 */
[----:B-1----:R-:W-:Y:S01]  /*24d70*/  MOV R15, R26 ;  /* 0x0000001a000f7202 */ /* 0x002fe20000000f00 */
[----:B------:R-:W-:-:S15]  /*24d80*/  IMAD.MOV.U32 R14, RZ, RZ, R27 ;  /* 0x000000ffff0e7224 */ /* 0x000fde00078e001b */
[----:B------:R-:W-:-:S01]  /*24d90*/  NOP ;  /* 0x0000000000007918 */ /* 0x000fc20000000000 */
[----:B------:R-:W-:Y:S04]  /*24da0*/  STL.64 [R1+0x350], R20 ;  /* 0x0003501401007387 */ /* 0x000fe80000100a00 */
[----:B------:R0:W-:Y:S04]  /*24db0*/  STL.64 [R1+0x358], R22 ;  /* 0x0003581601007387 */ /* 0x0001e80000100a00 */
[----:B0-----:R-:W2:Y:S04]  /*24dc0*/  LDL.LU.64 R22, [R1+0x1bb8] ;  /* 0x001bb80001167983 */ /* 0x001ea80000300a00 */
[----:B------:R-:W2:Y:S04]  /*24dd0*/  LDL.LU.64 R26, [R1+0x1bb0] ;  /* 0x001bb000011a7983 */ /* 0x000ea80000300a00 */
[----:B------:R-:W2:Y:S04]  /*24de0*/  LDL.LU.64 R24, [R1+0x1ba8] ;  /* 0x001ba80001187983 */ /* 0x000ea80000300a00 */
[----:B------:R0:W-:Y:S04]  /*24df0*/  STL.64 [R1+0x1a88], R14 ;  /* 0x001a880e01007387 */ /* 0x0001e80000100a00 */
[----:B------:R-:W-:Y:S01]  /*24e00*/  STL.64 [R1+0x1a80], R12 ;  /* 0x001a800c01007387 */ /* 0x000fe20000100a00 */
[----:B0-----:R-:W-:-:S02]  /*24e10*/  MOV R14, R2 ;  /* 0x00000002000e7202 */ /* 0x001fc40000000f00 */
[----:B------:R-:W-:Y:S01]  /*24e20*/  MOV R15, R4 ;  /* 0x00000004000f7202 */ /* 0x000fe20000000f00 */
[----:B------:R-:W4:Y:S04]  /*24e30*/  LDL.LU R2, [R1+0x1ba4] ;  /* 0x001ba40001027983 */ /* 0x000f280000300800 */
[----:B------:R-:W3:Y:S04]  /*24e40*/  LDL.LU R4, [R1+0x1ba0] ;  /* 0x001ba00001047983 */ /* 0x000ee80000300800 */
[----:B------:R0:W-:Y:S02]  /*24e50*/  STL.64 [R1+0x1a98], R14 ;  /* 0x001a980e01007387 */ /* 0x0001e40000100a00 */
[----:B0-----:R-:W-:Y:S01]  /*24e60*/  IMAD.MOV.U32 R14, RZ, RZ, R5 ;  /* 0x000000ffff0e7224 */ /* 0x001fe200078e0005 */
[----:B------:R-:W-:Y:S01]  /*24e70*/  MOV R15, R28 ;  /* 0x0000001c000f7202 */ /* 0x000fe20000000f00 */
[----:B------:R-:W4:Y:S04]  /*24e80*/  LDL.LU R5, [R1+0x1b9c] ;  /* 0x001b9c0001057983 */ /* 0x000f280000300800 */
[----:B------:R-:W3:Y:S01]  /*24e90*/  LDL.LU R28, [R1+0x1b98] ;  /* 0x001b9800011c7983 */ /* 0x000ee20000300800 */
[----:B--2---:R-:W-:-:S15]  /*24ea0*/  HMMA.16816.F32 R24, R8, R22, R24 ;  /* 0x000000160818723c */ /* 0x004fde0000001818 */
[----:B------:R-:W-:-:S08]  /*24eb0*/  NOP ;  /* 0x0000000000007918 */ /* 0x000fd00000000000 */
[----:B------:R0:W-:Y:S04]  /*24ec0*/  STL.64 [R1+0x340], R24 ;  /* 0x0003401801007387 */ /* 0x0001e80000100a00 */
[----:B------:R1:W-:Y:S01]  /*24ed0*/  STL.64 [R1+0x348], R26 ;  /* 0x0003481a01007387 */ /* 0x0003e20000100a00 */
[----:B0-----:R-:W-:-:S03]  /*24ee0*/  MOV R25, R22 ;  /* 0x0000001600197202 */ /* 0x001fc60000000f00 */
[----:B-1----:R-:W2:Y:S01]  /*24ef0*/  LDL.LU.64 R26, [R1+0x1b90] ;  /* 0x001b9000011a7983 */ /* 0x002ea20000300a00 */
[----:B------:R-:W-:-:S03]  /*24f00*/  IMAD.MOV.U32 R24, RZ, RZ, R23 ;  /* 0x000000ffff187224 */ /* 0x000fc600078e0017 */
[----:B------:R-:W2:Y:S04]  /*24f10*/  LDL.LU.64 R22, [R1+0x1b88] ;  /* 0x001b880001167983 */ /* 0x000ea80000300a00 */
[----:B------:R-:W2:Y:S02]  /*24f20*/  LDL.LU.64 R20, [R1+0x1b80] ;  /* 0x001b800001147983 */ /* 0x000ea40000300a00 */
[----:B--2---:R-:W-:Y:S02]  /*24f30*/  HMMA.16816.F32 R8, R8, R26, R20 ;  /* 0x0000001a0808723c */ /* 0x004fe40000001814 */
[----:B------:R-:W2:Y:S04]  /*24f40*/  LDL.LU.64 R22, [R1+0x1b78] ;  /* 0x001b780001167983 */ /* 0x000ea80000300a00 */
[----:B------:R-:W2:-:S15]  /*24f50*/  LDL.LU.64 R20, [R1+0x1b70] ;  /* 0x001b700001147983 */ /* 0x000e9e0000300a00 */
[----:B------:R-:W-:-:S02]  /*24f60*/  NOP ;  /* 0x0000000000007918 */ /* 0x000fc40000000000 */
[----:B------:R-:W-:Y:S04]  /*24f70*/  STL.64 [R1+0x1c0], R8 ;  /* 0x0001c00801007387 */ /* 0x000fe80000100a00 */
[----:B------:R0:W-:Y:S02]  /*24f80*/  STL.64 [R1+0x1c8], R10 ;  /* 0x0001c80a01007387 */ /* 0x0001e40000100a00 */
[----:B0-----:R-:W-:Y:S02]  /*24f90*/  MOV R10, R29 ;  /* 0x0000001d000a7202 */ /* 0x001fe40000000f00 */
[----:B------:R-:W-:Y:S01]  /*24fa0*/  MOV R11, R3 ;  /* 0x00000003000b7202 */ /* 0x000fe20000000f00 */
[----:B------:R-:W2:Y:S04]  /*24fb0*/  LDL.LU R29, [R1+0x1b6c] ;  /* 0x001b6c00011d7983 */ /* 0x000ea80000300800 */
[----:B------:R4:W-:Y:S04]  /*24fc0*/  STL.64 [R1+0x1a90], R10 ;  /* 0x001a900a01007387 */ /* 0x0009e80000100a00 */
[----:B------:R-:W2:Y:S01]  /*24fd0*/  LDL.LU R8, [R1+0x40] ;  /* 0x0000400001087983 */ /* 0x000ea20000300800 */
[----:B----4-:R-:W-:-:S02]  /*24fe0*/  MOV R10, R5 ;  /* 0x00000005000a7202 */ /* 0x010fc40000000f00 */
[----:B---3--:R-:W-:Y:S01]  /*24ff0*/  MOV R11, R4 ;  /* 0x00000004000b7202 */ /* 0x008fe20000000f00 */
[----:B------:R-:W-:Y:S02]  /*25000*/  IMAD.MOV.U32 R9, RZ, RZ, R28 ;  /* 0x000000ffff097224 */ /* 0x000fe400078e001c */
[----:B------:R-:W3:Y:S04]  /*25010*/  LDL.LU R28, [R1+0x1b68] ;  /* 0x001b6800011c7983 */ /* 0x000ee80000300800 */
[----:B------:R-:W-:Y:S01]  /*25020*/  STL.64 [R1+0x1a30], R26 ;  /* 0x001a301a01007387 */ /* 0x000fe20000100a00 */
[----:B--2---:R-:W-:Y:S03]  /*25030*/  HMMA.16816.F32 R4, R20, R6, R16 ;  /* 0x000000061404723c */ /* 0x004fe60000001810 */
[----:B------:R-:W2:Y:S04]  /*25040*/  LDL.LU.64 R18, [R1+0x1b60] ;  /* 0x001b600001127983 */ /* 0x000ea80000300a00 */
[----:B------:R-:W2:-:S15]  /*25050*/  LDL.LU.64 R16, [R1+0x1b58] ;  /* 0x001b580001107983 */ /* 0x000e9e0000300a00 */
[----:B------:R-:W-:-:S01]  /*25060*/  NOP ;  /* 0x0000000000007918 */ /* 0x000fc20000000000 */
[----:B------:R-:W-:Y:S04]  /*25070*/  STL.64 [R1+0x320], R4 ;  /* 0x0003200401007387 */ /* 0x000fe80000100a00 */
[----:B------:R0:W-:Y:S04]  /*25080*/  STL.64 [R1+0x328], R6 ;  /* 0x0003280601007387 */ /* 0x0001e80000100a00 */
[----:B0-----:R-:W2:Y:S02]  /*25090*/  LDL.LU.64 R6, [R1+0x1b50] ;  /* 0x001b500001067983 */ /* 0x001ea40000300a00 */
[----:B--2---:R-:W-:Y:S02]  /*250a0*/  HMMA.16816.F32 R4, R20, R6, R16 ;  /* 0x000000061404723c */ /* 0x004fe40000001810 */
[----:B------:R-:W2:Y:S04]  /*250b0*/  LDL.LU.64 R18, [R1+0x1b48] ;  /* 0x001b480001127983 */ /* 0x000ea80000300a00 */
[----:B------:R-:W2:-:S15]  /*250c0*/  LDL.LU.64 R16, [R1+0x1b40] ;  /* 0x001b400001107983 */ /* 0x000e9e0000300a00 */
[----:B------:R-:W-:-:S02]  /*250d0*/  NOP ;  /* 0x0000000000007918 */ /* 0x000fc40000000000 */
        /* <DEDUP_REMOVED lines=40> */
[----:B------:R-:W4:-:S15]  /*25360*/  LDL.LU R17, [R1+0x1ab0] ;  /* 0x001ab00001117983 */ /* 0x000f1e0000300800 */
[----:B------:R-:W-:-:S02]  /*25370*/  NOP ;  /* 0x0000000000007918 */ /* 0x000fc40000000000 */
[----:B------:R-:W-:Y:S04]  /*25380*/  STL.64 [R1+0x140], R4 ;  /* 0x0001400401007387 */ /* 0x000fe80000100a00 */
[----:B------:R0:W-:Y:S04]  /*25390*/  STL.64 [R1+0x148], R6 ;  /* 0x0001480601007387 */ /* 0x0001e80000100a00 */
[----:B0-----:R-:W2:Y:S04]  /*253a0*/  LDL.LU.64 R6, [R1+0x1aa8] ;  /* 0x001aa80001067983 */ /* 0x001ea80000300a00 */
[----:B------:R-:W2:Y:S01]  /*253b0*/  LDL.LU.64 R4, [R1+0x1aa0] ;  /* 0x001aa00001047983 */ /* 0x000ea20000300a00 */
[----:B------:R-:W-:-:S02]  /*253c0*/  LOP3.LUT R16, R29, 0x40, RZ, 0x3c, !PT ;  /* 0x000000401d107812 */ /* 0x000fc400078e3cff */
[----:B---3--:R-:W-:Y:S01]  /*253d0*/  LOP3.LUT R3, R28, 0x40, RZ, 0x3c, !PT ;  /* 0x000000401c037812 */ /* 0x008fe200078e3cff */
[----:B--2---:R-:W-:Y:S02]  /*253e0*/  HMMA.16816.F32 R12, R20, R14, R4 ;  /* 0x0000000e140c723c */ /* 0x004fe40000001804 */
[----:B------:R-:W0:Y:S04]  /*253f0*/  LDSM.16.M88.4 R4, [R16+UR6+0x18000] ;  /* 0x018000061004783b */ /* 0x000e280008000200 */
[----:B0-----:R-:W-:-:S15]  /*25400*/  STL.64 [R1+0x1a28], R6 ;  /* 0x001a280601007387 */ /* 0x001fde0000100a00 */
[----:B------:R-:W-:-:S02]  /*25410*/  NOP ;  /* 0x0000000000007918 */ /* 0x000fc40000000000 */
[----:B------:R-:W-:Y:S04]  /*25420*/  STL.64 [R1+0x130], R12 ;  /* 0x0001300c01007387 */ /* 0x000fe80000100a00 */
[----:B------:R-:W-:Y:S04]  /*25430*/  STL.64 [R1+0x138], R14 ;  /* 0x0001380e01007387 */ /* 0x000fe80000100a00 */
[----:B------:R-:W0:Y:S04]  /*25440*/  LDSM.16.M88.4 R12, [R3+UR6] ;  /* 0x00000006030c783b */ /* 0x000e280008000200 */
[----:B------:R1:W-:Y:S04]  /*25450*/  STL.64 [R1+0x1a20], R4 ;  /* 0x001a200401007387 */ /* 0x0003e80000100a00 */
[----:B-1----:R-:W2:Y:S04]  /*25460*/  LDL.LU R4, [R1+0x10] ;  /* 0x0000100001047983 */ /* 0x002ea80000300800 */
[----:B------:R-:W2:Y:S04]  /*25470*/  LDL.LU R5, [R1+0x14] ;  /* 0x0000140001057983 */ /* 0x000ea80000300800 */
[----:B------:R-:W2:Y:S04]  /*25480*/  LDL.LU R6, [R1+0x18] ;  /* 0x0000180001067983 */ /* 0x000ea80000300800 */
[----:B------:R-:W2:Y:S04]  /*25490*/  LDL.LU R7, [R1+0x1c] ;  /* 0x00001c0001077983 */ /* 0x000ea80000300800 */
[----:B0-----:R-:W-:Y:S04]  /*254a0*/  STL.64 [R1+0xd0], R12 ;  /* 0x0000d00c01007387 */ /* 0x001fe80000100a00 */
[----:B------:R0:W-:Y:S04]  /*254b0*/  STL.64 [R1+0xd8], R14 ;  /* 0x0000d80e01007387 */ /* 0x0001e80000100a00 */
[----:B0-----:R-:W3:Y:S02]  /*254c0*/  LDL.LU.64 R14, [R1+0x1a98] ;  /* 0x001a9800010e7983 */ /* 0x001ee40000300a00 */
[----:B---3--:R-:W-:Y:S02]  /*254d0*/  HMMA.16816.F32 R12, R20, R14, R8 ;  /* 0x0000000e140c723c */ /* 0x008fe40000001808 */
[----:B------:R-:W2:-:S15]  /*254e0*/  LDL.LU.64 R10, [R1+0x1a90] ;  /* 0x001a9000010a7983 */ /* 0x000e9e0000300a00 */
[----:B------:R-:W-:-:S06]  /*254f0*/  NOP ;  /* 0x0000000000007918 */ /* 0x000fcc0000000000 */
[----:B------:R-:W-:Y:S04]  /*25500*/  STL.64 [R1+0x120], R12 ;  /* 0x0001200c01007387 */ /* 0x000fe80000100a00 */
[----:B------:R-:W-:Y:S04]  /*25510*/  STL.64 [R1+0x128], R14 ;  /* 0x0001280e01007387 */ /* 0x000fe80000100a00 */
[----:B------:R-:W0:Y:S01]  /*25520*/  LDSM.16.M88.4 R12, [R3+UR6+0x1000] ;  /* 0x00100006030c783b */ /* 0x000e220008000200 */
[----:B------:R-:W-:Y:S01]  /*25530*/  IMAD.MOV.U32 R26, RZ, RZ, R25 ;  /* 0x000000ffff1a7224 */ /* 0x000fe200078e0019 */
[----:B------:R-:W-:-:S02]  /*25540*/  MOV R27, R24 ;  /* 0x00000018001b7202 */ /* 0x000fc40000000f00 */
[----:B0-----:R-:W-:Y:S04]  /*25550*/  STL.64 [R1+0xc0], R12 ;  /* 0x0000c00c01007387 */ /* 0x001fe80000100a00 */
[----:B------:R0:W-:Y:S04]  /*25560*/  STL.64 [R1+0xc8], R14 ;  /* 0x0000c80e01007387 */ /* 0x0001e80000100a00 */
[----:B0-----:R-:W3:Y:S04]  /*25570*/  LDL.LU.64 R14, [R1+0x1a88] ;  /* 0x001a8800010e7983 */ /* 0x001ee80000300a00 */
[----:B------:R-:W4:Y:S01]  /*25580*/  LDL.LU.64 R12, [R1+0x1a80] ;  /* 0x001a8000010c7983 */ /* 0x000f220000300a00 */
[----:B--2---:R-:W-:Y:S03]  /*25590*/  HMMA.16816.F32 R8, R20, R10, R4 ;  /* 0x0000000a1408723c */ /* 0x004fe60000001804 */
[----:B------:R-:W0:-:S15]  /*255a0*/  LDSM.16.M88.4 R4, [R3+UR6+0x2000] ;  /* 0x002000060304783b */ /* 0x000e1e0008000200 */
[----:B------:R-:W-:-:S05]  /*255b0*/  NOP ;  /* 0x0000000000007918 */ /* 0x000fca0000000000 */
[----:B------:R-:W-:Y:S04]  /*255c0*/  STL.64 [R1+0x110], R8 ;  /* 0x0001100801007387 */ /* 0x000fe80000100a00 */
[----:B------:R-:W-:Y:S04]  /*255d0*/  STL.64 [R1+0x118], R10 ;  /* 0x0001180a01007387 */ /* 0x000fe80000100a00 */
[----:B0-----:R0:W-:Y:S04]  /*255e0*/  STL.64 [R1+0xb0], R4 ;  /* 0x0000b00401007387 */ /* 0x0011e80000100a00 */
[----:B------:R1:W-:Y:S04]  /*255f0*/  STL.64 [R1+0xb8], R6 ;  /* 0x0000b80601007387 */ /* 0x0003e80000100a00 */
[----:B------:R3:W-:Y:S04]  /*25600*/  STL.64 [R1+0x1a48], R26 ;  /* 0x001a481a01007387 */ /* 0x0007e80000100a00 */
[----:B0-----:R-:W2:Y:S04]  /*25610*/  LDL.LU R4, [R1+0x2b0] ;  /* 0x0002b00001047983 */ /* 0x001ea80000300800 */
[----:B------:R-:W2:Y:S04]  /*25620*/  LDL.LU R5, [R1+0x2b4] ;  /* 0x0002b40001057983 */ /* 0x000ea80000300800 */
[----:B-1----:R-:W4:Y:S04]  /*25630*/  LDL.LU R6, [R1+0x2b8] ;  /* 0x0002b80001067983 */ /* 0x002f280000300800 */
[----:B------:R-:W4:Y:S04]  /*25640*/  LDL.LU R7, [R1+0x2bc] ;  /* 0x0002bc0001077983 */ /* 0x000f280000300800 */
[----:B------:R-:W2:Y:S04]  /*25650*/  LDL.LU R8, [R1+0x1b0] ;  /* 0x0001b00001087983 */ /* 0x000ea80000300800 */
[----:B------:R-:W2:Y:S04]  /*25660*/  LDL.LU R9, [R1+0x1b4] ;  /* 0x0001b40001097983 */ /* 0x000ea80000300800 */
[----:B------:R-:W2:Y:S04]  /*25670*/  LDL.LU R10, [R1+0x1b8] ;  /* 0x0001b800010a7983 */ /* 0x000ea80000300800 */
[----:B------:R-:W2:Y:S01]  /*25680*/  LDL.LU R11, [R1+0x1bc] ;  /* 0x0001bc00010b7983 */ /* 0x000ea20000300800 */
[----:B---3--:R-:W-:Y:S01]  /*25690*/  MOV R26, R15 ;  /* 0x0000000f001a7202 */ /* 0x008fe20000000f00 */
[----:B------:R-:W-:-:S05]  /*256a0*/  IMAD.MOV.U32 R27, RZ, RZ, R14 ;  /* 0x000000ffff1b7224 */ /* 0x000fca00078e000e */
[----:B------:R-:W-:Y:S04]  /*256b0*/  STL.64 [R1+0x1a60], R26 ;  /* 0x001a601a01007387 */ /* 0x000fe80000100a00 */
[----:B----4-:R-:W-:Y:S04]  /*256c0*/  STL.64 [R1+0x1a40], R6 ;  /* 0x001a400601007387 */ /* 0x010fe80000100a00 */
[----:B--2---:R0:W-:Y:S04]  /*256d0*/  STL.64 [R1+0x1a38], R4 ;  /* 0x001a380401007387 */ /* 0x0041e80000100a00 */
[----:B0-----:R-:W2:Y:S01]  /*256e0*/  LDL.LU R4, [R1+0x2c0] ;  /* 0x0002c00001047983 */ /* 0x001ea20000300800 */
[----:B------:R-:W-:Y:S01]  /*256f0*/  MOV R6, R18 ;  /* 0x0000001200067202 */ /* 0x000fe20000000f00 */
[----:B------:R-:W-:Y:S01]  /*25700*/  IMAD.MOV.U32 R7, RZ, RZ, R17 ;  /* 0x000000ffff077224 */ /* 0x000fe200078e0011 */
[----:B------:R-:W-:-:S02]  /*25710*/  MOV R5, R19 ;  /* 0x0000001300057202 */ /* 0x000fc40000000f00 */
[----:B------:R-:W-:Y:S02]  /*25720*/  MOV R26, R13 ;  /* 0x0000000d001a7202 */ /* 0x000fe40000000f00 */
[----:B------:R-:W-:Y:S01]  /*25730*/  MOV R27, R12 ;  /* 0x0000000c001b7202 */ /* 0x000fe20000000f00 */
[----:B------:R-:W-:Y:S04]  /*25740*/  LDSM.16.M88.4 R16, [R16+UR6+0x18800] ;  /* 0x018800061010783b */ /* 0x000fe80008000200 */
[----:B------:R-:W-:Y:S04]  /*25750*/  STL.64 [R1+0x1a58], R6 ;  /* 0x001a580601007387 */ /* 0x000fe80000100a00 */
[----:B------:R-:W0:Y:S04]  /*25760*/  LDSM.16.M88.4 R12, [R3+UR6+0x3000] ;  /* 0x00300006030c783b */ /* 0x000e280008000200 */
[----:B--2---:R1:W-:Y:S04]  /*25770*/  STL.64 [R1+0x1a50], R4 ;  /* 0x001a500401007387 */ /* 0x0043e80000100a00 */
[----:B-1----:R-:W2:Y:S04]  /*25780*/  LDL.LU R4, [R1+0x2d0] ;  /* 0x0002d00001047983 */ /* 0x002ea80000300800 */
[----:B------:R-:W2:Y:S04]  /*25790*/  LDL.LU R5, [R1+0x2d4] ;  /* 0x0002d40001057983 */ /* 0x000ea80000300800 */
[----:B------:R-:W3:Y:S04]  /*257a0*/  LDL.LU R6, [R1+0x2d8] ;  /* 0x0002d80001067983 */ /* 0x000ee80000300800 */
[----:B------:R-:W3:Y:S04]  /*257b0*/  LDL.LU R7, [R1+0x2dc] ;  /* 0x0002dc0001077983 */ /* 0x000ee80000300800 */
[----:B---3--:R-:W-:Y:S04]  /*257c0*/  STL.64 [R1+0x1a70], R6 ;  /* 0x001a700601007387 */ /* 0x008fe80000100a00 */
[----:B--2---:R1:W-:Y:S04]  /*257d0*/  STL.64 [R1+0x1a68], R4 ;  /* 0x001a680401007387 */ /* 0x0043e80000100a00 */
[----:B-1----:R-:W2:Y:S04]  /*257e0*/  LDL.LU R4, [R1+0x330] ;  /* 0x0003300001047983 */ /* 0x002ea80000300800 */
[----:B------:R-:W2:Y:S04]  /*257f0*/  LDL.LU R5, [R1+0x334] ;  /* 0x0003340001057983 */ /* 0x000ea80000300800 */
[----:B------:R-:W2:Y:S04]  /*25800*/  LDL.LU R6, [R1+0x338] ;  /* 0x0003380001067983 */ /* 0x000ea80000300800 */
[----:B------:R-:W2:Y:S04]  /*25810*/  LDL.LU R7, [R1+0x33c] ;  /* 0x00033c0001077983 */ /* 0x000ea80000300800 */
[----:B0-----:R-:W-:Y:S04]  /*25820*/  STL.64 [R1+0xa0], R12 ;  /* 0x0000a00c01007387 */ /* 0x001fe80000100a00 */
[----:B------:R-:W-:Y:S04]  /*25830*/  STL.64 [R1+0xa8], R14 ;  /* 0x0000a80e01007387 */ /* 0x000fe80000100a00 */
[----:B------:R-:W0:Y:S04]  /*25840*/  LDSM.16.M88.4 R12, [R3+UR6+0x4000] ;  /* 0x00400006030c783b */ /* 0x000e280008000200 */
        /* <DEDUP_REMOVED lines=25> */
[----:B------:R0:W-:Y:S01]  /*259e0*/  STL [R1+0x18], R14 ;  /* 0x0000180e01007387 */ /* 0x0001e20000100800 */
[----:B------:R-:W-:-:S03]  /*259f0*/  IMAD.MOV.U32 R28, RZ, RZ, R15 ;  /* 0x000000ffff1c7224 */ /* 0x000fc600078e000f */
[----:B0-----:R-:W3:Y:S04]  /*25a00*/  LDL.LU.64 R14, [R1+0x1a78] ;  /* 0x001a7800010e7983 */ /* 0x001ee80000300a00 */
[----:B------:R-:W-:Y:S01]  /*25a10*/  STL [R1+0x17a8], R28 ;  /* 0x0017a81c01007387 */ /* 0x000fe20000100800 */
[C---:B--2---:R-:W-:Y:S06]  /*25a20*/  HMMA.16816.F32 R24, R20.reuse, R26, R4 ;  /* 0x0000001a1418723c */ /* 0x044fec0000001804 */
[----:B---3--:R-:W-:Y:S01]  /*25a30*/  HMMA.16816.F32 R12, R20, R14, R8 ;  /* 0x0000000e140c723c */ /* 0x008fe20000001808 */
[----:B------:R-:W0:Y:S05]  /*25a40*/  LDSM.16.M88.4 R8, [R3+UR6+0xd000] ;  /* 0x00d000060308783b */ /* 0x000e2a0008000200 */
[----:B0-----:R-:W-:-:S15]  /*25a50*/  STL [R1], R8 ;  /* 0x0000000801007387 */ /* 0x001fde0000100800 */
[----:B------:R-:W-:-:S02]  /*25a60*/  NOP ;  /* 0x0000000000007918 */ /* 0x000fc40000000000 */
[----:B------:R-:W-:Y:S04]  /*25a70*/  STL.64 [R1+0x100], R12 ;  /* 0x0001000c01007387 */ /* 0x000fe80000100a00 */
[----:B------:R-:W-:Y:S04]  /*25a80*/  STL.64 [R1+0x108], R14 ;  /* 0x0001080e01007387 */ /* 0x000fe80000100a00 */
[----:B------:R-:W-:Y:S01]  /*25a90*/  STL.64 [R1+0x8], R10 ;  /* 0x0000080a01007387 */ /* 0x000fe20000100a00 */
[----:B------:R-:W-:-:S03]  /*25aa0*/  MOV R28, R9 ;  /* 0x00000009001c7202 */ /* 0x000fc60000000f00 */
[----:B------:R-:W-:Y:S04]  /*25ab0*/  LDSM.16.M88.4 R12, [R3+UR6+0xf000] ;  /* 0x00f00006030c783b */ /* 0x000fe80008000200 */
[----:B------:R-:W0:Y:S04]  /*25ac0*/  LDSM.16.M88.4 R8, [R3+UR6+0xe000] ;  /* 0x00e000060308783b */ /* 0x000e280008000200 */
[----:B0-----:R-:W-:Y:S04]  /*25ad0*/  STL [R1+0x169c], R10 ;  /* 0x00169c0a01007387 */ /* 0x001fe80000100800 */
[----:B------:R-:W-:Y:S04]  /*25ae0*/  STL [R1+0x1698], R11 ;  /* 0x0016980b01007387 */ /* 0x000fe80000100800 */
[----:B------:R-:W-:Y:S04]  /*25af0*/  STL [R1+0x1694], R14 ;  /* 0x0016940e01007387 */ /* 0x000fe80000100800 */
[----:B------:R-:W-:Y:S04]  /*25b00*/  STL [R1+0x1690], R15 ;  /* 0x0016900f01007387 */ /* 0x000fe80000100800 */
[----:B------:R0:W-:Y:S04]  /*25b10*/  STL.64 [R1+0x1908], R12 ;  /* 0x0019080c01007387 */ /* 0x0001e80000100a00 */
[----:B0-----:R-:W2:Y:S04]  /*25b20*/  LDL.LU.64 R12, [R1+0xc0] ;  /* 0x0000c000010c7983 */ /* 0x001ea80000300a00 */
[----:B------:R-:W-:Y:S04]  /*25b30*/  STL.64 [R1+0x1918], R18 ;  /* 0x0019181201007387 */ /* 0x000fe80000100a00 */
[----:B------:R0:W-:Y:S04]  /*25b40*/  STL.64 [R1+0x1910], R16 ;  /* 0x0019101001007387 */ /* 0x0001e80000100a00 */
[----:B0-----:R-:W3:Y:S04]  /*25b50*/  LDL.LU.64 R16, [R1+0xd0] ;  /* 0x0000d00001107983 */ /* 0x001ee80000300a00 */
[----:B------:R-:W4:Y:S04]  /*25b60*/  LDL.LU.64 R6, [R1+0x1a70] ;  /* 0x001a700001067983 */ /* 0x000f280000300a00 */
[----:B------:R-:W4:Y:S04]  /*25b70*/  LDL.LU.64 R4, [R1+0x1a68] ;  /* 0x001a680001047983 */ /* 0x000f280000300a00 */
[----:B------:R-:W-:Y:S04]  /*25b80*/  STL.64 [R1+0xf0], R24 ;  /* 0x0000f01801007387 */ /* 0x000fe80000100a00 */
[----:B------:R0:W-:Y:S04]  /*25b90*/  STL.64 [R1+0xf8], R26 ;  /* 0x0000f81a01007387 */ /* 0x0001e80000100a00 */
[----:B0-----:R-:W4:Y:S02]  /*25ba0*/  LDL.LU.64 R26, [R1+0x1a60] ;  /* 0x001a6000011a7983 */ /* 0x001f240000300a00 */
[----:B----4-:R-:W-:Y:S02]  /*25bb0*/  HMMA.16816.F32 R24, R20, R26, R4 ;  /* 0x0000001a1418723c */ /* 0x010fe40000001804 */
[----:B------:R-:W4:Y:S04]  /*25bc0*/  LDL.LU.64 R6, [R1+0x1a58] ;  /* 0x001a580001067983 */ /* 0x000f280000300a00 */
[----:B------:R-:W4:-:S15]  /*25bd0*/  LDL.LU.64 R4, [R1+0x1a50] ;  /* 0x001a500001047983 */ /* 0x000f1e0000300a00 */
[----:B------:R-:W-:-:S02]  /*25be0*/  NOP ;  /* 0x0000000000007918 */ /* 0x000fc40000000000 */
        /* <DEDUP_REMOVED lines=12> */
[----:B------:R-:W4:Y:S04]  /*25cb0*/  LDL.LU.64 R4, [R1+0x1a20] ;  /* 0x001a200001047983 */ /* 0x000f280000300a00 */
[----:B------:R-:W4:Y:S04]  /*25cc0*/  LDL.LU.64 R26, [R1+0x1a18] ;  /* 0x001a1800011a7983 */ /* 0x000f280000300a00 */
[----:B------:R-:W4:Y:S09]  /*25cd0*/  LDL.LU.64 R24, [R1+0x1a10] ;  /* 0x001a100001187983 */ /* 0x000f320000300a00 */
[----:B------:R0:W-:Y:S04]  /*25ce0*/  STL.64 [R1+0x1d0], R20 ;  /* 0x0001d01401007387 */ /* 0x0001e80000100a00 */
[----:B------:R1:W-:Y:S04]  /*25cf0*/  STL.64 [R1+0x1d8], R22 ;  /* 0x0001d81601007387 */ /* 0x0003e80000100a00 */
[----:B0-----:R-:W4:Y:S04]  /*25d00*/  LDL.LU R20, [R1+0x2a0] ;  /* 0x0002a00001147983 */ /* 0x001f280000300800 */
[----:B------:R-:W4:Y:S01]  /*25d10*/  LDL.LU R21, [R1+0x2a4] ;  /* 0x0002a40001157983 */ /* 0x000f220000300800 */
[----:B-1----:R-:W-:Y:S01]  /*25d20*/  MOV R22, R2 ;  /* 0x0000000200167202 */ /* 0x002fe20000000f00 */
[----:B------:R-:W-:Y:S01]  /*25d30*/  IMAD.MOV.U32 R23, RZ, RZ, R0 ;  /* 0x000000ffff177224 */ /* 0x000fe200078e0000 */
[----:B---3--:R-:W-:-:S02]  /*25d40*/  MOV R2, R16 ;  /* 0x0000001000027202 */ /* 0x008fc40000000f00 */
[----:B------:R-:W-:Y:S01]  /*25d50*/  MOV R0, R17 ;  /* 0x0000001100007202 */ /* 0x000fe20000000f00 */
[----:B--2---:R-:W-:-:S03]  /*25d60*/  IMAD.MOV.U32 R10, RZ, RZ, R12 ;  /* 0x000000ffff0a7224 */ /* 0x004fc600078e000c */
[C---:B----4-:R-:W-:Y:S06]  /*25d70*/  HMMA.16816.F32 R20, R4.reuse, R16, R20 ;  /* 0x000000100414723c */ /* 0x050fec0000001814 */
[----:B------:R-:W-:-:S15]  /*25d80*/  HMMA.16816.F32 R16, R4, R12, R24 ;  /* 0x0000000c0410723c */ /* 0x000fde0000001818 */
[----:B------:R-:W-:-:S02]  /*25d90*/  NOP ;  /* 0x0000000000007918 */ /* 0x000fc40000000000 */
[----:B------:R-:W-:Y:S04]  /*25da0*/  STL.64 [R1+0x2c0], R20 ;  /* 0x0002c01401007387 */ /* 0x000fe80000100a00 */
[----:B------:R-:W-:Y:S04]  /*25db0*/  STL.64 [R1+0x2c8], R22 ;  /* 0x0002c81601007387 */ /* 0x000fe80000100a00 */
[----:B------:R-:W-:Y:S04]  /*25dc0*/  STL.64 [R1+0x2b0], R16 ;  /* 0x0002b01001007387 */ /* 0x000fe80000100a00 */
[----:B------:R-:W-:Y:S04]  /*25dd0*/  STL.64 [R1+0x2b8], R18 ;  /* 0x0002b81201007387 */ /* 0x000fe80000100a00 */
[----:B------:R-:W-:Y:S04]  /*25de0*/  STL [R1+0x1928], R10 ;  /* 0x0019280a01007387 */ /* 0x000fe80000100800 */
[----:B------:R0:W-:Y:S04]  /*25df0*/  STL.64 [R1+0x1920], R8 ;  /* 0x0019200801007387 */ /* 0x0001e80000100a00 */
[----:B0-----:R-:W2:Y:S04]  /*25e00*/  LDL.LU R8, [R1+0x1e0] ;  /* 0x0001e00001087983 */ /* 0x001ea80000300800 */
[----:B------:R-:W2:Y:S04]  /*25e10*/  LDL.LU R9, [R1+0x1e4] ;  /* 0x0001e40001097983 */ /* 0x000ea80000300800 */
[----:B------:R-:W3:Y:S04]  /*25e20*/  LDL.LU R10, [R1+0x1e8] ;  /* 0x0001e800010a7983 */ /* 0x000ee80000300800 */
[----:B------:R-:W3:Y:S04]  /*25e30*/  LDL.LU R11, [R1+0x1ec] ;  /* 0x0001ec00010b7983 */ /* 0x000ee80000300800 */
[----:B---3--:R-:W-:Y:S04]  /*25e40*/  STL.64 [R1+0x1938], R10 ;  /* 0x0019380a01007387 */ /* 0x008fe80000100a00 */
[----:B--2---:R0:W-:Y:S04]  /*25e50*/  STL.64 [R1+0x1930], R8 ;  /* 0x0019300801007387 */ /* 0x0041e80000100a00 */
[----:B0-----:R-:W2:Y:S04]  /*25e60*/  LDL R8, [R1+0x20] ;  /* 0x0000200001087983 */ /* 0x001ea80000100800 */
[----:B------:R-:W2:Y:S04]  /*25e70*/  LDL R9, [R1+0x24] ;  /* 0x0000240001097983 */ /* 0x000ea80000100800 */
[----:B--2---:R0:W-:Y:S04]  /*25e80*/  STL.64 [R1+0x1948], R8 ;  /* 0x0019480801007387 */ /* 0x0041e80000100a00 */
[----:B0-----:R-:W2:Y:S04]  /*25e90*/  LDL R8, [R1+0x30] ;  /* 0x0000300001087983 */ /* 0x001ea80000100800 */
[----:B------:R-:W2:Y:S04]  /*25ea0*/  LDL R9, [R1+0x34] ;  /* 0x0000340001097983 */ /* 0x000ea80000100800 */
[----:B--2---:R-:W-:Y:S04]  /*25eb0*/  STL.64 [R1+0x1960], R8 ;  /* 0x0019600801007387 */ /* 0x004fe80000100a00 */
[----:B------:R-:W2:Y:S04]  /*25ec0*/  LDL.LU.64 R24, [R1+0x10] ;  /* 0x0000100001187983 */ /* 0x000ea80000300a00 */
[----:B--2---:R0:W-:Y:S04]  /*25ed0*/  STL.64 [R1+0x1940], R24 ;  /* 0x0019401801007387 */ /* 0x0041e80000100a00 */
[----:B0-----:R-:W2:Y:S04]  /*25ee0*/  LDL.LU R24, [R1+0x1f0] ;  /* 0x0001f00001187983 */ /* 0x001ea80000300800 */
[----:B------:R-:W2:Y:S04]  /*25ef0*/  LDL.LU R25, [R1+0x1f4] ;  /* 0x0001f40001197983 */ /* 0x000ea80000300800 */
[----:B------:R-:W3:Y:S04]  /*25f00*/  LDL.LU R26, [R1+0x1f8] ;  /* 0x0001f800011a7983 */ /* 0x000ee80000300800 */
[----:B------:R-:W3:Y:S04]  /*25f10*/  LDL.LU R27, [R1+0x1fc] ;  /* 0x0001fc00011b7983 */ /* 0x000ee80000300800 */
[----:B------:R-:W4:Y:S04]  /*25f20*/  LDL R8, [R1+0x40] ;  /* 0x0000400001087983 */ /* 0x000f280000100800 */
[----:B------:R-:W4:Y:S04]  /*25f30*/  LDL R9, [R1+0x44] ;  /* 0x0000440001097983 */ /* 0x000f280000100800 */
[----:B----4-:R0:W-:Y:S04]  /*25f40*/  STL.64 [R1+0x1978], R8 ;  /* 0x0019780801007387 */ /* 0x0101e80000100a00 */
[----:B0-----:R-:W4:Y:S04]  /*25f50*/  LDL R8, [R1+0x50] ;  /* 0x0000500001087983 */ /* 0x001f280000100800 */
[----:B------:R-:W4:Y:S01]  /*25f60*/  LDL R9, [R1+0x54] ;  /* 0x0000540001097983 */ /* 0x000f220000100800 */
[----:B------:R-:W-:-:S03]  /*25f70*/  MOV R3, R13 ;  /* 0x0000000d00037202 */ /* 0x000fc60000000f00 */
[----:B----4-:R-:W-:Y:S04]  /*25f80*/  STL.64 [R1+0x1990], R8 ;  /* 0x0019900801007387 */ /* 0x010fe80000100a00 */
[----:B---3--:R-:W-:Y:S04]  /*25f90*/  STL.64 [R1+0x1958], R26 ;  /* 0x0019581a01007387 */ /* 0x008fe80000100a00 */
[----:B--2---:R0:W-:Y:S04]  /*25fa0*/  STL.64 [R1+0x1950], R24 ;  /* 0x0019501801007387 */ /* 0x0041e80000100a00 */
[----:B0-----:R-:W2:Y:S04]  /*25fb0*/  LDL.LU R24, [R1+0x200] ;  /* 0x0002000001187983 */ /* 0x001ea80000300800 */
[----:B------:R-:W2:Y:S04]  /*25fc0*/  LDL.LU R25, [R1+0x204] ;  /* 0x0002040001197983 */ /* 0x000ea80000300800 */
[----:B------:R-:W3:Y:S04]  /*25fd0*/  LDL.LU R26, [R1+0x208] ;  /* 0x00020800011a7983 */ /* 0x000ee80000300800 */
[----:B------:R-:W3:Y:S04]  /*25fe0*/  LDL.LU R27, [R1+0x20c] ;  /* 0x00020c00011b7983 */ /* 0x000ee80000300800 */
[----:B------:R-:W4:Y:S04]  /*25ff0*/  LDL R12, [R1+0x70] ;  /* 0x00007000010c7983 */ /* 0x000f280000100800 */
[----:B------:R-:W4:Y:S04]  /*26000*/  LDL R13, [R1+0x74] ;  /* 0x00007400010d7983 */ /* 0x000f280000100800 */
[----:B----4-:R-:W-:Y:S04]  /*26010*/  STL.64 [R1+0x19b0], R12 ;  /* 0x0019b00c01007387 */ /* 0x010fe80000100a00 */
[----:B------:R-:W4:Y:S04]  /*26020*/  LDL.LU.64 R8, [R1+0x60] ;  /* 0x0000600001087983 */ /* 0x000f280000300a00 */
[----:B----4-:R0:W-:Y:S04]  /*26030*/  STL.64 [R1+0x19a8], R8 ;  /* 0x0019a80801007387 */ /* 0x0101e80000100a00 */
[----:B0-----:R-:W4:Y:S04]  /*26040*/  LDL.LU R8, [R1+0x240] ;  /* 0x0002400001087983 */ /* 0x001f280000300800 */
[----:B------:R-:W4:Y:S04]  /*26050*/  LDL.LU R9, [R1+0x244] ;  /* 0x0002440001097983 */ /* 0x000f280000300800 */
[----:B------:R-:W2:Y:S04]  /*26060*/  LDL.LU R10, [R1+0x248] ;  /* 0x00024800010a7983 */ /* 0x000ea80000300800 */
[----:B------:R-:W2:Y:S04]  /*26070*/  LDL.LU R11, [R1+0x24c] ;  /* 0x00024c00010b7983 */ /* 0x000ea80000300800 */
[----:B--2---:R-:W-:Y:S04]  /*26080*/  STL.64 [R1+0x19c0], R10 ;  /* 0x0019c00a01007387 */ /* 0x004fe80000100a00 */
[----:B----4-:R-:W-:Y:S04]  /*26090*/  STL.64 [R1+0x19b8], R8 ;  /* 0x0019b80801007387 */ /* 0x010fe80000100a00 */
[----:B------:R-:W2:Y:S04]  /*260a0*/  LDL R12, [R1+0x80] ;  /* 0x00008000010c7983 */ /* 0x000ea80000100800 */
[----:B------:R-:W2:Y:S04]  /*260b0*/  LDL R13, [R1+0x84] ;  /* 0x00008400010d7983 */ /* 0x000ea80000100800 */
[----:B--2---:R0:W-:Y:S04]  /*260c0*/  STL.64 [R1+0x19c8], R12 ;  /* 0x0019c80c01007387 */ /* 0x0041e80000100a00 */
[----:B0-----:R-:W2:Y:S04]  /*260d0*/  LDL R12, [R1+0x90] ;  /* 0x00009000010c7983 */ /* 0x001ea80000100800 */
[----:B------:R-:W2:Y:S04]  /*260e0*/  LDL R13, [R1+0x94] ;  /* 0x00009400010d7983 */ /* 0x000ea80000100800 */
[----:B--2---:R0:W-:Y:S04]  /*260f0*/  STL.64 [R1+0x19e0], R12 ;  /* 0x0019e00c01007387 */ /* 0x0041e80000100a00 */
[----:B------:R-:W2:Y:S04]  /*26100*/  LDL.LU R8, [R1+0x250] ;  /* 0x0002500001087983 */ /* 0x000ea80000300800 */
[----:B------:R-:W2:Y:S04]  /*26110*/  LDL.LU R9, [R1+0x254] ;  /* 0x0002540001097983 */ /* 0x000ea80000300800 */
[----:B------:R-:W4:Y:S04]  /*26120*/  LDL.LU R10, [R1+0x258] ;  /* 0x00025800010a7983 */ /* 0x000f280000300800 */
[----:B------:R-:W4:Y:S04]  /*26130*/  LDL.LU R11, [R1+0x25c] ;  /* 0x00025c00010b7983 */ /* 0x000f280000300800 */
[----:B0-----:R-:W3:Y:S04]  /*26140*/  LDL R12, [R1+0xa0] ;  /* 0x0000a000010c7983 */ /* 0x001ee80000100800 */
[----:B------:R-:W3:Y:S04]  /*26150*/  LDL R13, [R1+0xa4] ;  /* 0x0000a400010d7983 */ /* 0x000ee80000100800 */
[----:B---3--:R-:W-:Y:S04]  /*26160*/  STL.64 [R1+0x19f8], R12 ;  /* 0x0019f80c01007387 */ /* 0x008fe80000100a00 */
[----:B----4-:R-:W-:Y:S04]  /*26170*/  STL.64 [R1+0x19d8], R10 ;  /* 0x0019d80a01007387 */ /* 0x010fe80000100a00 */
[----:B--2---:R0:W-:Y:S04]  /*26180*/  STL.64 [R1+0x19d0], R8 ;  /* 0x0019d00801007387 */ /* 0x0041e80000100a00 */
[----:B0-----:R-:W2:Y:S04]  /*26190*/  LDL.LU R8, [R1+0x260] ;  /* 0x0002600001087983 */ /* 0x001ea80000300800 */
[----:B------:R-:W2:Y:S04]  /*261a0*/  LDL.LU R9, [R1+0x264] ;  /* 0x0002640001097983 */ /* 0x000ea80000300800 */
[----:B------:R-:W3:Y:S04]  /*261b0*/  LDL.LU R10, [R1+0x268] ;  /* 0x00026800010a7983 */ /* 0x000ee80000300800 */
[----:B------:R-:W3:Y:S04]  /*261c0*/  LDL.LU R11, [R1+0x26c] ;  /* 0x00026c00010b7983 */ /* 0x000ee80000300800 */
[----:B------:R-:W4:Y:S04]  /*261d0*/  LDL R12, [R1+0xb0] ;  /* 0x0000b000010c7983 */ /* 0x000f280000100800 */
[----:B------:R-:W4:Y:S04]  /*261e0*/  LDL R13, [R1+0xb4] ;  /* 0x0000b400010d7983 */ /* 0x000f280000100800 */
[----:B---3--:R-:W-:Y:S04]  /*261f0*/  STL.64 [R1+0x19f0], R10 ;  /* 0x0019f00a01007387 */ /* 0x008fe80000100a00 */
[----:B--2---:R0:W-:Y:S04]  /*26200*/  STL.64 [R1+0x19e8], R8 ;  /* 0x0019e80801007387 */ /* 0x0041e80000100a00 */
[----:B0-----:R-:W2:Y:S04]  /*26210*/  LDL.LU R8, [R1+0x270] ;  /* 0x0002700001087983 */ /* 0x001ea80000300800 */
[----:B------:R-:W2:Y:S04]  /*26220*/  LDL.LU R9, [R1+0x274] ;  /* 0x0002740001097983 */ /* 0x000ea80000300800 */
[----:B------:R-:W3:Y:S04]  /*26230*/  LDL.LU R10, [R1+0x278] ;  /* 0x00027800010a7983 */ /* 0x000ee80000300800 */
[----:B------:R-:W3:Y:S04]  /*26240*/  LDL.LU R11, [R1+0x27c] ;  /* 0x00027c00010b7983 */ /* 0x000ee80000300800 */
[----:B---3--:R-:W-:Y:S04]  /*26250*/  STL.64 [R1+0x1a08], R10 ;  /* 0x001a080a01007387 */ /* 0x008fe80000100a00 */
[----:B--2---:R0:W-:Y:S04]  /*26260*/  STL.64 [R1+0x1a00], R8 ;  /* 0x001a000801007387 */ /* 0x0041e80000100a00 */
[----:B0-----:R-:W4:Y:S04]  /*26270*/  LDL.LU R8, [R1+0x280] ;  /* 0x0002800001087983 */ /* 0x001f280000300800 */
[----:B------:R-:W4:Y:S04]  /*26280*/  LDL.LU R9, [R1+0x284] ;  /* 0x0002840001097983 */ /* 0x000f280000300800 */
[----:B------:R-:W4:Y:S04]  /*26290*/  LDL.LU R10, [R1+0x288] ;  /* 0x00028800010a7983 */ /* 0x000f280000300800 */
[----:B------:R-:W4:Y:S04]  /*262a0*/  LDL.LU R11, [R1+0x28c] ;  /* 0x00028c00010b7983 */ /* 0x000f280000300800 */
[----:B------:R-:W-:Y:S04]  /*262b0*/  STL.64 [R1+0x1970], R26 ;  /* 0x0019701a01007387 */ /* 0x000fe80000100a00 */
[----:B------:R0:W-:Y:S04]  /*262c0*/  STL.64 [R1+0x1968], R24 ;  /* 0x0019681801007387 */ /* 0x0001e80000100a00 */
[----:B0-----:R-:W2:Y:S04]  /*262d0*/  LDL.LU R24, [R1+0x210] ;  /* 0x0002100001187983 */ /* 0x001ea80000300800 */
[----:B------:R-:W2:Y:S04]  /*262e0*/  LDL.LU R25, [R1+0x214] ;  /* 0x0002140001197983 */ /* 0x000ea80000300800 */
[----:B------:R-:W3:Y:S04]  /*262f0*/  LDL.LU R26, [R1+0x218] ;  /* 0x00021800011a7983 */ /* 0x000ee80000300800 */
[----:B------:R-:W3:Y:S01]  /*26300*/  LDL.LU R27, [R1+0x21c] ;  /* 0x00021c00011b7983 */ /* 0x000ee20000300800 */
[----:B------:R-:W-:-:S05]  /*26310*/  LOP3.LUT R29, R29, 0x60, RZ, 0x3c, !PT ;  /* 0x000000601d1d7812 */ /* 0x000fca00078e3cff */
[----:B------:R-:W0:Y:S04]  /*26320*/  LDSM.16.M88.4 R20, [R29+UR6+0x18000] ;  /* 0x018000061d14783b */ /* 0x000e280008000200 */
[----:B---3--:R-:W-:Y:S04]  /*26330*/  STL.64 [R1+0x1988], R26 ;  /* 0x0019881a01007387 */ /* 0x008fe80000100a00 */
[----:B--2---:R1:W-:Y:S04]  /*26340*/  STL.64 [R1+0x1980], R24 ;  /* 0x0019801801007387 */ /* 0x0043e80000100a00 */
[----:B-1----:R-:W2:Y:S04]  /*26350*/  LDL.LU R24, [R1+0x220] ;  /* 0x0002200001187983 */ /* 0x002ea80000300800 */
[----:B------:R-:W2:Y:S04]  /*26360*/  LDL.LU R25, [R1+0x224] ;  /* 0x0002240001197983 */ /* 0x000ea80000300800 */
[----:B------:R-:W3:Y:S04]  /*26370*/  LDL.LU R26, [R1+0x228] ;  /* 0x00022800011a7983 */ /* 0x000ee80000300800 */
[----:B------:R-:W3:Y:S01]  /*26380*/  LDL.LU R27, [R1+0x22c] ;  /* 0x00022c00011b7983 */ /* 0x000ee20000300800 */
[C---:B----4-:R-:W-:Y:S03]  /*26390*/  HMMA.16816.F32 R12, R4.reuse, R12, R8 ;  /* 0x0000000c040c723c */ /* 0x050fe60000001808 */
[----:B---3--:R-:W-:Y:S04]  /*263a0*/  STL.64 [R1+0x19a0], R26 ;  /* 0x0019a01a01007387 */ /* 0x008fe80000100a00 */
[----:B--2---:R1:W-:Y:S04]  /*263b0*/  STL.64 [R1+0x1998], R24 ;  /* 0x0019981801007387 */ /* 0x0043e80000100a00 */
[----:B-1----:R-:W2:Y:S04]  /*263c0*/  LDL.LU R24, [R1+0x230] ;  /* 0x0002300001187983 */ /* 0x002ea80000300800 */
[----:B------:R-:W2:Y:S04]  /*263d0*/  LDL.LU R25, [R1+0x234] ;  /* 0x0002340001197983 */ /* 0x000ea80000300800 */
[----:B------:R-:W2:Y:S04]  /*263e0*/  LDL.LU R26, [R1+0x238] ;  /* 0x00023800011a7983 */ /* 0x000ea80000300800 */
[----:B------:R-:W2:Y:S04]  /*263f0*/  LDL.LU R27, [R1+0x23c] ;  /* 0x00023c00011b7983 */ /* 0x000ea80000300800 */
[----:B0-----:R-:W-:Y:S04]  /*26400*/  STL.64 [R1+0x1818], R22 ;  /* 0x0018181601007387 */ /* 0x001fe80000100a00 */
[----:B------:R0:W-:Y:S04]  /*26410*/  STL.64 [R1+0x1810], R20 ;  /* 0x0018101401007387 */ /* 0x0001e80000100a00 */
[----:B0-----:R-:W3:Y:S04]  /*26420*/  LDL.LU R20, [R1] ;  /* 0x0000000001147983 */ /* 0x001ee80000300800 */
[----:B------:R-:W3:Y:S04]  /*26430*/  LDL.LU R16, [R1+0x350] ;  /* 0x0003500001107983 */ /* 0x000ee80000300800 */
[----:B------:R-:W3:Y:S04]  /*26440*/  LDL.LU R17, [R1+0x354] ;  /* 0x0003540001117983 */ /* 0x000ee80000300800 */
[----:B------:R-:W3:Y:S04]  /*26450*/  LDL.LU R18, [R1+0x358] ;  /* 0x0003580001127983 */ /* 0x000ee80000300800 */
[----:B------:R-:W3:Y:S04]  /*26460*/  LDL.LU R19, [R1+0x35c] ;  /* 0x00035c0001137983 */ /* 0x000ee80000300800 */
[----:B------:R-:W4:Y:S04]  /*26470*/  LDL.LU.64 R10, [R1+0x1a08] ;  /* 0x001a0800010a7983 */ /* 0x000f280000300a00 */
[----:B------:R-:W4:Y:S04]  /*26480*/  LDL.LU.64 R8, [R1+0x1a00] ;  /* 0x001a000001087983 */ /* 0x000f280000300a00 */
[----:B------:R0:W-:Y:S04]  /*26490*/  STL.64 [R1+0x2a0], R12 ;  /* 0x0002a00c01007387 */ /* 0x0001e80000100a00 */
[----:B------:R4:W-:Y:S04]  /*264a0*/  STL.64 [R1+0x2a8], R14 ;  /* 0x0002a80e01007387 */ /* 0x0009e80000100a00 */
[----:B0-----:R-:W4:Y:S02]  /*264b0*/  LDL.LU.64 R12, [R1+0x19f8] ;  /* 0x0019f800010c7983 */ /* 0x001f240000300a00 */
[----:B----4-:R-:W-:Y:S02]  /*264c0*/  HMMA.16816.F32 R12, R4, R12, R8 ;  /* 0x0000000c040c723c */ /* 0x010fe40000001808 */
[----:B------:R-:W4:Y:S04]  /*264d0*/  LDL.LU.64 R10, [R1+0x19f0] ;  /* 0x0019f000010a7983 */ /* 0x000f280000300a00 */
[----:B------:R-:W4:-:S15]  /*264e0*/  LDL.LU.64 R8, [R1+0x19e8] ;  /* 0x0019e80001087983 */ /* 0x000f1e0000300a00 */
[----:B------:R-:W-:-:S02]  /*264f0*/  NOP ;  /* 0x0000000000007918 */ /* 0x000fc40000000000 */
        /* <DEDUP_REMOVED lines=18> */
[----:B------:R-:W2:-:S15]  /*26620*/  LDL.LU.64 R8, [R1+0x19a8] ;  /* 0x0019a80001087983 */ /* 0x000e9e0000300a00 */
[----:B------:R-:W-:-:S06]  /*26630*/  NOP ;  /* 0x0000000000007918 */ /* 0x000fcc0000000000 */
[----:B------:R0:W-:Y:S04]  /*26640*/  STL.64 [R1+0x260], R12 ;  /* 0x0002600c01007387 */ /* 0x0001e80000100a00 */
[----:B------:R1:W-:Y:S04]  /*26650*/  STL.64 [R1+0x268], R14 ;  /* 0x0002680e01007387 */ /* 0x0003e80000100a00 */
[----:B0-----:R-:W4:Y:S04]  /*26660*/  LDL.LU R12, [R1+0x340] ;  /* 0x00034000010c7983 */ /* 0x001f280000300800 */
[----:B------:R-:W4:Y:S04]  /*26670*/  LDL.LU R13, [R1+0x344] ;  /* 0x00034400010d7983 */ /* 0x000f280000300800 */
[----:B-1----:R-:W4:Y:S04]  /*26680*/  LDL.LU R14, [R1+0x348] ;  /* 0x00034800010e7983 */ /* 0x002f280000300800 */
[----:B------:R-:W4:Y:S01]  /*26690*/  LDL.LU R15, [R1+0x34c] ;  /* 0x00034c00010f7983 */ /* 0x000f220000300800 */
        /* <DEDUP_REMOVED lines=8> */
[----:B------:R-:W2:Y:S04]  /*26720*/  LDL.LU.64 R8, [R1+0x1990] ;  /* 0x0019900001087983 */ /* 0x000ea80000300a00 */
[----:B------:R-:W-:Y:S04]  /*26730*/  STL [R1+0x18ac], R22 ;  /* 0x0018ac1601007387 */ /* 0x000fe80000100800 */
[----:B------:R-:W-:Y:S01]  /*26740*/  STL [R1+0x18a8], R23 ;  /* 0x0018a81701007387 */ /* 0x000fe20000100800 */
[----:B--2---:R-:W-:Y:S03]  /*26750*/  HMMA.16816.F32 R8, R4, R8, R24 ;  /* 0x000000080408723c */ /* 0x004fe60000001818 */
[----:B------:R-:W2:Y:S04]  /*26760*/  LDL.LU.64 R26, [R1+0x1988] ;  /* 0x00198800011a7983 */ /* 0x000ea80000300a00 */
[----:B------:R-:W2:-:S15]  /*26770*/  LDL.LU.64 R24, [R1+0x1980] ;  /* 0x0019800001187983 */ /* 0x000e9e0000300a00 */
[----:B------:R-:W-:-:S01]  /*26780*/  NOP ;  /* 0x0000000000007918 */ /* 0x000fc20000000000 */
[----:B------:R0:W-:Y:S04]  /*26790*/  STL.64 [R1+0x240], R8 ;  /* 0x0002400801007387 */ /* 0x0001e80000100a00 */
[----:B------:R2:W-:Y:S04]  /*267a0*/  STL.64 [R1+0x248], R10 ;  /* 0x0002480a01007387 */ /* 0x0005e80000100a00 */
[----:B0-----:R-:W2:Y:S02]  /*267b0*/  LDL.LU.64 R8, [R1+0x1978] ;  /* 0x0019780001087983 */ /* 0x001ea40000300a00 */
[----:B--2---:R-:W-:Y:S02]  /*267c0*/  HMMA.16816.F32 R8, R4, R8, R24 ;  /* 0x000000080408723c */ /* 0x004fe40000001818 */
[----:B------:R-:W2:Y:S04]  /*267d0*/  LDL.LU.64 R26, [R1+0x1970] ;  /* 0x00197000011a7983 */ /* 0x000ea80000300a00 */
[----:B------:R-:W2:-:S15]  /*267e0*/  LDL.LU.64 R24, [R1+0x1968] ;  /* 0x0019680001187983 */ /* 0x000e9e0000300a00 */
[----:B------:R-:W-:-:S02]  /*267f0*/  NOP ;  /* 0x0000000000007918 */ /* 0x000fc40000000000 */
        /* <DEDUP_REMOVED lines=9> */
[----:B0-----:R-:W2:Y:S01]  /*26890*/  LDL.LU.64 R8, [R1+0x1948] ;  /* 0x0019480001087983 */ /* 0x001ea20000300a00 */
[----:B------:R-:W-:Y:S01]  /*268a0*/  MOV R21, R28 ;  /* 0x0000001c00157202 */ /* 0x000fe20000000f00 */
[----:B--2---:R-:W-:Y:S02]  /*268b0*/  HMMA.16816.F32 R8, R4, R8, R24 ;  /* 0x000000080408723c */ /* 0x004fe40000001818 */
[----:B------:R-:W2:-:S15]  /*268c0*/  LDL.LU.64 R24, [R1+0x1940] ;  /* 0x0019400001187983 */ /* 0x000e9e0000300a00 */
[----:B------:R-:W-:-:S06]  /*268d0*/  NOP ;  /* 0x0000000000007918 */ /* 0x000fcc0000000000 */
[----:B------:R-:W-:Y:S04]  /*268e0*/  STL.64 [R1+0x210], R8 ;  /* 0x0002100801007387 */ /* 0x000fe80000100a00 */
[----:B------:R0:W-:Y:S01]  /*268f0*/  STL [R1+0x218], R10 ;  /* 0x0002180a01007387 */ /* 0x0001e20000100800 */
[----:B------:R-:W-:-:S03]  /*26900*/  MOV R28, R11 ;  /* 0x0000000b001c7202 */ /* 0x000fc60000000f00 */
[----:B0-----:R-:W2:Y:S04]  /*26910*/  LDL.LU.64 R10, [R1+0x1938] ;  /* 0x00193800010a7983 */ /* 0x001ea80000300a00 */
[----:B------:R-:W2:Y:S04]  /*26920*/  LDL.LU.64 R8, [R1+0x1930] ;  /* 0x0019300001087983 */ /* 0x000ea80000300a00 */
[----:B------:R-:W-:Y:S01]  /*26930*/  STL [R1+0x17b8], R28 ;  /* 0x0017b81c01007387 */ /* 0x000fe20000100800 */
[----:B--2---:R-:W-:-:S15]  /*26940*/  HMMA.16816.F32 R8, R4, R24, R8 ;  /* 0x000000180408723c */ /* 0x004fde0000001808 */
[----:B------:R-:W-:-:S08]  /*26950*/  NOP ;  /* 0x0000000000007918 */ /* 0x000fd00000000000 */
[----:B------:R-:W-:Y:S04]  /*26960*/  STL.64 [R1+0x200], R8 ;  /* 0x0002000801007387 */ /* 0x000fe80000100a00 */
[----:B------:R0:W-:Y:S04]  /*26970*/  STL.64 [R1+0x208], R10 ;  /* 0x0002080a01007387 */ /* 0x0001e80000100a00 */
[----:B0-----:R-:W2:Y:S04]  /*26980*/  LDL.LU R10, [R1+0x1928] ;  /* 0x00192800010a7983 */ /* 0x001ea80000300800 */
[----:B------:R-:W4:Y:S01]  /*26990*/  LDL.LU.64 R8, [R1+0x1920] ;  /* 0x0019200001087983 */ /* 0x000f220000300a00 */
[----:B------:R-:W-:Y:S01]  /*269a0*/  IMAD.MOV.U32 R22, RZ, RZ, R24 ;  /* 0x000000ffff167224 */ /* 0x000fe200078e0018 */
[----:B------:R-:W-:-:S02]  /*269b0*/  MOV R23, R25 ;  /* 0x0000001900177202 */ /* 0x000fc40000000f00 */
[----:B------:R-:W0:Y:S01]  /*269c0*/  LDSM.16.M88.4 R24, [R29+UR6+0x18800] ;  /* 0x018800061d18783b */ /* 0x000e220008000200 */
[----:B---3--:R-:W-:-:S15]  /*269d0*/  HMMA.16816.F32 R16, R4, R20, R16 ;  /* 0x000000140410723c */ /* 0x008fde0000001810 */
[----:B------:R-:W-:-:S09]  /*269e0*/  NOP ;  /* 0x0000000000007918 */ /* 0x000fd20000000000 */
[----:B------:R-:W-:Y:S01]  /*269f0*/  MOV R28, R19 ;  /* 0x00000013001c7202 */ /* 0x000fe20000000f00 */
[----:B0-----:R-:W-:Y:S04]  /*26a00*/  STL.64 [R1+0x1670], R26 ;  /* 0x0016701a01007387 */ /* 0x001fe80000100a00 */
[----:B------:R0:W-:Y:S04]  /*26a10*/  STL.64 [R1+0x1668], R24 ;  /* 0x0016681801007387 */ /* 0x0001e80000100a00 */
[----:B0-----:R-:W3:Y:S04]  /*26a20*/  LDL.LU R24, [R1+0x1c0] ;  /* 0x0001c00001187983 */ /* 0x001ee80000300800 */
[----:B------:R-:W3:Y:S04]  /*26a30*/  LDL.LU R25, [R1+0x1c4] ;  /* 0x0001c40001197983 */ /* 0x000ee80000300800 */
[----:B------:R-:W3:Y:S04]  /*26a40*/  LDL.LU R26, [R1+0x1c8] ;  /* 0x0001c800011a7983 */ /* 0x000ee80000300800 */
[----:B------:R-:W3:Y:S04]  /*26a50*/  LDL.LU R27, [R1+0x1cc] ;  /* 0x0001cc00011b7983 */ /* 0x000ee80000300800 */
[----:B------:R-:W-:Y:S04]  /*26a60*/  STL.64 [R1+0x1f0], R16 ;  /* 0x0001f01001007387 */ /* 0x000fe80000100a00 */
[----:B------:R0:W-:Y:S04]  /*26a70*/  STL [R1+0x1f8], R18 ;  /* 0x0001f81201007387 */ /* 0x0001e80000100800 */
[----:B0-----:R-:W3:Y:S04]  /*26a80*/  LDL.LU.64 R18, [R1+0x1918] ;  /* 0x0019180001127983 */ /* 0x001ee80000300a00 */
[----:B------:R-:W3:Y:S04]  /*26a90*/  LDL.LU.64 R16, [R1+0x1910] ;  /* 0x0019100001107983 */ /* 0x000ee80000300a00 */
[----:B------:R0:W-:Y:S04]  /*26aa0*/  STL.64 [R1+0x1830], R20 ;  /* 0x0018301401007387 */ /* 0x0001e80000100a00 */
[----:B------:R-:W-:Y:S01]  /*26ab0*/  STL.64 [R1+0x18b0], R22 ;  /* 0x0018b01601007387 */ /* 0x000fe20000100a00 */
[----:B0-----:R-:W-:Y:S01]  /*26ac0*/  MOV R21, R3 ;  /* 0x0000000300157202 */ /* 0x001fe20000000f00 */
[----:B----4-:R-:W-:Y:S01]  /*26ad0*/  HMMA.16816.F32 R12, R4, R8, R12 ;  /* 0x00000008040c723c */ /* 0x010fe2000000180c */
[----:B--2---:R-:W-:-:S05]  /*26ae0*/  IMAD.MOV.U32 R20, RZ, RZ, R10 ;  /* 0x000000ffff147224 */ /* 0x004fca00078e000a */
[----:B------:R0:W-:Y:S04]  /*26af0*/  STL.64 [R1+0x1900], R20 ;  /* 0x0019001401007387 */ /* 0x0001e80000100a00 */
[----:B0-----:R-:W2:Y:S04]  /*26b00*/  LDL.LU R20, [R1+0x320] ;  /* 0x0003200001147983 */ /* 0x001ea80000300800 */
[----:B------:R-:W2:Y:S04]  /*26b10*/  LDL.LU R21, [R1+0x324] ;  /* 0x0003240001157983 */ /* 0x000ea80000300800 */
[----:B------:R-:W2:Y:S04]  /*26b20*/  LDL.LU R22, [R1+0x328] ;  /* 0x0003280001167983 */ /* 0x000ea80000300800 */
[----:B------:R-:W2:Y:S04]  /*26b30*/  LDL.LU R23, [R1+0x32c] ;  /* 0x00032c0001177983 */ /* 0x000ea80000300800 */
[----:B------:R0:W-:Y:S04]  /*26b40*/  STL.64 [R1+0x1e0], R12 ;  /* 0x0001e00c01007387 */ /* 0x0001e80000100a00 */
[----:B------:R-:W-:Y:S04]  /*26b50*/  STL.64 [R1+0x1e8], R14 ;  /* 0x0001e80e01007387 */ /* 0x000fe80000100a00 */
[----:B0-----:R-:W3:Y:S02]  /*26b60*/  LDL.LU.64 R12, [R1+0x1908] ;  /* 0x00190800010c7983 */ /* 0x001ee40000300a00 */
[----:B---3--:R-:W-:Y:S02]  /*26b70*/  HMMA.16816.F32 R24, R4, R12, R24 ;  /* 0x0000000c0418723c */ /* 0x008fe40000001818 */
[----:B------:R-:W3:Y:S04]  /*26b80*/  LDL.LU R4, [R1+0x310] ;  /* 0x0003100001047983 */ /* 0x000ee80000300800 */
[----:B------:R-:W3:Y:S04]  /*26b90*/  LDL.LU R5, [R1+0x314] ;  /* 0x0003140001057983 */ /* 0x000ee80000300800 */
[----:B------:R-:W3:Y:S04]  /*26ba0*/  LDL.LU R6, [R1+0x318] ;  /* 0x0003180001067983 */ /* 0x000ee80000300800 */
[----:B------:R-:W3:Y:S09]  /*26bb0*/  LDL.LU R7, [R1+0x31c] ;  /* 0x00031c0001077983 */ /* 0x000ef20000300800 */
[----:B------:R-:W-:Y:S04]  /*26bc0*/  STL.64 [R1+0x1680], R26 ;  /* 0x0016801a01007387 */ /* 0x000fe80000100a00 */
[----:B------:R0:W-:Y:S02]  /*26bd0*/  STL.64 [R1+0x1678], R24 ;  /* 0x0016781801007387 */ /* 0x0001e40000100a00 */
[----:B0-----:R-:W-:Y:S01]  /*26be0*/  MOV R24, R2 ;  /* 0x0000000200187202 */ /* 0x001fe20000000f00 */
[----:B------:R-:W-:-:S07]  /*26bf0*/  IMAD.MOV.U32 R25, RZ, RZ, R0 ;  /* 0x000000ffff197224 */ /* 0x000fce00078e0000 */
[----:B--2---:R-:W-:Y:S01]  /*26c00*/  HMMA.16816.F32 R24, R16, R24, R20 ;  /* 0x000000181018723c */ /* 0x004fe20000001814 */
[----:B------:R-:W3:-:S15]  /*26c10*/  LDL.LU.64 R20, [R1+0x1900] ;  /* 0x0019000001147983 */ /* 0x000ede0000300a00 */
[----:B------:R-:W-:-:S08]  /*26c20*/  NOP ;  /* 0x0000000000007918 */ /* 0x000fd00000000000 */
[----:B------:R-:W-:Y:S01]  /*26c30*/  MOV R3, R27 ;  /* 0x0000001b00037202 */ /* 0x000fe20000000f00 */
[----:B------:R-:W-:Y:S01]  /*26c40*/  IMAD.MOV.U32 R2, RZ, RZ, R26 ;  /* 0x000000ffff027224 */ /* 0x000fe200078e001a */
[----:B------:R-:W-:Y:S02]  /*26c50*/  MOV R0, R25 ;  /* 0x0000001900007202 */ /* 0x000fe40000000f00 */
[----:B------:R-:W-:Y:S01]  /*26c60*/  MOV R15, R24 ;  /* 0x00000018000f7202 */ /* 0x000fe20000000f00 */
[----:B------:R-:W-:Y:S04]  /*26c70*/  STL [R1+0x16ac], R3 ;  /* 0x0016ac0301007387 */ /* 0x000fe80000100800 */
[----:B------:R-:W-:Y:S04]  /*26c80*/  STL [R1+0x16a8], R2 ;  /* 0x0016a80201007387 */ /* 0x000fe80000100800 */
[----:B------:R-:W-:Y:S04]  /*26c90*/  STL [R1+0x16a4], R0 ;  /* 0x0016a40001007387 */ /* 0x000fe80000100800 */
[----:B------:R-:W-:Y:S01]  /*26ca0*/  STL [R1+0x16a0], R15 ;  /* 0x0016a00f01007387 */ /* 0x000fe20000100800 */
[----:B---3--:R-:W-:-:S15]  /*26cb0*/  HMMA.16816.F32 R4, R16, R20, R4 ;  /* 0x000000141004723c */ /* 0x008fde0000001804 */
[----:B------:R-:W-:-:S08]  /*26cc0*/  NOP ;  /* 0x0000000000007918 */ /* 0x000fd00000000000 */
[----:B------:R-:W-:Y:S04]  /*26cd0*/  STL [R1+0x1a0], R4 ;  /* 0x0001a00401007387 */ /* 0x000fe80000100800 */
[----:B------:R-:W2:Y:S04]  /*26ce0*/  LDL.LU R20, [R1+0x80] ;  /* 0x0000800001147983 */ /* 0x000ea80000300800 */
[----:B------:R-:W2:Y:S04]  /*26cf0*/  LDL.LU R21, [R1+0x84] ;  /* 0x0000840001157983 */ /* 0x000ea80000300800 */
[----:B--2---:R0:W-:Y:S04]  /*26d00*/  STL.64 [R1+0x18b8], R20 ;  /* 0x0018b81401007387 */ /* 0x0041e80000100a00 */
[----:B0-----:R-:W2:Y:S04]  /*26d10*/  LDL.LU R20, [R1+0x90] ;  /* 0x0000900001147983 */ /* 0x001ea80000300800 */
[----:B------:R-:W2:Y:S04]  /*26d20*/  LDL.LU R21, [R1+0x94] ;  /* 0x0000940001157983 */ /* 0x000ea80000300800 */
[----:B--2---:R0:W-:Y:S04]  /*26d30*/  STL.64 [R1+0x18d0], R20 ;  /* 0x0018d01401007387 */ /* 0x0041e80000100a00 */
[----:B0-----:R-:W2:Y:S04]  /*26d40*/  LDL.LU R20, [R1+0xa0] ;  /* 0x0000a00001147983 */ /* 0x001ea80000300800 */
[----:B------:R-:W2:Y:S04]  /*26d50*/  LDL.LU R21, [R1+0xa4] ;  /* 0x0000a40001157983 */ /* 0x000ea80000300800 */
[----:B--2---:R0:W-:Y:S04]  /*26d60*/  STL.64 [R1+0x18e8], R20 ;  /* 0x0018e81401007387 */ /* 0x0041e80000100a00 */
[----:B0-----:R-:W2:Y:S04]  /*26d70*/  LDL.LU R20, [R1+0xb0] ;  /* 0x0000b00001147983 */ /* 0x001ea80000300800 */
[----:B------:R-:W2:Y:S04]  /*26d80*/  LDL.LU R21, [R1+0xb4] ;  /* 0x0000b40001157983 */ /* 0x000ea80000300800 */
[----:B------:R-:W3:Y:S04]  /*26d90*/  LDL.LU R24, [R1+0x160] ;  /* 0x0001600001187983 */ /* 0x000ee80000300800 */
[----:B------:R-:W3:Y:S04]  /*26da0*/  LDL.LU R25, [R1+0x164] ;  /* 0x0001640001197983 */ /* 0x000ee80000300800 */
[----:B------:R-:W4:Y:S04]  /*26db0*/  LDL.LU R26, [R1+0x168] ;  /* 0x00016800011a7983 */ /* 0x000f280000300800 */
[----:B------:R-:W4:Y:S04]  /*26dc0*/  LDL.LU R27, [R1+0x16c] ;  /* 0x00016c00011b7983 */ /* 0x000f280000300800 */
[----:B----4-:R-:W-:Y:S04]  /*26dd0*/  STL.64 [R1+0x18c8], R26 ;  /* 0x0018c81a01007387 */ /* 0x010fe80000100a00 */
[----:B---3--:R0:W-:Y:S04]  /*26de0*/  STL.64 [R1+0x18c0], R24 ;  /* 0x0018c01801007387 */ /* 0x0081e80000100a00 */
[----:B0-----:R-:W3:Y:S04]  /*26df0*/  LDL.LU R24, [R1+0x2e0] ;  /* 0x0002e00001187983 */ /* 0x001ee80000300800 */
        /* <DEDUP_REMOVED lines=11> */
[----:B0-----:R-:W2:Y:S04]  /*26eb0*/  LDL.LU R24, [R1+0x300] ;  /* 0x0003000001187983 */ /* 0x001ea80000300800 */
[----:B------:R-:W2:Y:S04]  /*26ec0*/  LDL.LU R25, [R1+0x304] ;  /* 0x0003040001197983 */ /* 0x000ea80000300800 */
[----:B------:R-:W2:Y:S04]  /*26ed0*/  LDL.LU R26, [R1+0x308] ;  /* 0x00030800011a7983 */ /* 0x000ea80000300800 */
[----:B------:R-:W2:Y:S01]  /*26ee0*/  LDL.LU R27, [R1+0x30c] ;  /* 0x00030c00011b7983 */ /* 0x000ea20000300800 */
[----:B------:R-:W-:Y:S01]  /*26ef0*/  MOV R14, R7 ;  /* 0x00000007000e7202 */ /* 0x000fe20000000f00 */
[----:B------:R-:W-:Y:S01]  /*26f00*/  IMAD.MOV.U32 R11, RZ, RZ, R6 ;  /* 0x000000ffff0b7224 */ /* 0x000fe200078e0006 */
[----:B------:R-:W-:Y:S01]  /*26f10*/  MOV R10, R5 ;  /* 0x00000005000a7202 */ /* 0x000fe20000000f00 */
[----:B------:R-:W3:Y:S04]  /*26f20*/  LDL.LU R4, [R1+0x70] ;  /* 0x0000700001047983 */ /* 0x000ee80000300800 */
[----:B------:R-:W3:Y:S04]  /*26f30*/  LDL.LU R5, [R1+0x74] ;  /* 0x0000740001057983 */ /* 0x000ee80000300800 */
[----:B------:R0:W-:Y:S04]  /*26f40*/  STL [R1+0x16b8], R14 ;  /* 0x0016b80e01007387 */ /* 0x0001e80000100800 */
[----:B------:R-:W-:Y:S04]  /*26f50*/  STL [R1+0x16b4], R11 ;  /* 0x0016b40b01007387 */ /* 0x000fe80000100800 */
[----:B------:R-:W-:Y:S01]  /*26f60*/  STL [R1+0x16b0], R10 ;  /* 0x0016b00a01007387 */ /* 0x000fe20000100800 */
[----:B--2---:R-:W-:Y:S03]  /*26f70*/  HMMA.16816.F32 R20, R16, R20, R24 ;  /* 0x000000141014723c */ /* 0x004fe60000001818 */
[----:B------:R-:W2:Y:S04]  /*26f80*/  LDL.LU.64 R26, [R1+0x18f8] ;  /* 0x0018f800011a7983 */ /* 0x000ea80000300a00 */
[----:B------:R-:W2:-:S15]  /*26f90*/  LDL.LU.64 R24, [R1+0x18f0] ;  /* 0x0018f00001187983 */ /* 0x000e9e0000300a00 */
[----:B------:R-:W-:-:S02]  /*26fa0*/  NOP ;  /* 0x0000000000007918 */ /* 0x000fc40000000000 */
[----:B------:R-:W-:Y:S01]  /*26fb0*/  MOV R3, R20 ;  /* 0x0000001400037202 */ /* 0x000fe20000000f00 */
[----:B------:R-:W-:Y:S02]  /*26fc0*/  IMAD.MOV.U32 R2, RZ, RZ, R21 ;  /* 0x000000ffff027224 */ /* 0x000fe400078e0015 */
[----:B------:R-:W2:Y:S01]  /*26fd0*/  LDL.LU.64 R20, [R1+0x18e8] ;  /* 0x0018e80001147983 */ /* 0x000ea20000300a00 */
[----:B------:R-:W-:Y:S02]  /*26fe0*/  MOV R0, R22 ;  /* 0x0000001600007202 */ /* 0x000fe40000000f00 */
[----:B------:R-:W-:-:S05]  /*26ff0*/  MOV R15, R23 ;  /* 0x00000017000f7202 */ /* 0x000fca0000000f00 */
[----:B------:R-:W-:Y:S04]  /*27000*/  STL [R1+0x16c8], R15 ;  /* 0x0016c80f01007387 */ /* 0x000fe80000100800 */
[----:B------:R-:W-:Y:S04]  /*27010*/  STL [R1+0x16c4], R0 ;  /* 0x0016c40001007387 */ /* 0x000fe80000100800 */
[----:B------:R-:W-:Y:S04]  /*27020*/  STL [R1+0x16c0], R2 ;  /* 0x0016c00201007387 */ /* 0x000fe80000100800 */
[----:B------:R-:W-:Y:S01]  /*27030*/  STL [R1+0x16bc], R3 ;  /* 0x0016bc0301007387 */ /* 0x000fe20000100800 */
[----:B--2---:R-:W-:Y:S03]  /*27040*/  HMMA.16816.F32 R20, R16, R20, R24 ;  /* 0x000000141014723c */ /* 0x004fe60000001818 */
[----:B------:R-:W2:Y:S04]  /*27050*/  LDL.LU.64 R26, [R1+0x18e0] ;  /* 0x0018e000011a7983 */ /* 0x000ea80000300a00 */
[----:B------:R-:W2:-:S15]  /*27060*/  LDL.LU.64 R24, [R1+0x18d8] ;  /* 0x0018d80001187983 */ /* 0x000e9e0000300a00 */
[----:B------:R-:W-:-:S01]  /*27070*/  NOP ;  /* 0x0000000000007918 */ /* 0x000fc20000000000 */
[----:B------:R1:W-:Y:S01]  /*27080*/  STL [R1+0x180], R20 ;  /* 0x0001801401007387 */ /* 0x0003e20000100800 */
[----:B0-----:R-:W-:-:S03]  /*27090*/  IMAD.MOV.U32 R14, RZ, RZ, R21 ;  /* 0x000000ffff0e7224 */ /* 0x001fc600078e0015 */
[----:B-1----:R-:W2:Y:S01]  /*270a0*/  LDL.LU.64 R20, [R1+0x18d0] ;  /* 0x0018d00001147983 */ /* 0x002ea20000300a00 */
[----:B------:R-:W-:Y:S02]  /*270b0*/  MOV R11, R22 ;  /* 0x00000016000b7202 */ /* 0x000fe40000000f00 */
[----:B------:R-:W-:-:S05]  /*270c0*/  MOV R10, R23 ;  /* 0x00000017000a7202 */ /* 0x000fca0000000f00 */
[----:B------:R-:W-:Y:S04]  /*270d0*/  STL [R1+0x16d4], R10 ;  /* 0x0016d40a01007387 */ /* 0x000fe80000100800 */
[----:B------:R-:W-:Y:S04]  /*270e0*/  STL [R1+0x16d0], R11 ;  /* 0x0016d00b01007387 */ /* 0x000fe80000100800 */
[----:B------:R-:W-:Y:S01]  /*270f0*/  STL [R1+0x16cc], R14 ;  /* 0x0016cc0e01007387 */ /* 0x000fe20000100800 */
[----:B--2---:R-:W-:Y:S03]  /*27100*/  HMMA.16816.F32 R20, R16, R20, R24 ;  /* 0x000000141014723c */ /* 0x004fe60000001818 */
[----:B------:R-:W2:Y:S04]  /*27110*/  LDL.LU.64 R26, [R1+0x18c8] ;  /* 0x0018c800011a7983 */ /* 0x000ea80000300a00 */
[----:B------:R-:W2:-:S15]  /*27120*/  LDL.LU.64 R24, [R1+0x18c0] ;  /* 0x0018c00001187983 */ /* 0x000e9e0000300a00 */
[----:B------:R-:W-:-:S02]  /*27130*/  NOP ;  /* 0x0000000000007918 */ /* 0x000fc40000000000 */
[----:B------:R-:W-:Y:S01]  /*27140*/  IMAD.MOV.U32 R15, RZ, RZ, R20 ;  /* 0x000000ffff0f7224 */ /* 0x000fe200078e0014 */
[----:B------:R-:W-:Y:S02]  /*27150*/  MOV R0, R21 ;  /* 0x0000001500007202 */ /* 0x000fe40000000f00 */
[----:B------:R-:W2:Y:S01]  /*27160*/  LDL.LU.64 R20, [R1+0x18b8] ;  /* 0x0018b80001147983 */ /* 0x000ea20000300a00 */
[----:B------:R-:W-:Y:S01]  /*27170*/  MOV R2, R22 ;  /* 0x0000001600027202 */ /* 0x000fe20000000f00 */
[----:B------:R-:W-:-:S05]  /*27180*/  IMAD.MOV.U32 R3, RZ, RZ, R23 ;  /* 0x000000ffff037224 */ /* 0x000fca00078e0017 */
[----:B------:R-:W-:Y:S04]  /*27190*/  STL [R1+0x16e4], R3 ;  /* 0x0016e40301007387 */ /* 0x000fe80000100800 */
[----:B------:R-:W-:Y:S04]  /*271a0*/  STL [R1+0x16e0], R2 ;  /* 0x0016e00201007387 */ /* 0x000fe80000100800 */
[----:B------:R-:W-:Y:S04]  /*271b0*/  STL [R1+0x16dc], R0 ;  /* 0x0016dc0001007387 */ /* 0x000fe80000100800 */
[----:B------:R-:W-:Y:S01]  /*271c0*/  STL [R1+0x16d8], R15 ;  /* 0x0016d80f01007387 */ /* 0x000fe20000100800 */
[----:B--2---:R-:W-:-:S15]  /*271d0*/  HMMA.16816.F32 R20, R16, R20, R24 ;  /* 0x000000141014723c */ /* 0x004fde0000001818 */
[----:B------:R-:W-:-:S09]  /*271e0*/  NOP ;  /* 0x0000000000007918 */ /* 0x000fd20000000000 */
[----:B------:R-:W-:Y:S01]  /*271f0*/  MOV R24, R23 ;  /* 0x0000001700187202 */ /* 0x000fe20000000f00 */
[----:B------:R-:W-:Y:S01]  /*27200*/  IMAD.MOV.U32 R25, RZ, RZ, R22 ;  /* 0x000000ffff197224 */ /* 0x000fe200078e0016 */
[----:B------:R-:W-:Y:S02]  /*27210*/  MOV R26, R21 ;  /* 0x00000015001a7202 */ /* 0x000fe40000000f00 */
[----:B------:R-:W-:Y:S01]  /*27220*/  MOV R27, R20 ;  /* 0x00000014001b7202 */ /* 0x000fe20000000f00 */
[----:B------:R-:W2:Y:S04]  /*27230*/  LDL.LU.64 R22, [R1+0x18b0] ;  /* 0x0018b00001167983 */ /* 0x000ea80000300a00 */
[----:B------:R0:W-:Y:S04]  /*27240*/  STL [R1+0x16f4], R24 ;  /* 0x0016f41801007387 */ /* 0x0001e80000100800 */
[----:B------:R1:W-:Y:S04]  /*27250*/  STL [R1+0x16f0], R25 ;  /* 0x0016f01901007387 */ /* 0x0003e80000100800 */
[----:B------:R4:W-:Y:S04]  /*27260*/  STL [R1+0x16ec], R26 ;  /* 0x0016ec1a01007387 */ /* 0x0009e80000100800 */
[----:B------:R3:W-:Y:S04]  /*27270*/  STL [R1+0x16e8], R27 ;  /* 0x0016e81b01007387 */ /* 0x0007e80000100800 */
[----:B0-----:R-:W2:Y:S04]  /*27280*/  LDL.LU R24, [R1+0x150] ;  /* 0x0001500001187983 */ /* 0x001ea80000300800 */
[----:B-1----:R-:W2:Y:S04]  /*27290*/  LDL.LU R25, [R1+0x154] ;  /* 0x0001540001197983 */ /* 0x002ea80000300800 */
[----:B----4-:R-:W2:Y:S04]  /*272a0*/  LDL.LU R26, [R1+0x158] ;  /* 0x00015800011a7983 */ /* 0x010ea80000300800 */
[----:B---3--:R-:W2:Y:S02]  /*272b0*/  LDL.LU R27, [R1+0x15c] ;  /* 0x00015c00011b7983 */ /* 0x008ea40000300800 */
[----:B--2---:R-:W-:-:S15]  /*272c0*/  HMMA.16816.F32 R4, R16, R4, R24 ;  /* 0x000000041004723c */ /* 0x004fde0000001818 */
[----:B------:R-:W-:-:S09]  /*272d0*/  NOP ;  /* 0x0000000000007918 */ /* 0x000fd20000000000 */
[----:B------:R-:W-:Y:S01]  /*272e0*/  MOV R15, R4 ;  /* 0x00000004000f7202 */ /* 0x000fe20000000f00 */
[----:B------:R-:W-:Y:S01]  /*272f0*/  IMAD.MOV.U32 R10, RZ, RZ, R5 ;  /* 0x000000ffff0a7224 */ /* 0x000fe200078e0005 */
[----:B------:R-:W2:Y:S01]  /*27300*/  LDL.LU R4, [R1+0x2d0] ;  /* 0x0002d00001047983 */ /* 0x000ea20000300800 */
[----:B------:R-:W-:-:S03]  /*27310*/  MOV R11, R6 ;  /* 0x00000006000b7202 */ /* 0x000fc60000000f00 */
[----:B------:R-:W2:Y:S01]  /*27320*/  LDL.LU R5, [R1+0x2d4] ;  /* 0x0002d40001057983 */ /* 0x000ea20000300800 */
[----:B------:R-:W-:-:S03]  /*27330*/  MOV R14, R7 ;  /* 0x00000007000e7202 */ /* 0x000fc60000000f00 */
[----:B------:R-:W3:Y:S04]  /*27340*/  LDL.LU R6, [R1+0x2d8] ;  /* 0x0002d80001067983 */ /* 0x000ee80000300800 */
[----:B------:R-:W3:Y:S04]  /*27350*/  LDL.LU R7, [R1+0x2dc] ;  /* 0x0002dc0001077983 */ /* 0x000ee80000300800 */
[----:B---3--:R-:W-:Y:S04]  /*27360*/  STL.64 [R1+0x1828], R6 ;  /* 0x0018280601007387 */ /* 0x008fe80000100a00 */
[----:B--2---:R0:W-:Y:S04]  /*27370*/  STL.64 [R1+0x1820], R4 ;  /* 0x0018200401007387 */ /* 0x0041e80000100a00 */
[----:B0-----:R-:W2:Y:S04]  /*27380*/  LDL.LU R4, [R1+0xe0] ;  /* 0x0000e00001047983 */ /* 0x001ea80000300800 */
[----:B------:R-:W2:Y:S04]  /*27390*/  LDL.LU R5, [R1+0xe4] ;  /* 0x0000e40001057983 */ /* 0x000ea80000300800 */
[----:B------:R-:W3:Y:S04]  /*273a0*/  LDL.LU R6, [R1+0xe8] ;  /* 0x0000e80001067983 */ /* 0x000ee80000300800 */
[----:B------:R-:W3:Y:S01]  /*273b0*/  LDL.LU R7, [R1+0xec] ;  /* 0x0000ec0001077983 */ /* 0x000ee20000300800 */
[----:B------:R-:W-:Y:S01]  /*273c0*/  IMAD.MOV.U32 R20, RZ, RZ, R22 ;  /* 0x000000ffff147224 */ /* 0x000fe200078e0016 */
[----:B------:R-:W-:-:S02]  /*273d0*/  MOV R21, R23 ;  /* 0x0000001700157202 */ /* 0x000fc40000000f00 */
[----:B---3--:R-:W-:Y:S04]  /*273e0*/  STL.64 [R1+0x1840], R6 ;  /* 0x0018400601007387 */ /* 0x008fe80000100a00 */
[----:B--2---:R0:W-:Y:S04]  /*273f0*/  STL.64 [R1+0x1838], R4 ;  /* 0x0018380401007387 */ /* 0x0041e80000100a00 */
[----:B------:R-:W2:Y:S04]  /*27400*/  LDL.LU R22, [R1+0x18ac] ;  /* 0x0018ac0001167983 */ /* 0x000ea80000300800 */
[----:B------:R-:W3:Y:S04]  /*27410*/  LDL.LU R23, [R1+0x18a8] ;  /* 0x0018a80001177983 */ /* 0x000ee80000300800 */
[----:B------:R1:W-:Y:S04]  /*27420*/  STL.64 [R1+0x1848], R20 ;  /* 0x0018481401007387 */ /* 0x0003e80000100a00 */
[----:B0-----:R-:W4:Y:S04]  /*27430*/  LDL.LU R4, [R1+0xf0] ;  /* 0x0000f00001047983 */ /* 0x001f280000300800 */
[----:B------:R-:W4:Y:S04]  /*27440*/  LDL.LU R5, [R1+0xf4] ;  /* 0x0000f40001057983 */ /* 0x000f280000300800 */
[----:B------:R-:W2:Y:S04]  /*27450*/  LDL.LU R6, [R1+0xf8] ;  /* 0x0000f80001067983 */ /* 0x000ea80000300800 */
[----:B------:R-:W2:Y:S04]  /*27460*/  LDL.LU R7, [R1+0xfc] ;  /* 0x0000fc0001077983 */ /* 0x000ea80000300800 */
[----:B--2---:R-:W-:Y:S04]  /*27470*/  STL.64 [R1+0x1858], R6 ;  /* 0x0018580601007387 */ /* 0x004fe80000100a00 */
[----:B----4-:R-:W-:Y:S04]  /*27480*/  STL.64 [R1+0x1850], R4 ;  /* 0x0018500401007387 */ /* 0x010fe80000100a00 */
[----:B-1----:R-:W2:Y:S04]  /*27490*/  LDL.LU R20, [R1+0x20] ;  /* 0x0000200001147983 */ /* 0x002ea80000300800 */
[----:B------:R-:W2:Y:S04]  /*274a0*/  LDL.LU R21, [R1+0x24] ;  /* 0x0000240001157983 */ /* 0x000ea80000300800 */
[----:B--2---:R0:W-:Y:S04]  /*274b0*/  STL.64 [R1+0x1860], R20 ;  /* 0x0018601401007387 */ /* 0x0041e80000100a00 */
[----:B0-----:R-:W2:Y:S04]  /*274c0*/  LDL.LU R20, [R1+0x30] ;  /* 0x0000300001147983 */ /* 0x001ea80000300800 */
[----:B------:R-:W2:Y:S01]  /*274d0*/  LDL.LU R21, [R1+0x34] ;  /* 0x0000340001157983 */ /* 0x000ea20000300800 */
[----:B------:R-:W-:Y:S01]  /*274e0*/  IMAD.MOV.U32 R25, RZ, RZ, R22 ;  /* 0x000000ffff197224 */ /* 0x000fe200078e0016 */
[----:B---3--:R-:W-:-:S02]  /*274f0*/  MOV R24, R23 ;  /* 0x0000001700187202 */ /* 0x008fc40000000f00 */
[----:B--2---:R0:W-:Y:S04]  /*27500*/  STL.64 [R1+0x1878], R20 ;  /* 0x0018781401007387 */ /* 0x0041e80000100a00 */
[----:B0-----:R-:W2:Y:S04]  /*27510*/  LDL.LU R20, [R1+0x120] ;  /* 0x0001200001147983 */ /* 0x001ea80000300800 */
[----:B------:R-:W2:Y:S04]  /*27520*/  LDL.LU R21, [R1+0x124] ;  /* 0x0001240001157983 */ /* 0x000ea80000300800 */
[----:B------:R-:W3:Y:S04]  /*27530*/  LDL.LU R22, [R1+0x128] ;  /* 0x0001280001167983 */ /* 0x000ee80000300800 */
[----:B------:R-:W3:Y:S04]  /*27540*/  LDL.LU R23, [R1+0x12c] ;  /* 0x00012c0001177983 */ /* 0x000ee80000300800 */
[----:B---3--:R-:W-:Y:S04]  /*27550*/  STL.64 [R1+0x1888], R22 ;  /* 0x0018881601007387 */ /* 0x008fe80000100a00 */
[----:B--2---:R0:W-:Y:S04]  /*27560*/  STL.64 [R1+0x1880], R20 ;  /* 0x0018801401007387 */ /* 0x0041e80000100a00 */
[----:B0-----:R-:W2:Y:S04]  /*27570*/  LDL.LU R20, [R1+0x50] ;  /* 0x0000500001147983 */ /* 0x001ea80000300800 */
[----:B------:R-:W2:Y:S04]  /*27580*/  LDL.LU R21, [R1+0x54] ;  /* 0x0000540001157983 */ /* 0x000ea80000300800 */
[----:B--2---:R0:W-:Y:S04]  /*27590*/  STL.64 [R1+0x18a0], R20 ;  /* 0x0018a01401007387 */ /* 0x0041e80000100a00 */
[----:B0-----:R-:W2:Y:S04]  /*275a0*/  LDL.LU R20, [R1+0x140] ;  /* 0x0001400001147983 */ /* 0x001ea80000300800 */
[----:B------:R-:W2:Y:S04]  /*275b0*/  LDL.LU R21, [R1+0x144] ;  /* 0x0001440001157983 */ /* 0x000ea80000300800 */
[----:B------:R-:W2:Y:S04]  /*275c0*/  LDL.LU R22, [R1+0x148] ;  /* 0x0001480001167983 */ /* 0x000ea80000300800 */
        /* <DEDUP_REMOVED lines=10> */
[----:B------:R-:W4:Y:S01]  /*27670*/  LDL.LU R7, [R1+0x11c] ;  /* 0x00011c0001077983 */ /* 0x000f220000300800 */
[----:B--2---:R-:W-:-:S15]  /*27680*/  HMMA.16816.F32 R20, R16, R24, R20 ;  /* 0x000000181014723c */ /* 0x004fde0000001814 */
[----:B------:R-:W-:-:S09]  /*27690*/  NOP ;  /* 0x0000000000007918 */ /* 0x000fd20000000000 */
[----:B------:R-:W-:Y:S02]  /*276a0*/  MOV R25, R20 ;  /* 0x0000001400197202 */ /* 0x000fe40000000f00 */
[----:B------:R-:W-:Y:S01]  /*276b0*/  MOV R26, R21 ;  /* 0x00000015001a7202 */ /* 0x000fe20000000f00 */
[----:B----4-:R-:W-:Y:S04]  /*276c0*/  STL.64 [R1+0x1898], R6 ;  /* 0x0018980601007387 */ /* 0x010fe80000100a00 */
[----:B---3--:R0:W-:Y:S04]  /*276d0*/  STL.64 [R1+0x1890], R4 ;  /* 0x0018900401007387 */ /* 0x0081e80000100a00 */
[----:B0-----:R-:W2:Y:S04]  /*276e0*/  LDL.LU R4, [R1+0x130] ;  /* 0x0001300001047983 */ /* 0x001ea80000300800 */
[----:B------:R-:W2:Y:S04]  /*276f0*/  LDL.LU R5, [R1+0x134] ;  /* 0x0001340001057983 */ /* 0x000ea80000300800 */
[----:B------:R-:W2:Y:S04]  /*27700*/  LDL.LU R6, [R1+0x138] ;  /* 0x0001380001067983 */ /* 0x000ea80000300800 */
[----:B------:R-:W2:Y:S04]  /*27710*/  LDL.LU R7, [R1+0x13c] ;  /* 0x00013c0001077983 */ /* 0x000ea80000300800 */
[----:B------:R-:W-:Y:S04]  /*27720*/  STL [R1+0x1704], R14 ;  /* 0x0017040e01007387 */ /* 0x000fe80000100800 */
[----:B------:R-:W-:Y:S04]  /*27730*/  STL [R1+0x1700], R11 ;  /* 0x0017000b01007387 */ /* 0x000fe80000100800 */
[----:B------:R-:W-:Y:S04]  /*27740*/  STL [R1+0x16fc], R10 ;  /* 0x0016fc0a01007387 */ /* 0x000fe80000100800 */
[----:B------:R-:W-:Y:S04]  /*27750*/  STL [R1+0x16f8], R15 ;  /* 0x0016f80f01007387 */ /* 0x000fe80000100800 */
[----:B------:R-:W2:Y:S01]  /*27760*/  LDL.LU.64 R20, [R1+0x18a0] ;  /* 0x0018a00001147983 */ /* 0x000ea20000300a00 */
[----:B------:R-:W-:Y:S01]  /*27770*/  IMAD.MOV.U32 R27, RZ, RZ, R22 ;  /* 0x000000ffff1b7224 */ /* 0x000fe200078e0016 */
[----:B------:R-:W-:-:S05]  /*27780*/  MOV R3, R23 ;  /* 0x0000001700037202 */ /* 0x000fca0000000f00 */
[----:B------:R-:W-:Y:S04]  /*27790*/  STL [R1+0x1714], R3 ;  /* 0x0017140301007387 */ /* 0x000fe80000100800 */
[----:B------:R-:W-:Y:S04]  /*277a0*/  STL [R1+0x1710], R27 ;  /* 0x0017101b01007387 */ /* 0x000fe80000100800 */
[----:B------:R-:W-:Y:S04]  /*277b0*/  STL [R1+0x170c], R26 ;  /* 0x00170c1a01007387 */ /* 0x000fe80000100800 */
[----:B------:R0:W-:Y:S04]  /*277c0*/  STL [R1+0x1708], R25 ;  /* 0x0017081901007387 */ /* 0x0001e80000100800 */
[----:B------:R-:W3:Y:S04]  /*277d0*/  LDL.LU R24, [R1+0x40] ;  /* 0x0000400001187983 */ /* 0x000ee80000300800 */
[----:B0-----:R-:W3:Y:S01]  /*277e0*/  LDL.LU R25, [R1+0x44] ;  /* 0x0000440001197983 */ /* 0x001ee20000300800 */
[----:B--2---:R-:W-:Y:S03]  /*277f0*/  HMMA.16816.F32 R20, R16, R20, R4 ;  /* 0x000000141014723c */ /* 0x004fe60000001804 */
[----:B------:R-:W2:Y:S04]  /*27800*/  LDL.LU.64 R6, [R1+0x1898] ;  /* 0x0018980001067983 */ /* 0x000ea80000300a00 */
[----:B------:R-:W2:-:S15]  /*27810*/  LDL.LU.64 R4, [R1+0x1890] ;  /* 0x0018900001047983 */ /* 0x000e9e0000300a00 */
[----:B------:R-:W-:-:S01]  /*27820*/  NOP ;  /* 0x0000000000007918 */ /* 0x000fc20000000000 */
[----:B------:R0:W-:Y:S01]  /*27830*/  STL [R1+0x130], R20 ;  /* 0x0001301401007387 */ /* 0x0001e20000100800 */
[----:B------:R-:W-:Y:S01]  /*27840*/  IMAD.MOV.U32 R11, RZ, RZ, R22 ;  /* 0x000000ffff0b7224 */ /* 0x000fe200078e0016 */
[----:B------:R-:W-:Y:S02]  /*27850*/  MOV R10, R23 ;  /* 0x00000017000a7202 */ /* 0x000fe40000000f00 */
[----:B------:R-:W-:Y:S01]  /*27860*/  MOV R14, R21 ;  /* 0x00000015000e7202 */ /* 0x000fe20000000f00 */
[----:B------:R-:W3:Y:S04]  /*27870*/  LDL.LU.64 R22, [R1+0x1888] ;  /* 0x0018880001167983 */ /* 0x000ee80000300a00 */
[----:B0-----:R-:W3:Y:S04]  /*27880*/  LDL.LU.64 R20, [R1+0x1880] ;  /* 0x0018800001147983 */ /* 0x001ee80000300a00 */
[----:B------:R-:W-:Y:S04]  /*27890*/  STL [R1+0x1720], R10 ;  /* 0x0017200a01007387 */ /* 0x000fe80000100800 */
[----:B------:R-:W-:Y:S04]  /*278a0*/  STL [R1+0x171c], R11 ;  /* 0x00171c0b01007387 */ /* 0x000fe80000100800 */
[----:B------:R-:W-:Y:S01]  /*278b0*/  STL [R1+0x1718], R14 ;  /* 0x0017180e01007387 */ /* 0x000fe20000100800 */
[----:B---3--:R-:W-:Y:S03]  /*278c0*/  HMMA.16816.F32 R24, R16, R24, R20 ;  /* 0x000000181018723c */ /* 0x008fe60000001814 */
[----:B------:R-:W2:-:S15]  /*278d0*/  LDL.LU.64 R20, [R1+0x1878] ;  /* 0x0018780001147983 */ /* 0x000e9e0000300a00 */
[----:B------:R-:W-:-:S05]  /*278e0*/  NOP ;  /* 0x0000000000007918 */ /* 0x000fca0000000000 */
[----:B------:R0:W-:Y:S01]  /*278f0*/  STL.64 [R1+0x120], R24 ;  /* 0x0001201801007387 */ /* 0x0001e20000100a00 */
[----:B------:R-:W-:-:S03]  /*27900*/  MOV R3, R26 ;  /* 0x0000001a00037202 */ /* 0x000fc60000000f00 */
[----:B------:R1:W-:Y:S04]  /*27910*/  STL [R1+0x1728], R27 ;  /* 0x0017281b01007387 */ /* 0x0003e80000100800 */
[----:B0-----:R-:W3:Y:S04]  /*27920*/  LDL.LU R24, [R1+0x1d0] ;  /* 0x0001d00001187983 */ /* 0x001ee80000300800 */
[----:B------:R-:W3:Y:S04]  /*27930*/  LDL.LU R25, [R1+0x1d4] ;  /* 0x0001d40001197983 */ /* 0x000ee80000300800 */
[----:B------:R-:W3:Y:S04]  /*27940*/  LDL.LU R26, [R1+0x1d8] ;  /* 0x0001d800011a7983 */ /* 0x000ee80000300800 */
[----:B-1----:R-:W3:Y:S04]  /*27950*/  LDL.LU R27, [R1+0x1dc] ;  /* 0x0001dc00011b7983 */ /* 0x002ee80000300800 */
        /* <DEDUP_REMOVED lines=26> */
[----:B------:R-:W-:Y:S04]  /*27b00*/  STL.64 [R1+0xe0], R20 ;  /* 0x0000e01401007387 */ /* 0x000fe80000100a00 */
[----:B------:R0:W-:Y:S01]  /*27b10*/  STL [R1+0xe8], R22 ;  /* 0x0000e81601007387 */ /* 0x0001e20000100800 */
[----:B------:R-:W-:-:S03]  /*27b20*/  IMAD.MOV.U32 R29, RZ, RZ, R23 ;  /* 0x000000ffff1d7224 */ /* 0x000fc600078e0017 */
[----:B0-----:R-:W4:Y:S04]  /*27b30*/  LDL.LU.64 R22, [R1+0x1818] ;  /* 0x0018180001167983 */ /* 0x001f280000300a00 */
[----:B------:R-:W4:Y:S01]  /*27b40*/  LDL.LU.64 R20, [R1+0x1810] ;  /* 0x0018100001147983 */ /* 0x000f220000300a00 */
[C---:B--2---:R-:W-:Y:S03]  /*27b50*/  HMMA.16816.F32 R4, R16.reuse, R8, R4 ;  /* 0x000000081004723c */ /* 0x044fe60000001804 */
[----:B------:R-:W4:Y:S04]  /*27b60*/  LDL.LU R8, [R1+0x2c0] ;  /* 0x0002c00001087983 */ /* 0x000f280000300800 */
[----:B------:R-:W4:Y:S04]  /*27b70*/  LDL.LU R9, [R1+0x2c4] ;  /* 0x0002c40001097983 */ /* 0x000f280000300800 */
[----:B------:R-:W4:Y:S04]  /*27b80*/  LDL.LU R10, [R1+0x2c8] ;  /* 0x0002c800010a7983 */ /* 0x000f280000300800 */
[----:B------:R-:W4:Y:S08]  /*27b90*/  LDL.LU R11, [R1+0x2cc] ;  /* 0x0002cc00010b7983 */ /* 0x000f300000300800 */
[----:B------:R0:W-:Y:S04]  /*27ba0*/  STL.64 [R1+0x1518], R6 ;  /* 0x0015180601007387 */ /* 0x0001e80000100a00 */
[----:B------:R-:W-:Y:S04]  /*27bb0*/  STL.64 [R1+0x1510], R4 ;  /* 0x0015100401007387 */ /* 0x000fe80000100a00 */
[----:B0-----:R-:W2:Y:S04]  /*27bc0*/  LDL.LU R6, [R1+0x8] ;  /* 0x0000080001067983 */ /* 0x001ea80000300800 */
[----:B------:R-:W2:Y:S01]  /*27bd0*/  LDL.LU R7, [R1+0xc] ;  /* 0x00000c0001077983 */ /* 0x000ea20000300800 */
[----:B---3--:R-:W-:Y:S03]  /*27be0*/  HMMA.16816.F32 R16, R16, R12, R24 ;  /* 0x0000000c1010723c */ /* 0x008fe60000001818 */
[----:B--2---:R-:W-:Y:S04]  /*27bf0*/  STL.64 [R1+0x17a0], R6 ;  /* 0x0017a00601007387 */ /* 0x004fe80000100a00 */
[----:B------:R-:W2:Y:S04]  /*27c00*/  LDL.LU R12, [R1+0x2b0] ;  /* 0x0002b000010c7983 */ /* 0x000ea80000300800 */
[----:B------:R-:W2:Y:S04]  /*27c10*/  LDL.LU R13, [R1+0x2b4] ;  /* 0x0002b400010d7983 */ /* 0x000ea80000300800 */
[----:B------:R-:W2:Y:S04]  /*27c20*/  LDL.LU R14, [R1+0x2b8] ;  /* 0x0002b800010e7983 */ /* 0x000ea80000300800 */
[----:B------:R-:W2:Y:S04]  /*27c30*/  LDL.LU R15, [R1+0x2bc] ;  /* 0x0002bc00010f7983 */ /* 0x000ea80000300800 */
[----:B------:R-:W3:Y:S04]  /*27c40*/  LDL.LU.64 R26, [R1+0xa8] ;  /* 0x0000a800011a7983 */ /* 0x000ee80000300a00 */
[----:B---3--:R0:W-:Y:S04]  /*27c50*/  STL.64 [R1+0x17f8], R26 ;  /* 0x0017f81a01007387 */ /* 0x0081e80000100a00 */
[----:B0-----:R-:W3:Y:S04]  /*27c60*/  LDL.LU.64 R26, [R1+0xb8] ;  /* 0x0000b800011a7983 */ /* 0x001ee80000300a00 */
[----:B---3--:R0:W-:Y:S04]  /*27c70*/  STL.64 [R1+0x1808], R26 ;  /* 0x0018081a01007387 */ /* 0x0081e80000100a00 */
[----:B0-----:R-:W2:Y:S04]  /*27c80*/  LDL.LU.64 R26, [R1+0xc8] ;  /* 0x0000c800011a7983 */ /* 0x001ea80000300a00 */
[----:B------:R-:W3:Y:S04]  /*27c90*/  LDL.LU.64 R6, [R1+0x68] ;  /* 0x0000680001067983 */ /* 0x000ee80000300a00 */
[----:B---3--:R0:W-:Y:S04]  /*27ca0*/  STL.64 [R1+0x17d0], R6 ;  /* 0x0017d00601007387 */ /* 0x0081e80000100a00 */
[----:B0-----:R-:W4:Y:S04]  /*27cb0*/  LDL.LU.64 R6, [R1+0xd8] ;  /* 0x0000d80001067983 */ /* 0x001f280000300a00 */
[----:B------:R0:W-:Y:S04]  /*27cc0*/  STL.64 [R1+0x1528], R18 ;  /* 0x0015281201007387 */ /* 0x0001e80000100a00 */
[----:B------:R1:W-:Y:S04]  /*27cd0*/  STL.64 [R1+0x1520], R16 ;  /* 0x0015201001007387 */ /* 0x0003e80000100a00 */
[----:B0-----:R-:W3:Y:S01]  /*27ce0*/  LDL.LU.64 R18, [R1+0x98] ;  /* 0x0000980001127983 */ /* 0x001ee20000300a00 */
[----:B----4-:R-:W-:Y:S03]  /*27cf0*/  HMMA.16816.F32 R8, R20, R6, R8 ;  /* 0x000000061408723c */ /* 0x010fe60000001808 */
[----:B---3--:R0:W-:Y:S04]  /*27d00*/  STL.64 [R1+0x1800], R18 ;  /* 0x0018001201007387 */ /* 0x0081e80000100a00 */
[----:B-1----:R-:W3:Y:S04]  /*27d10*/  LDL.LU R16, [R1+0x2a0] ;  /* 0x0002a00001107983 */ /* 0x002ee80000300800 */
[----:B------:R-:W3:Y:S04]  /*27d20*/  LDL.LU R17, [R1+0x2a4] ;  /* 0x0002a40001117983 */ /* 0x000ee80000300800 */
[----:B0-----:R-:W3:Y:S04]  /*27d30*/  LDL.LU R18, [R1+0x2a8] ;  /* 0x0002a80001127983 */ /* 0x001ee80000300800 */
[----:B------:R-:W3:Y:S04]  /*27d40*/  LDL.LU R19, [R1+0x2ac] ;  /* 0x0002ac0001137983 */ /* 0x000ee80000300800 */
[----:B------:R0:W-:Y:S04]  /*27d50*/  STL.64 [R1+0x2c0], R8 ;  /* 0x0002c00801007387 */ /* 0x0001e80000100a00 */
[----:B------:R-:W-:Y:S01]  /*27d60*/  STL.64 [R1+0x2c8], R10 ;  /* 0x0002c80a01007387 */ /* 0x000fe20000100a00 */
[----:B0-----:R-:W-:-:S02]  /*27d70*/  MOV R9, R6 ;  /* 0x0000000600097202 */ /* 0x001fc40000000f00 */
[----:B------:R-:W-:Y:S02]  /*27d80*/  MOV R8, R7 ;  /* 0x0000000700087202 */ /* 0x000fe40000000f00 */
[----:B------:R-:W4:Y:S01]  /*27d90*/  LDL.LU.64 R6, [R1+0x78] ;  /* 0x0000780001067983 */ /* 0x000f220000300a00 */
[----:B--2---:R-:W-:Y:S03]  /*27da0*/  HMMA.16816.F32 R12, R20, R26, R12 ;  /* 0x0000001a140c723c */ /* 0x004fe6000000180c */
[----:B----4-:R0:W-:Y:S04]  /*27db0*/  STL.64 [R1+0x17e8], R6 ;  /* 0x0017e80601007387 */ /* 0x0101e80000100a00 */
[----:B0-----:R-:W2:Y:S04]  /*27dc0*/  LDL.LU.64 R6, [R1+0x88] ;  /* 0x0000880001067983 */ /* 0x001ea80000300a00 */
[----:B--2---:R0:W-:Y:S04]  /*27dd0*/  STL.64 [R1+0x17f0], R6 ;  /* 0x0017f00601007387 */ /* 0x0041e80000100a00 */
[----:B------:R-:W2:Y:S04]  /*27de0*/  LDL.LU R4, [R1+0x280] ;  /* 0x0002800001047983 */ /* 0x000ea80000300800 */
[----:B------:R-:W2:Y:S04]  /*27df0*/  LDL.LU R5, [R1+0x284] ;  /* 0x0002840001057983 */ /* 0x000ea80000300800 */
[----:B0-----:R-:W2:Y:S04]  /*27e00*/  LDL.LU R6, [R1+0x288] ;  /* 0x0002880001067983 */ /* 0x001ea80000300800 */
[----:B------:R-:W2:Y:S04]  /*27e10*/  LDL.LU R7, [R1+0x28c] ;  /* 0x00028c0001077983 */ /* 0x000ea80000300800 */
[----:B------:R0:W-:Y:S04]  /*27e20*/  STL [R1+0x1730], R8 ;  /* 0x0017300801007387 */ /* 0x0001e80000100800 */
[----:B------:R1:W-:Y:S04]  /*27e30*/  STL [R1+0x172c], R9 ;  /* 0x00172c0901007387 */ /* 0x0003e80000100800 */
[----:B0-----:R-:W4:Y:S04]  /*27e40*/  LDL.LU R8, [R1+0x270] ;  /* 0x0002700001087983 */ /* 0x001f280000300800 */
[----:B-1----:R-:W4:Y:S04]  /*27e50*/  LDL.LU R9, [R1+0x274] ;  /* 0x0002740001097983 */ /* 0x002f280000300800 */
[----:B------:R-:W4:Y:S04]  /*27e60*/  LDL.LU R10, [R1+0x278] ;  /* 0x00027800010a7983 */ /* 0x000f280000300800 */
[----:B------:R-:W4:Y:S04]  /*27e70*/  LDL.LU R11, [R1+0x27c] ;  /* 0x00027c00010b7983 */ /* 0x000f280000300800 */
[----:B------:R0:W-:Y:S04]  /*27e80*/  STL.64 [R1+0x2b0], R12 ;  /* 0x0002b00c01007387 */ /* 0x0001e80000100a00 */
[----:B------:R-:W-:Y:S01]  /*27e90*/  STL.64 [R1+0x2b8], R14 ;  /* 0x0002b80e01007387 */ /* 0x000fe20000100a00 */
[----:B0-----:R-:W-:Y:S01]  /*27ea0*/  IMAD.MOV.U32 R13, RZ, RZ, R26 ;  /* 0x000000ffff0d7224 */ /* 0x001fe200078e001a */
[----:B------:R-:W-:-:S02]  /*27eb0*/  MOV R12, R27 ;  /* 0x0000001b000c7202 */ /* 0x000fc40000000f00 */
[----:B------:R-:W3:Y:S04]  /*27ec0*/  LDL.LU.64 R26, [R1+0x1808] ;  /* 0x00180800011a7983 */ /* 0x000ee80000300a00 */
[----:B------:R0:W-:Y:S04]  /*27ed0*/  STL [R1+0x1748], R12 ;  /* 0x0017480c01007387 */ /* 0x0001e80000100800 */
[----:B------:R1:W-:Y:S04]  /*27ee0*/  STL [R1+0x1734], R13 ;  /* 0x0017340d01007387 */ /* 0x0003e80000100800 */
[----:B0-----:R-:W2:Y:S04]  /*27ef0*/  LDL.LU R12, [R1+0x290] ;  /* 0x00029000010c7983 */ /* 0x001ea80000300800 */
[----:B-1----:R-:W2:Y:S04]  /*27f00*/  LDL.LU R13, [R1+0x294] ;  /* 0x00029400010d7983 */ /* 0x002ea80000300800 */
[----:B------:R-:W2:Y:S04]  /*27f10*/  LDL.LU R14, [R1+0x298] ;  /* 0x00029800010e7983 */ /* 0x000ea80000300800 */
[----:B------:R-:W2:Y:S01]  /*27f20*/  LDL.LU R15, [R1+0x29c] ;  /* 0x00029c00010f7983 */ /* 0x000ea20000300800 */
[----:B---3--:R-:W-:Y:S06]  /*27f30*/  HMMA.16816.F32 R16, R20, R26, R16 ;  /* 0x0000001a1410723c */ /* 0x008fec0000001810 */
[----:B------:R-:W-:Y:S01]  /*27f40*/  MOV R2, R26 ;  /* 0x0000001a00027202 */ /* 0x000fe20000000f00 */
[----:B------:R-:W-:-:S15]  /*27f50*/  IMAD.MOV.U32 R0, RZ, RZ, R27 ;  /* 0x000000ffff007224 */ /* 0x000fde00078e001b */
[----:B------:R-:W-:-:S01]  /*27f60*/  NOP ;  /* 0x0000000000007918 */ /* 0x000fc20000000000 */
[----:B------:R-:W-:Y:S04]  /*27f70*/  STL.64 [R1+0x2d0], R16 ;  /* 0x0002d01001007387 */ /* 0x000fe80000100a00 */
[----:B------:R0:W-:Y:S04]  /*27f80*/  STL.64 [R1+0x2d8], R18 ;  /* 0x0002d81201007387 */ /* 0x0001e80000100a00 */
[----:B0-----:R-:W3:Y:S04]  /*27f90*/  LDL.LU.64 R18, [R1+0x1800] ;  /* 0x0018000001127983 */ /* 0x001ee80000300a00 */
[----:B------:R-:W2:Y:S04]  /*27fa0*/  LDL.LU.64 R26, [R1+0x17f8] ;  /* 0x0017f800011a7983 */ /* 0x000ea80000300a00 */
[----:B------:R-:W-:Y:S01]  /*27fb0*/  STL [R1+0x174c], R2 ;  /* 0x00174c0201007387 */ /* 0x000fe20000100800 */
[C---:B--2---:R-:W-:Y:S06]  /*27fc0*/  HMMA.16816.F32 R12, R20.reuse, R26, R12 ;  /* 0x0000001a140c723c */ /* 0x044fec000000180c */
[----:B---3--:R-:W-:Y:S01]  /*27fd0*/  HMMA.16816.F32 R4, R20, R18, R4 ;  /* 0x000000121404723c */ /* 0x008fe20000001804 */
[----:B------:R-:W-:-:S05]  /*27fe0*/  MOV R24, R27 ;  /* 0x0000001b00187202 */ /* 0x000fca0000000f00 */
[----:B------:R-:W-:-:S11]  /*27ff0*/  MOV R25, R19 ;  /* 0x0000001300197202 */ /* 0x000fd60000000f00 */
[----:B------:R-:W-:Y:S04]  /*28000*/  STL.64 [R1+0x2e0], R12 ;  /* 0x0002e00c01007387 */ /* 0x000fe80000100a00 */
[----:B------:R-:W-:Y:S04]  /*28010*/  STL.64 [R1+0x2e8], R14 ;  /* 0x0002e80e01007387 */ /* 0x000fe80000100a00 */
[----:B------:R-:W-:Y:S04]  /*28020*/  STL.64 [R1+0x2f0], R4 ;  /* 0x0002f00401007387 */ /* 0x000fe80000100a00 */
[----:B------:R0:W-:Y:S04]  /*28030*/  STL.64 [R1+0x2f8], R6 ;  /* 0x0002f80601007387 */ /* 0x0001e80000100a00 */
[----:B0-----:R-:W4:Y:S01]  /*28040*/  LDL.LU.64 R6, [R1+0x17f0] ;  /* 0x0017f00001067983 */ /* 0x001f220000300a00 */
[----:B------:R-:W-:Y:S01]  /*28050*/  MOV R15, R26 ;  /* 0x0000001a000f7202 */ /* 0x000fe20000000f00 */
[----:B------:R-:W-:-:S05]  /*28060*/  IMAD.MOV.U32 R26, RZ, RZ, R18 ;  /* 0x000000ffff1a7224 */ /* 0x000fca00078e0012 */
[----:B------:R-:W-:Y:S04]  /*28070*/  STL [R1+0x17c8], R26 ;  /* 0x0017c81a01007387 */ /* 0x000fe80000100800 */
[----:B------:R0:W-:Y:S04]  /*28080*/  STL.64 [R1+0x17c0], R24 ;  /* 0x0017c01801007387 */ /* 0x0001e80000100a00 */
[----:B0-----:R-:W2:Y:S04]  /*28090*/  LDL.LU R24, [R1+0x250] ;  /* 0x0002500001187983 */ /* 0x001ea80000300800 */
[----:B------:R-:W2:Y:S04]  /*280a0*/  LDL.LU R25, [R1+0x254] ;  /* 0x0002540001197983 */ /* 0x000ea80000300800 */
[----:B------:R-:W3:Y:S04]  /*280b0*/  LDL.LU R26, [R1+0x258] ;  /* 0x00025800011a7983 */ /* 0x000ee80000300800 */
[----:B------:R-:W3:Y:S01]  /*280c0*/  LDL.LU R27, [R1+0x25c] ;  /* 0x00025c00011b7983 */ /* 0x000ee20000300800 */
[----:B----4-:R-:W-:Y:S06]  /*280d0*/  HMMA.16816.F32 R8, R20, R6, R8 ;  /* 0x000000061408723c */ /* 0x010fec0000001808 */
[----:B------:R-:W-:Y:S01]  /*280e0*/  IMAD.MOV.U32 R14, RZ, RZ, R7 ;  /* 0x000000ffff0e7224 */ /* 0x000fe200078e0007 */
[----:B---3--:R-:W-:Y:S04]  /*280f0*/  STL.64 [R1+0x17e0], R26 ;  /* 0x0017e01a01007387 */ /* 0x008fe80000100a00 */
[----:B--2---:R0:W-:Y:S04]  /*28100*/  STL.64 [R1+0x17d8], R24 ;  /* 0x0017d81801007387 */ /* 0x0041e80000100a00 */
[----:B0-----:R-:W2:Y:S04]  /*28110*/  LDL.LU R24, [R1+0x260] ;  /* 0x0002600001187983 */ /* 0x001ea80000300800 */
[----:B------:R-:W2:Y:S04]  /*28120*/  LDL.LU R25, [R1+0x264] ;  /* 0x0002640001197983 */ /* 0x000ea80000300800 */
[----:B------:R-:W2:Y:S04]  /*28130*/  LDL.LU R26, [R1+0x268] ;  /* 0x00026800011a7983 */ /* 0x000ea80000300800 */
[----:B------:R-:W2:Y:S04]  /*28140*/  LDL.LU R27, [R1+0x26c] ;  /* 0x00026c00011b7983 */ /* 0x000ea80000300800 */
[----:B------:R-:W3:Y:S04]  /*28150*/  LDL.LU.64 R18, [R1+0x58] ;  /* 0x0000580001127983 */ /* 0x000ee80000300a00 */
[----:B------:R-:W-:Y:S04]  /*28160*/  STL.64 [R1+0x300], R8 ;  /* 0x0003000801007387 */ /* 0x000fe80000100a00 */
[----:B------:R0:W-:Y:S02]  /*28170*/  STL.64 [R1+0x308], R10 ;  /* 0x0003080a01007387 */ /* 0x0001e40000100a00 */
[----:B0-----:R-:W-:-:S02]  /*28180*/  MOV R11, R6 ;  /* 0x00000006000b7202 */ /* 0x001fc40000000f00 */
[----:B------:R-:W2:Y:S04]  /*28190*/  LDL.LU.64 R6, [R1+0x17e8] ;  /* 0x0017e80001067983 */ /* 0x000ea80000300a00 */
[----:B------:R0:W-:Y:S04]  /*281a0*/  STL.64 [R1+0x17b0], R14 ;  /* 0x0017b00e01007387 */ /* 0x0001e80000100a00 */
[----:B------:R-:W3:Y:S04]  /*281b0*/  LDL.LU R12, [R1+0x240] ;  /* 0x00024000010c7983 */ /* 0x000ee80000300800 */
[----:B------:R-:W3:Y:S04]  /*281c0*/  LDL.LU R13, [R1+0x244] ;  /* 0x00024400010d7983 */ /* 0x000ee80000300800 */
[----:B0-----:R-:W3:Y:S04]  /*281d0*/  LDL.LU R14, [R1+0x248] ;  /* 0x00024800010e7983 */ /* 0x001ee80000300800 */
[----:B------:R-:W3:Y:S01]  /*281e0*/  LDL.LU R15, [R1+0x24c] ;  /* 0x00024c00010f7983 */ /* 0x000ee20000300800 */
[----:B--2---:R-:W-:Y:S06]  /*281f0*/  HMMA.16816.F32 R24, R20, R6, R24 ;  /* 0x000000061418723c */ /* 0x004fec0000001818 */
[----:B------:R-:W-:-:S02]  /*28200*/  MOV R3, R6 ;  /* 0x0000000600037202 */ /* 0x000fc40000000f00 */
[----:B------:R-:W-:-:S15]  /*28210*/  MOV R10, R7 ;  /* 0x00000007000a7202 */ /* 0x000fde0000000f00 */
[----:B------:R-:W-:Y:S04]  /*28220*/  STL.64 [R1+0x310], R24 ;  /* 0x0003101801007387 */ /* 0x000fe80000100a00 */
[----:B------:R0:W-:Y:S04]  /*28230*/  STL.64 [R1+0x318], R26 ;  /* 0x0003181a01007387 */ /* 0x0001e80000100a00 */
[----:B0-----:R-:W2:Y:S04]  /*28240*/  LDL.LU.64 R26, [R1+0x17e0] ;  /* 0x0017e000011a7983 */ /* 0x001ea80000300a00 */
[----:B------:R-:W2:Y:S04]  /*28250*/  LDL.LU.64 R24, [R1+0x17d8] ;  /* 0x0017d80001187983 */ /* 0x000ea80000300a00 */
[----:B------:R-:W2:Y:S02]  /*28260*/  LDL.LU.64 R6, [R1+0x17d0] ;  /* 0x0017d00001067983 */ /* 0x000ea40000300a00 */
[----:B--2---:R-:W-:-:S15]  /*28270*/  HMMA.16816.F32 R24, R20, R6, R24 ;  /* 0x000000061418723c */ /* 0x004fde0000001818 */
[----:B------:R-:W-:-:S08]  /*28280*/  NOP ;  /* 0x0000000000007918 */ /* 0x000fd00000000000 */
[----:B------:R-:W-:Y:S04]  /*28290*/  STL.64 [R1+0x320], R24 ;  /* 0x0003201801007387 */ /* 0x000fe80000100a00 */
[----:B------:R0:W-:Y:S04]  /*282a0*/  STL.64 [R1+0x328], R26 ;  /* 0x0003281a01007387 */ /* 0x0001e80000100a00 */
[----:B0-----:R-:W2:Y:S04]  /*282b0*/  LDL.LU R26, [R1+0x17c8] ;  /* 0x0017c800011a7983 */ /* 0x001ea80000300800 */
[----:B------:R-:W4:Y:S01]  /*282c0*/  LDL.LU.64 R24, [R1+0x17c0] ;  /* 0x0017c00001187983 */ /* 0x000f220000300a00 */
[----:B------:R-:W-:-:S05]  /*282d0*/  MOV R27, R7 ;  /* 0x00000007001b7202 */ /* 0x000fca0000000f00 */
[----:B--2---:R-:W-:Y:S04]  /*282e0*/  STL.64 [R1+0x1740], R26 ;  /* 0x0017401a01007387 */ /* 0x004fe80000100a00 */
[----:B----4-:R0:W-:Y:S04]  /*282f0*/  STL.64 [R1+0x1738], R24 ;  /* 0x0017381801007387 */ /* 0x0101e80000100a00 */
[----:B0-----:R-:W2:Y:S04]  /*28300*/  LDL.LU R24, [R1+0x1f0] ;  /* 0x0001f00001187983 */ /* 0x001ea80000300800 */
[----:B------:R-:W2:Y:S04]  /*28310*/  LDL.LU R25, [R1+0x1f4] ;  /* 0x0001f40001197983 */ /* 0x000ea80000300800 */
[----:B------:R-:W4:Y:S01]  /*28320*/  LDL.LU R26, [R1+0x1f8] ;  /* 0x0001f800011a7983 */ /* 0x000f220000300800 */
[----:B------:R-:W-:-:S03]  /*28330*/  MOV R27, R28 ;  /* 0x0000001c001b7202 */ /* 0x000fc60000000f00 */
[----:B------:R-:W3:Y:S04]  /*28340*/  LDL.LU R28, [R1+0x17b8] ;  /* 0x0017b800011c7983 */ /* 0x000ee80000300800 */
[----:B----4-:R-:W-:Y:S04]  /*28350*/  STL.64 [R1+0x1758], R26 ;  /* 0x0017581a01007387 */ /* 0x010fe80000100a00 */
[----:B--2---:R0:W-:Y:S04]  /*28360*/  STL.64 [R1+0x1750], R24 ;  /* 0x0017501801007387 */ /* 0x0041e80000100a00 */
[----:B0-----:R-:W2:Y:S04]  /*28370*/  LDL.LU R24, [R1+0x200] ;  /* 0x0002000001187983 */ /* 0x001ea80000300800 */
[----:B------:R-:W2:Y:S04]  /*28380*/  LDL.LU R25, [R1+0x204] ;  /* 0x0002040001197983 */ /* 0x000ea80000300800 */
[----:B------:R-:W4:Y:S04]  /*28390*/  LDL.LU R26, [R1+0x208] ;  /* 0x00020800011a7983 */ /* 0x000f280000300800 */
[----:B------:R-:W4:Y:S04]  /*283a0*/  LDL.LU R27, [R1+0x20c] ;  /* 0x00020c00011b7983 */ /* 0x000f280000300800 */
[----:B------:R-:W3:Y:S01]  /*283b0*/  LDL.LU R4, [R1+0x230] ;  /* 0x0002300001047983 */ /* 0x000ee20000300800 */
[----:B------:R-:W-:-:S03]  /*283c0*/  IMAD.MOV.U32 R9, RZ, RZ, R6 ;  /* 0x000000ffff097224 */ /* 0x000fc600078e0006 */
[----:B------:R-:W3:Y:S04]  /*283d0*/  LDL.LU R5, [R1+0x234] ;  /* 0x0002340001057983 */ /* 0x000ee80000300800 */
[----:B------:R-:W3:Y:S04]  /*283e0*/  LDL.LU R6, [R1+0x238] ;  /* 0x0002380001067983 */ /* 0x000ee80000300800 */
[----:B------:R-:W3:Y:S04]  /*283f0*/  LDL.LU R7, [R1+0x23c] ;  /* 0x00023c0001077983 */ /* 0x000ee80000300800 */
[----:B----4-:R0:W-:Y:S04]  /*28400*/  STL.64 [R1+0x1768], R26 ;  /* 0x0017681a01007387 */ /* 0x0101e80000100a00 */
[----:B--2---:R-:W-:Y:S04]  /*28410*/  STL.64 [R1+0x1760], R24 ;  /* 0x0017601801007387 */ /* 0x004fe80000100a00 */
[----:B0-----:R-:W2:Y:S01]  /*28420*/  LDL.LU.64 R26, [R1+0x28] ;  /* 0x00002800011a7983 */ /* 0x001ea20000300a00 */
[----:B---3--:R-:W-:Y:S03]  /*28430*/  HMMA.16816.F32 R12, R20, R18, R12 ;  /* 0x00000012140c723c */ /* 0x008fe6000000180c */
[----:B--2---:R0:W-:Y:S04]  /*28440*/  STL.64 [R1+0x1780], R26 ;  /* 0x0017801a01007387 */ /* 0x0041e80000100a00 */
[----:B0-----:R-:W2:Y:S01]  /*28450*/  LDL.LU.64 R26, [R1+0x38] ;  /* 0x00003800011a7983 */ /* 0x001ea20000300a00 */
[----:B------:R-:W-:-:S03]  /*28460*/  MOV R8, R19 ;  /* 0x0000001300087202 */ /* 0x000fc60000000f00 */
[----:B--2---:R0:W-:Y:S04]  /*28470*/  STL.64 [R1+0x1798], R26 ;  /* 0x0017981a01007387 */ /* 0x0041e80000100a00 */
[----:B0-----:R-:W2:Y:S08]  /*28480*/  LDL.LU.64 R26, [R1+0x48] ;  /* 0x00004800011a7983 */ /* 0x001eb00000300a00 */
[----:B------:R-:W-:Y:S04]  /*28490*/  STL.64 [R1+0x330], R12 ;  /* 0x0003300c01007387 */ /* 0x000fe80000100a00 */
[----:B------:R0:W-:Y:S04]  /*284a0*/  STL.64 [R1+0x338], R14 ;  /* 0x0003380e01007387 */ /* 0x0001e80000100a00 */
[----:B0-----:R-:W3:Y:S04]  /*284b0*/  LDL.LU.64 R14, [R1+0x17b0] ;  /* 0x0017b000010e7983 */ /* 0x001ee80000300a00 */
[----:B------:R-:W-:Y:S04]  /*284c0*/  STL.64 [R1+0x1790], R10 ;  /* 0x0017900a01007387 */ /* 0x000fe80000100a00 */
[----:B------:R0:W-:Y:S01]  /*284d0*/  STL.64 [R1+0x1788], R8 ;  /* 0x0017880801007387 */ /* 0x0001e20000100a00 */
[----:B------:R-:W-:-:S03]  /*284e0*/  IMAD.MOV.U32 R13, RZ, RZ, R18 ;  /* 0x000000ffff0d7224 */ /* 0x000fc600078e0012 */
[----:B0-----:R-:W4:Y:S04]  /*284f0*/  LDL.LU R8, [R1+0x220] ;  /* 0x0002200001087983 */ /* 0x001f280000300800 */
[----:B------:R-:W4:Y:S04]  /*28500*/  LDL.LU R9, [R1+0x224] ;  /* 0x0002240001097983 */ /* 0x000f280000300800 */
[----:B------:R-:W4:Y:S04]  /*28510*/  LDL.LU R10, [R1+0x228] ;  /* 0x00022800010a7983 */ /* 0x000f280000300800 */
[----:B------:R-:W4:Y:S04]  /*28520*/  LDL.LU R11, [R1+0x22c] ;  /* 0x00022c00010b7983 */ /* 0x000f280000300800 */
[----:B---3--:R-:W-:Y:S04]  /*28530*/  STL.64 [R1+0x1778], R14 ;  /* 0x0017780e01007387 */ /* 0x008fe80000100a00 */
[----:B------:R0:W-:Y:S04]  /*28540*/  STL [R1+0x1770], R13 ;  /* 0x0017700d01007387 */ /* 0x0001e80000100800 */
[----:B------:R-:W3:Y:S04]  /*28550*/  LDL.LU R12, [R1+0x210] ;  /* 0x00021000010c7983 */ /* 0x000ee80000300800 */
[----:B0-----:R-:W3:Y:S04]  /*28560*/  LDL.LU R13, [R1+0x214] ;  /* 0x00021400010d7983 */ /* 0x001ee80000300800 */
[----:B------:R-:W3:Y:S01]  /*28570*/  LDL.LU R14, [R1+0x218] ;  /* 0x00021800010e7983 */ /* 0x000ee20000300800 */
[----:B------:R-:W-:-:S03]  /*28580*/  MOV R15, R28 ;  /* 0x0000001c000f7202 */ /* 0x000fc60000000f00 */
[----:B------:R-:W4:Y:S04]  /*28590*/  LDL.LU R28, [R1+0x17a8] ;  /* 0x0017a800011c7983 */ /* 0x000f280000300800 */
[----:B------:R-:W3:Y:S04]  /*285a0*/  LDL.LU R16, [R1+0xe0] ;  /* 0x0000e00001107983 */ /* 0x000ee80000300800 */
[----:B------:R-:W3:Y:S04]  /*285b0*/  LDL.LU R17, [R1+0xe4] ;  /* 0x0000e40001117983 */ /* 0x000ee80000300800 */
[----:B------:R-:W4:Y:S01]  /*285c0*/  LDL.LU R18, [R1+0xe8] ;  /* 0x0000e80001127983 */ /* 0x000f220000300800 */
[----:B--2---:R-:W-:Y:S01]  /*285d0*/  HMMA.16816.F32 R4, R20, R26, R4 ;  /* 0x0000001a1404723c */ /* 0x004fe20000001804 */
[----:B------:R-:W-:-:S05]  /*285e0*/  IMAD.MOV.U32 R19, RZ, RZ, R29 ;  /* 0x000000ffff137224 */ /* 0x000fca00078e001d */
[----:B----4-:R0:W-:Y:S04]  /*285f0*/  STL.64 [R1+0x1538], R18 ;  /* 0x0015381201007387 */ /* 0x0101e80000100a00 */
[----:B---3--:R-:W-:Y:S04]  /*28600*/  STL.64 [R1+0x1530], R16 ;  /* 0x0015301001007387 */ /* 0x008fe80000100a00 */
[----:B0-----:R-:W2:Y:S01]  /*28610*/  LDL.LU R18, [R1+0x18] ;  /* 0x0000180001127983 */ /* 0x001ea20000300800 */
[----:B------:R-:W-:-:S03]  /*28620*/  MOV R19, R28 ;  /* 0x0000001c00137202 */ /* 0x000fc60000000f00 */
[----:B------:R-:W3:Y:S04]  /*28630*/  LDL.LU R29, [R1+0x5d4] ;  /* 0x0005d400011d7983 */ /* 0x000ee80000300800 */
[----:B------:R-:W3:Y:S04]  /*28640*/  LDL.LU R28, [R1+0x380] ;  /* 0x00038000011c7983 */ /* 0x000ee80000300800 */
[----:B------:R0:W-:Y:S04]  /*28650*/  STL.64 [R1+0x340], R4 ;  /* 0x0003400401007387 */ /* 0x0001e80000100a00 */
[----:B------:R1:W-:Y:S01]  /*28660*/  STL.64 [R1+0x348], R6 ;  /* 0x0003480601007387 */ /* 0x0003e20000100a00 */
[----:B0-----:R-:W-:-:S03]  /*28670*/  MOV R5, R26 ;  /* 0x0000001a00057202 */ /* 0x001fc60000000f00 */
[----:B-1----:R-:W4:Y:S01]  /*28680*/  LDL.LU.64 R6, [R1+0x17a0] ;  /* 0x0017a00001067983 */ /* 0x002f220000300a00 */
[----:B------:R-:W-:-:S03]  /*28690*/  IMAD.MOV.U32 R4, RZ, RZ, R27 ;  /* 0x000000ffff047224 */ /* 0x000fc600078e001b */
[----:B------:R-:W2:Y:S02]  /*286a0*/  LDL.LU.64 R26, [R1+0x1798] ;  /* 0x00179800011a7983 */ /* 0x000ea40000300a00 */
[----:B--2---:R-:W-:Y:S06]  /*286b0*/  HMMA.16816.F32 R8, R20, R26, R8 ;  /* 0x0000001a1408723c */ /* 0x004fec0000001808 */
[----:B------:R-:W-:Y:S02]  /*286c0*/  MOV R17, R26 ;  /* 0x0000001a00117202 */ /* 0x000fe40000000f00 */
[----:B------:R-:W-:-:S15]  /*286d0*/  MOV R16, R27 ;  /* 0x0000001b00107202 */ /* 0x000fde0000000f00 */
[----:B------:R-:W-:Y:S04]  /*286e0*/  STL.64 [R1+0x350], R8 ;  /* 0x0003500801007387 */ /* 0x000fe80000100a00 */
[----:B------:R0:W-:Y:S04]  /*286f0*/  STL.64 [R1+0x358], R10 ;  /* 0x0003580a01007387 */ /* 0x0001e80000100a00 */
[----:B0-----:R-:W2:Y:S04]  /*28700*/  LDL.LU.64 R10, [R1+0x1790] ;  /* 0x00179000010a7983 */ /* 0x001ea80000300a00 */
[----:B------:R-:W3:Y:S04]  /*28710*/  LDL.LU.64 R8, [R1+0x1788] ;  /* 0x0017880001087983 */ /* 0x000ee80000300a00 */
[----:B------:R-:W4:Y:S02]  /*28720*/  LDL.LU.64 R26, [R1+0x1780] ;  /* 0x00178000011a7983 */ /* 0x000f240000300a00 */
[----:B----4-:R-:W-:Y:S06]  /*28730*/  HMMA.16816.F32 R12, R20, R26, R12 ;  /* 0x0000001a140c723c */ /* 0x010fec000000180c */
[----:B------:R-:W-:-:S15]  /*28740*/  IMAD.MOV.U32 R2, RZ, RZ, R26 ;  /* 0x000000ffff027224 */ /* 0x000fde00078e001a */
[----:B------:R-:W-:-:S02]  /*28750*/  NOP ;  /* 0x0000000000007918 */ /* 0x000fc40000000000 */
[----:B------:R0:W-:Y:S04]  /*28760*/  STL.64 [R1+0x3a0], R12 ;  /* 0x0003a00c01007387 */ /* 0x0001e80000100a00 */
[----:B------:R1:W-:Y:S01]  /*28770*/  STL.64 [R1+0x3a8], R14 ;  /* 0x0003a80e01007387 */ /* 0x0003e20000100a00 */
[----:B0-----:R-:W-:-:S03]  /*28780*/  MOV R12, R27 ;  /* 0x0000001b000c7202 */ /* 0x001fc60000000f00 */
[----:B-1----:R-:W4:Y:S04]  /*28790*/  LDL.LU.64 R14, [R1+0x1778] ;  /* 0x00177800010e7983 */ /* 0x002f280000300a00 */
[----:B------:R-:W2:Y:S04]  /*287a0*/  LDL.LU R13, [R1+0x1770] ;  /* 0x00177000010d7983 */ /* 0x000ea80000300800 */
[----:B------:R-:W3:Y:S04]  /*287b0*/  LDL.LU.64 R26, [R1+0x1768] ;  /* 0x00176800011a7983 */ /* 0x000ee80000300a00 */
[----:B------:R-:W3:Y:S02]  /*287c0*/  LDL.LU.64 R24, [R1+0x1760] ;  /* 0x0017600001187983 */ /* 0x000ee40000300a00 */
[----:B---3--:R-:W-:-:S15]  /*287d0*/  HMMA.16816.F32 R24, R20, R18, R24 ;  /* 0x000000121418723c */ /* 0x008fde0000001818 */
[----:B------:R-:W-:-:S08]  /*287e0*/  NOP ;  /* 0x0000000000007918 */ /* 0x000fd00000000000 */
[----:B------:R-:W-:Y:S04]  /*287f0*/  STL.64 [R1+0x3b0], R24 ;  /* 0x0003b01801007387 */ /* 0x000fe80000100a00 */
[----:B------:R0:W-:Y:S04]  /*28800*/  STL.64 [R1+0x3b8], R26 ;  /* 0x0003b81a01007387 */ /* 0x0001e80000100a00 */
[----:B0-----:R-:W3:Y:S04]  /*28810*/  LDL.LU.64 R26, [R1+0x1758] ;  /* 0x00175800011a7983 */ /* 0x001ee80000300a00 */
[----:B------:R-:W3:Y:S04]  /*28820*/  LDL.LU.64 R24, [R1+0x1750] ;  /* 0x0017500001187983 */ /* 0x000ee80000300a00 */
[----:B------:R0:W-:Y:S02]  /*28830*/  STL.64 [R1+0x1548], R18 ;  /* 0x0015481201007387 */ /* 0x0001e40000100a00 */
[----:B0-----:R-:W-:Y:S01]  /*28840*/  MOV R18, R2 ;  /* 0x0000000200127202 */ /* 0x001fe20000000f00 */
[----:B------:R-:W-:Y:S01]  /*28850*/  IMAD.MOV.U32 R19, RZ, RZ, R12 ;  /* 0x000000ffff137224 */ /* 0x000fe200078e000c */
[----:B------:R-:W4:Y:S04]  /*28860*/  LDL.LU R2, [R1+0x174c] ;  /* 0x00174c0001027983 */ /* 0x000f280000300800 */
[----:B------:R-:W4:Y:S04]  /*28870*/  LDL.LU R12, [R1+0x1748] ;  /* 0x00174800010c7983 */ /* 0x000f280000300800 */
[----:B------:R0:W-:Y:S02]  /*28880*/  STL.64 [R1+0x1560], R18 ;  /* 0x0015601201007387 */ /* 0x0001e40000100a00 */
[----:B0-----:R-:W-:-:S02]  /*28890*/  MOV R18, R17 ;  /* 0x0000001100127202 */ /* 0x001fc40000000f00 */
[----:B------:R-:W-:Y:S01]  /*288a0*/  MOV R19, R16 ;  /* 0x0000001000137202 */ /* 0x000fe20000000f00 */
[----:B---3--:R-:W-:-:S15]  /*288b0*/  HMMA.16816.F32 R24, R20, R6, R24 ;  /* 0x000000061418723c */ /* 0x008fde0000001818 */
[----:B------:R-:W-:-:S08]  /*288c0*/  NOP ;  /* 0x0000000000007918 */ /* 0x000fd00000000000 */
[----:B------:R-:W-:Y:S04]  /*288d0*/  STL.64 [R1+0x3e0], R24 ;  /* 0x0003e01801007387 */ /* 0x000fe80000100a00 */
[----:B------:R0:W-:Y:S04]  /*288e0*/  STL.64 [R1+0x3e8], R26 ;  /* 0x0003e81a01007387 */ /* 0x0001e80000100a00 */
[----:B0-----:R-:W3:Y:S04]  /*288f0*/  LDL.LU.64 R26, [R1+0x1740] ;  /* 0x00174000011a7983 */ /* 0x001ee80000300a00 */
[----:B------:R-:W4:Y:S04]  /*28900*/  LDL.LU.64 R24, [R1+0x1738] ;  /* 0x0017380001187983 */ /* 0x000f280000300a00 */
[----:B------:R0:W-:Y:S02]  /*28910*/  STL.64 [R1+0x1578], R18 ;  /* 0x0015781201007387 */ /* 0x0001e40000100a00 */
[----:B0-----:R-:W-:Y:S01]  /*28920*/  IMAD.MOV.U32 R18, RZ, RZ, R5 ;  /* 0x000000ffff127224 */ /* 0x001fe200078e0005 */
[----:B------:R-:W-:-:S05]  /*28930*/  MOV R19, R4 ;  /* 0x0000000400137202 */ /* 0x000fca0000000f00 */
[----:B------:R-:W-:Y:S04]  /*28940*/  STL.64 [R1+0x1590], R18 ;  /* 0x0015901201007387 */ /* 0x000fe80000100a00 */
[----:B------:R0:W-:Y:S04]  /*28950*/  STL.64 [R1+0x1540], R6 ;  /* 0x0015400601007387 */ /* 0x0001e80000100a00 */
[----:B------:R-:W3:Y:S04]  /*28960*/  LDL.LU R4, [R1+0xf0] ;  /* 0x0000f00001047983 */ /* 0x000ee80000300800 */
[----:B------:R-:W3:Y:S04]  /*28970*/  LDL.LU R5, [R1+0xf4] ;  /* 0x0000f40001057983 */ /* 0x000ee80000300800 */
[----:B0-----:R-:W4:Y:S04]  /*28980*/  LDL.LU R6, [R1+0xf8] ;  /* 0x0000f80001067983 */ /* 0x001f280000300800 */
[----:B------:R-:W4:Y:S01]  /*28990*/  LDL.LU R7, [R1+0xfc] ;  /* 0x0000fc0001077983 */ /* 0x000f220000300800 */
[----:B--2---:R-:W-:Y:S01]  /*289a0*/  MOV R18, R13 ;  /* 0x0000000d00127202 */ /* 0x004fe20000000f00 */
[----:B------:R-:W-:-:S02]  /*289b0*/  IMAD.MOV.U32 R19, RZ, RZ, R8 ;  /* 0x000000ffff137224 */ /* 0x000fc400078e0008 */
[----:B------:R-:W2:Y:S04]  /*289c0*/  LDL.LU R13, [R1+0x1734] ;  /* 0x00173400010d7983 */ /* 0x000ea80000300800 */
[----:B------:R-:W2:Y:S04]  /*289d0*/  LDL.LU R8, [R1+0x1730] ;  /* 0x0017300001087983 */ /* 0x000ea80000300800 */
[----:B------:R-:W-:Y:S04]  /*289e0*/  STL.64 [R1+0x15a8], R18 ;  /* 0x0015a81201007387 */ /* 0x000fe80000100a00 */
[----:B----4-:R-:W-:Y:S04]  /*289f0*/  STL.64 [R1+0x1558], R6 ;  /* 0x0015580601007387 */ /* 0x010fe80000100a00 */
[----:B---3--:R0:W-:Y:S04]  /*28a00*/  STL.64 [R1+0x1550], R4 ;  /* 0x0015500401007387 */ /* 0x0081e80000100a00 */
[----:B0-----:R-:W3:Y:S04]  /*28a10*/  LDL.LU R4, [R1+0x100] ;  /* 0x0001000001047983 */ /* 0x001ee80000300800 */
[----:B------:R-:W3:Y:S04]  /*28a20*/  LDL.LU R5, [R1+0x104] ;  /* 0x0001040001057983 */ /* 0x000ee80000300800 */
[----:B------:R-:W4:Y:S04]  /*28a30*/  LDL.LU R6, [R1+0x108] ;  /* 0x0001080001067983 */ /* 0x000f280000300800 */
[----:B------:R-:W4:Y:S01]  /*28a40*/  LDL.LU R7, [R1+0x10c] ;  /* 0x00010c0001077983 */ /* 0x000f220000300800 */
[----:B------:R-:W-:-:S02]  /*28a50*/  MOV R18, R9 ;  /* 0x0000000900127202 */ /* 0x000fc40000000f00 */
[----:B------:R-:W-:Y:S01]  /*28a60*/  MOV R19, R27 ;  /* 0x0000001b00137202 */ /* 0x000fe20000000f00 */
        /* <DEDUP_REMOVED lines=9> */
[----:B------:R-:W-:Y:S01]  /*28b00*/  IMAD.MOV.U32 R18, RZ, RZ, R3 ;  /* 0x000000ffff127224 */ /* 0x000fe200078e0003 */
[----:B------:R-:W-:-:S02]  /*28b10*/  MOV R19, R10 ;  /* 0x0000000a00137202 */ /* 0x000fc40000000f00 */
[----:B------:R-:W2:Y:S04]  /*28b20*/  LDL.LU R3, [R1+0x1724] ;  /* 0x0017240001037983 */ /* 0x000ea80000300800 */
[----:B------:R-:W2:Y:S04]  /*28b30*/  LDL.LU R10, [R1+0x1720] ;  /* 0x00172000010a7983 */ /* 0x000ea80000300800 */
[----:B------:R0:W-:Y:S02]  /*28b40*/  STL.64 [R1+0x15d8], R18 ;  /* 0x0015d81201007387 */ /* 0x0001e40000100a00 */
[----:B0-----:R-:W-:Y:S01]  /*28b50*/  MOV R18, R11 ;  /* 0x0000000b00127202 */ /* 0x001fe20000000f00 */
[----:B------:R-:W-:Y:S01]  /*28b60*/  IMAD.MOV.U32 R19, RZ, RZ, R14 ;  /* 0x000000ffff137224 */ /* 0x000fe200078e000e */
[----:B------:R-:W2:Y:S04]  /*28b70*/  LDL.LU R11, [R1+0x171c] ;  /* 0x00171c00010b7983 */ /* 0x000ea80000300800 */
[----:B------:R-:W2:Y:S04]  /*28b80*/  LDL.LU R14, [R1+0x1718] ;  /* 0x00171800010e7983 */ /* 0x000ea80000300800 */
[----:B------:R-:W-:Y:S04]  /*28b90*/  STL.64 [R1+0x15f0], R18 ;  /* 0x0015f01201007387 */ /* 0x000fe80000100a00 */
[----:B----4-:R-:W-:Y:S04]  /*28ba0*/  STL.64 [R1+0x1588], R6 ;  /* 0x0015880601007387 */ /* 0x010fe80000100a00 */
[----:B---3--:R0:W-:Y:S04]  /*28bb0*/  STL.64 [R1+0x1580], R4 ;  /* 0x0015800401007387 */ /* 0x0081e80000100a00 */
[----:B0-----:R-:W3:Y:S04]  /*28bc0*/  LDL.LU R4, [R1+0x120] ;  /* 0x0001200001047983 */ /* 0x001ee80000300800 */
[----:B------:R-:W3:Y:S01]  /*28bd0*/  LDL.LU R5, [R1+0x124] ;  /* 0x0001240001057983 */ /* 0x000ee20000300800 */
[----:B--2---:R-:W-:Y:S01]  /*28be0*/  MOV R6, R3 ;  /* 0x0000000300067202 */ /* 0x004fe20000000f00 */
[----:B------:R-:W-:Y:S01]  /*28bf0*/  IMAD.MOV.U32 R18, RZ, RZ, R26 ;  /* 0x000000ffff127224 */ /* 0x000fe200078e001a */
[----:B------:R-:W-:Y:S01]  /*28c00*/  MOV R19, R25 ;  /* 0x0000001900137202 */ /* 0x000fe20000000f00 */
[----:B------:R-:W2:Y:S01]  /*28c10*/  LDL.LU R3, [R1+0x1714] ;  /* 0x0017140001037983 */ /* 0x000ea20000300800 */
[----:B------:R-:W-:-:S03]  /*28c20*/  MOV R7, R27 ;  /* 0x0000001b00077202 */ /* 0x000fc60000000f00 */
[----:B------:R-:W4:Y:S04]  /*28c30*/  LDL.LU R27, [R1+0x1710] ;  /* 0x00171000011b7983 */ /* 0x000f280000300800 */
[----:B------:R-:W2:Y:S04]  /*28c40*/  LDL.LU R26, [R1+0x170c] ;  /* 0x00170c00011a7983 */ /* 0x000ea80000300800 */
[----:B------:R-:W2:Y:S04]  /*28c50*/  LDL.LU R25, [R1+0x1708] ;  /* 0x0017080001197983 */ /* 0x000ea80000300800 */
[----:B------:R-:W-:Y:S04]  /*28c60*/  STL.64 [R1+0x1608], R18 ;  /* 0x0016081201007387 */ /* 0x000fe80000100a00 */
[----:B------:R0:W-:Y:S02]  /*28c70*/  STL.64 [R1+0x15a0], R6 ;  /* 0x0015a00601007387 */ /* 0x0001e40000100a00 */
[----:B0-----:R-:W-:Y:S01]  /*28c80*/  IMAD.MOV.U32 R6, RZ, RZ, R11 ;  /* 0x000000ffff067224 */ /* 0x001fe200078e000b */
[----:B------:R-:W-:-:S02]  /*28c90*/  MOV R7, R10 ;  /* 0x0000000a00077202 */ /* 0x000fc40000000f00 */
[----:B------:R-:W-:Y:S01]  /*28ca0*/  MOV R18, R15 ;  /* 0x0000000f00127202 */ /* 0x000fe20000000f00 */
[----:B---3--:R0:W-:Y:S04]  /*28cb0*/  STL.64 [R1+0x1598], R4 ;  /* 0x0015980401007387 */ /* 0x0081e80000100a00 */
[----:B0-----:R-:W3:Y:S01]  /*28cc0*/  LDL.LU R4, [R1+0x130] ;  /* 0x0001300001047983 */ /* 0x001ee20000300800 */
[----:B------:R-:W-:-:S03]  /*28cd0*/  MOV R5, R14 ;  /* 0x0000000e00057202 */ /* 0x000fc60000000f00 */
[----:B------:R-:W3:Y:S04]  /*28ce0*/  LDL.LU R14, [R1+0x1704] ;  /* 0x00170400010e7983 */ /* 0x000ee80000300800 */
[----:B------:R-:W3:Y:S04]  /*28cf0*/  LDL.LU R11, [R1+0x1700] ;  /* 0x00170000010b7983 */ /* 0x000ee80000300800 */
[----:B------:R-:W3:Y:S04]  /*28d00*/  LDL.LU R10, [R1+0x16fc] ;  /* 0x0016fc00010a7983 */ /* 0x000ee80000300800 */
[----:B------:R-:W3:Y:S01]  /*28d10*/  LDL.LU R15, [R1+0x16f8] ;  /* 0x0016f800010f7983 */ /* 0x000ee20000300800 */
[----:B------:R-:W-:-:S03]  /*28d20*/  IMAD.MOV.U32 R19, RZ, RZ, R24 ;  /* 0x000000ffff137224 */ /* 0x000fc600078e0018 */
[----:B------:R-:W3:Y:S04]  /*28d30*/  LDL.LU R24, [R1+0x16f4] ;  /* 0x0016f40001187983 */ /* 0x000ee80000300800 */
[----:B------:R0:W-:Y:S04]  /*28d40*/  STL.64 [R1+0x1620], R18 ;  /* 0x0016201201007387 */ /* 0x0001e80000100a00 */
[----:B------:R4:W-:Y:S01]  /*28d50*/  STL.64 [R1+0x15b8], R6 ;  /* 0x0015b80601007387 */ /* 0x0009e20000100a00 */
[----:B0-----:R-:W-:Y:S01]  /*28d60*/  MOV R18, R2 ;  /* 0x0000000200127202 */ /* 0x001fe20000000f00 */
[----:B----4-:R-:W-:-:S02]  /*28d70*/  IMAD.MOV.U32 R6, RZ, RZ, R27 ;  /* 0x000000ffff067224 */ /* 0x010fc400078e001b */
[----:B------:R-:W-:Y:S01]  /*28d80*/  IMAD.MOV.U32 R19, RZ, RZ, R0 ;  /* 0x000000ffff137224 */ /* 0x000fe200078e0000 */
[----:B--2---:R-:W-:Y:S01]  /*28d90*/  MOV R7, R3 ;  /* 0x0000000300077202 */ /* 0x004fe20000000f00 */
[----:B---3--:R0:W-:Y:S02]  /*28da0*/  STL.64 [R1+0x15b0], R4 ;  /* 0x0015b00401007387 */ /* 0x0081e40000100a00 */
[----:B0-----:R-:W-:Y:S02]  /*28db0*/  MOV R4, R25 ;  /* 0x0000001900047202 */ /* 0x001fe40000000f00 */
[----:B------:R-:W-:Y:S01]  /*28dc0*/  MOV R5, R26 ;  /* 0x0000001a00057202 */ /* 0x000fe20000000f00 */
[----:B------:R-:W2:Y:S04]  /*28dd0*/  LDL.LU R25, [R1+0x16f0] ;  /* 0x0016f00001197983 */ /* 0x000ea80000300800 */
[----:B------:R-:W3:Y:S04]  /*28de0*/  LDL.LU R26, [R1+0x16ec] ;  /* 0x0016ec00011a7983 */ /* 0x000ee80000300800 */
[----:B------:R-:W4:Y:S04]  /*28df0*/  LDL.LU R27, [R1+0x16e8] ;  /* 0x0016e800011b7983 */ /* 0x000f280000300800 */
[----:B------:R-:W4:Y:S04]  /*28e00*/  LDL.LU R3, [R1+0x16e4] ;  /* 0x0016e40001037983 */ /* 0x000f280000300800 */
[----:B------:R-:W4:Y:S04]  /*28e10*/  LDL.LU R2, [R1+0x16e0] ;  /* 0x0016e00001027983 */ /* 0x000f280000300800 */
[----:B------:R-:W4:Y:S04]  /*28e20*/  LDL.LU R0, [R1+0x16dc] ;  /* 0x0016dc0001007983 */ /* 0x000f280000300800 */
[----:B------:R-:W-:Y:S04]  /*28e30*/  STL.64 [R1+0x1638], R18 ;  /* 0x0016381201007387 */ /* 0x000fe80000100a00 */
[----:B------:R-:W-:Y:S04]  /*28e40*/  STL.64 [R1+0x15d0], R6 ;  /* 0x0015d00601007387 */ /* 0x000fe80000100a00 */
[----:B------:R0:W-:Y:S02]  /*28e50*/  STL.64 [R1+0x15c8], R4 ;  /* 0x0015c80401007387 */ /* 0x0001e40000100a00 */
[----:B0-----:R-:W-:-:S02]  /*28e60*/  MOV R4, R15 ;  /* 0x0000000f00047202 */ /* 0x001fc40000000f00 */
[----:B------:R-:W4:Y:S01]  /*28e70*/  LDL.LU R15, [R1+0x16d8] ;  /* 0x0016d800010f7983 */ /* 0x000f220000300800 */
[----:B------:R-:W-:-:S03]  /*28e80*/  MOV R5, R10 ;  /* 0x0000000a00057202 */ /* 0x000fc60000000f00 */
[----:B------:R-:W4:Y:S01]  /*28e90*/  LDL.LU R10, [R1+0x16d4] ;  /* 0x0016d400010a7983 */ /* 0x000f220000300800 */
[----:B------:R-:W-:Y:S01]  /*28ea0*/  IMAD.MOV.U32 R6, RZ, RZ, R11 ;  /* 0x000000ffff067224 */ /* 0x000fe200078e000b */
[----:B------:R-:W-:Y:S02]  /*28eb0*/  MOV R7, R14 ;  /* 0x0000000e00077202 */ /* 0x000fe40000000f00 */
[----:B------:R-:W4:Y:S04]  /*28ec0*/  LDL.LU R11, [R1+0x16d0] ;  /* 0x0016d000010b7983 */ /* 0x000f280000300800 */
[----:B------:R-:W4:Y:S01]  /*28ed0*/  LDL.LU R14, [R1+0x16cc] ;  /* 0x0016cc00010e7983 */ /* 0x000f220000300800 */
[----:B------:R-:W-:Y:S01]  /*28ee0*/  MOV R18, R13 ;  /* 0x0000000d00127202 */ /* 0x000fe20000000f00 */
[----:B------:R-:W-:-:S05]  /*28ef0*/  IMAD.MOV.U32 R19, RZ, RZ, R12 ;  /* 0x000000ffff137224 */ /* 0x000fca00078e000c */
[----:B------:R-:W-:Y:S04]  /*28f00*/  STL.64 [R1+0x1650], R18 ;  /* 0x0016501201007387 */ /* 0x000fe80000100a00 */
[----:B------:R0:W-:Y:S04]  /*28f10*/  STL.64 [R1+0x15e8], R6 ;  /* 0x0015e80601007387 */ /* 0x0001e80000100a00 */
[----:B------:R3:W-:Y:S01]  /*28f20*/  STL.64 [R1+0x15e0], R4 ;  /* 0x0015e00401007387 */ /* 0x0007e20000100a00 */
[----:B0-----:R-:W-:-:S03]  /*28f30*/  IMAD.MOV.U32 R7, RZ, RZ, R24 ;  /* 0x000000ffff077224 */ /* 0x001fc600078e0018 */
[----:B------:R-:W4:Y:S01]  /*28f40*/  LDL.LU R24, [R1+0x1e0] ;  /* 0x0001e00001187983 */ /* 0x000f220000300800 */
[----:B--2---:R-:W-:Y:S02]  /*28f50*/  MOV R6, R25 ;  /* 0x0000001900067202 */ /* 0x004fe40000000f00 */
[----:B---3--:R-:W-:Y:S01]  /*28f60*/  MOV R5, R26 ;  /* 0x0000001a00057202 */ /* 0x008fe20000000f00 */
[----:B----4-:R-:W-:Y:S01]  /*28f70*/  IMAD.MOV.U32 R4, RZ, RZ, R27 ;  /* 0x000000ffff047224 */ /* 0x010fe200078e001b */
[----:B------:R-:W2:Y:S04]  /*28f80*/  LDL.LU R25, [R1+0x1e4] ;  /* 0x0001e40001197983 */ /* 0x000ea80000300800 */
[----:B------:R-:W2:Y:S04]  /*28f90*/  LDL.LU R26, [R1+0x1e8] ;  /* 0x0001e800011a7983 */ /* 0x000ea80000300800 */
[----:B------:R-:W2:Y:S04]  /*28fa0*/  LDL.LU R27, [R1+0x1ec] ;  /* 0x0001ec00011b7983 */ /* 0x000ea80000300800 */
[----:B------:R0:W-:Y:S04]  /*28fb0*/  STL.64 [R1+0x1600], R6 ;  /* 0x0016000601007387 */ /* 0x0001e80000100a00 */
[----:B------:R1:W-:Y:S01]  /*28fc0*/  STL.64 [R1+0x15f8], R4 ;  /* 0x0015f80401007387 */ /* 0x0003e20000100a00 */
[----:B0-----:R-:W-:Y:S01]  /*28fd0*/  IMAD.MOV.U32 R6, RZ, RZ, R2 ;  /* 0x000000ffff067224 */ /* 0x001fe200078e0002 */
[----:B------:R-:W-:-:S02]  /*28fe0*/  MOV R7, R3 ;  /* 0x0000000300077202 */ /* 0x000fc40000000f00 */
[----:B-1----:R-:W-:Y:S02]  /*28ff0*/  MOV R5, R0 ;  /* 0x0000000000057202 */ /* 0x002fe40000000f00 */
[----:B------:R-:W-:Y:S02]  /*29000*/  MOV R4, R15 ;  /* 0x0000000f00047202 */ /* 0x000fe40000000f00 */
[----:B------:R-:W3:Y:S04]  /*29010*/  LDL.LU R15, [R1+0x16c8] ;  /* 0x0016c800010f7983 */ /* 0x000ee80000300800 */
[----:B------:R-:W4:Y:S04]  /*29020*/  LDL.LU R0, [R1+0x16c4] ;  /* 0x0016c40001007983 */ /* 0x000f280000300800 */
[----:B------:R-:W2:Y:S04]  /*29030*/  LDL.LU R2, [R1+0x16c0] ;  /* 0x0016c00001027983 */ /* 0x000ea80000300800 */
[----:B------:R-:W2:Y:S04]  /*29040*/  LDL.LU R3, [R1+0x16bc] ;  /* 0x0016bc0001037983 */ /* 0x000ea80000300800 */
[----:B------:R-:W-:Y:S04]  /*29050*/  STL.64 [R1+0x1618], R6 ;  /* 0x0016180601007387 */ /* 0x000fe80000100a00 */
[----:B------:R0:W-:Y:S04]  /*29060*/  STL.64 [R1+0x1610], R4 ;  /* 0x0016100401007387 */ /* 0x0001e80000100a00 */
[----:B0-----:R-:W2:Y:S01]  /*29070*/  LDL.LU R4, [R1+0x180] ;  /* 0x0001800001047983 */ /* 0x001ea20000300800 */
[----:B------:R-:W-:-:S03]  /*29080*/  MOV R5, R14 ;  /* 0x0000000e00057202 */ /* 0x000fc60000000f00 */
[----:B------:R-:W2:Y:S01]  /*29090*/  LDL.LU R14, [R1+0x16b8] ;  /* 0x0016b800010e7983 */ /* 0x000ea20000300800 */
[----:B------:R-:W-:Y:S01]  /*290a0*/  IMAD.MOV.U32 R6, RZ, RZ, R11 ;  /* 0x000000ffff067224 */ /* 0x000fe200078e000b */
[----:B------:R-:W-:Y:S02]  /*290b0*/  MOV R7, R10 ;  /* 0x0000000a00077202 */ /* 0x000fe40000000f00 */
[----:B------:R-:W2:Y:S04]  /*290c0*/  LDL.LU R11, [R1+0x16b4] ;  /* 0x0016b400010b7983 */ /* 0x000ea80000300800 */
[----:B------:R-:W2:Y:S04]  /*290d0*/  LDL.LU R10, [R1+0x16b0] ;  /* 0x0016b000010a7983 */ /* 0x000ea80000300800 */
[----:B------:R3:W-:Y:S02]  /*290e0*/  STL.64 [R1+0x1630], R6 ;  /* 0x0016300601007387 */ /* 0x0007e40000100a00 */
[----:B---3--:R-:W-:-:S02]  /*290f0*/  MOV R7, R15 ;  /* 0x0000000f00077202 */ /* 0x008fc40000000f00 */
[----:B----4-:R-:W-:Y:S01]  /*29100*/  MOV R6, R0 ;  /* 0x0000000000067202 */ /* 0x010fe20000000f00 */
[----:B--2---:R0:W-:Y:S02]  /*29110*/  STL.64 [R1+0x1628], R4 ;  /* 0x0016280401007387 */ /* 0x0041e40000100a00 */
[----:B0-----:R-:W-:Y:S01]  /*29120*/  MOV R4, R3 ;  /* 0x0000000300047202 */ /* 0x001fe20000000f00 */
[----:B------:R-:W-:Y:S01]  /*29130*/  IMAD.MOV.U32 R5, RZ, RZ, R2 ;  /* 0x000000ffff057224 */ /* 0x000fe200078e0002 */
[----:B------:R-:W2:Y:S04]  /*29140*/  LDL.LU R3, [R1+0x16ac] ;  /* 0x0016ac0001037983 */ /* 0x000ea80000300800 */
[----:B------:R-:W3:Y:S04]  /*29150*/  LDL.LU R2, [R1+0x16a8] ;  /* 0x0016a80001027983 */ /* 0x000ee80000300800 */
[----:B------:R-:W4:Y:S04]  /*29160*/  LDL.LU R0, [R1+0x16a4] ;  /* 0x0016a40001007983 */ /* 0x000f280000300800 */
[----:B------:R-:W2:Y:S04]  /*29170*/  LDL.LU R15, [R1+0x16a0] ;  /* 0x0016a000010f7983 */ /* 0x000ea80000300800 */
[----:B------:R0:W-:Y:S04]  /*29180*/  STL.64 [R1+0x1648], R6 ;  /* 0x0016480601007387 */ /* 0x0001e80000100a00 */
[----:B------:R1:W-:Y:S01]  /*29190*/  STL.64 [R1+0x1640], R4 ;  /* 0x0016400401007387 */ /* 0x0003e20000100a00 */
[----:B0-----:R-:W-:-:S03]  /*291a0*/  MOV R6, R11 ;  /* 0x0000000b00067202 */ /* 0x001fc60000000f00 */
[----:B-1----:R-:W3:Y:S01]  /*291b0*/  LDL.LU R4, [R1+0x1a0] ;  /* 0x0001a00001047983 */ /* 0x002ee20000300800 */
[----:B------:R-:W-:-:S03]  /*291c0*/  IMAD.MOV.U32 R5, RZ, RZ, R10 ;  /* 0x000000ffff057224 */ /* 0x000fc600078e000a */
[----:B------:R-:W4:Y:S04]  /*291d0*/  LDL.LU R10, [R1+0x169c] ;  /* 0x00169c00010a7983 */ /* 0x000f280000300800 */
[----:B------:R-:W4:Y:S01]  /*291e0*/  LDL.LU R11, [R1+0x1698] ;  /* 0x00169800010b7983 */ /* 0x000f220000300800 */
[----:B------:R-:W-:-:S03]  /*291f0*/  MOV R7, R14 ;  /* 0x0000000e00077202 */ /* 0x000fc60000000f00 */
[----:B------:R-:W2:Y:S04]  /*29200*/  LDL.LU R14, [R1+0x1694] ;  /* 0x00169400010e7983 */ /* 0x000ea80000300800 */
[----:B------:R0:W-:Y:S01]  /*29210*/  STL.64 [R1+0x1660], R6 ;  /* 0x0016600601007387 */ /* 0x0001e20000100a00 */
[----:B----4-:R-:W-:Y:S03]  /*29220*/  HMMA.16816.F32 R24, R20, R10, R24 ;  /* 0x0000000a1418723c */ /* 0x010fe60000001818 */
[----:B---3--:R2:W-:Y:S01]  /*29230*/  STL.64 [R1+0x1658], R4 ;  /* 0x0016580401007387 */ /* 0x0085e20000100a00 */
[----:B0-----:R-:W-:Y:S01]  /*29240*/  MOV R6, R2 ;  /* 0x0000000200067202 */ /* 0x001fe20000000f00 */
[----:B--2---:R-:W-:Y:S01]  /*29250*/  IMAD.MOV.U32 R4, RZ, RZ, R15 ;  /* 0x000000ffff047224 */ /* 0x004fe200078e000f */
[----:B------:R-:W-:Y:S01]  /*29260*/  MOV R5, R0 ;  /* 0x0000000000057202 */ /* 0x000fe20000000f00 */
[----:B------:R-:W2:Y:S04]  /*29270*/  LDL.LU R15, [R1+0x1690] ;  /* 0x00169000010f7983 */ /* 0x000ea80000300800 */
[----:B------:R-:W3:Y:S04]  /*29280*/  LDL.LU R0, [R1+0x168c] ;  /* 0x00168c0001007983 */ /* 0x000ee80000300800 */
[----:B------:R-:W4:Y:S08]  /*29290*/  LDL.LU R2, [R1+0x1688] ;  /* 0x0016880001027983 */ /* 0x000f300000300800 */
[----:B------:R-:W-:Y:S04]  /*292a0*/  STL.64 [R1+0x3d0], R24 ;  /* 0x0003d01801007387 */ /* 0x000fe80000100a00 */
[----:B------:R0:W-:Y:S04]  /*292b0*/  STL.64 [R1+0x3d8], R26 ;  /* 0x0003d81a01007387 */ /* 0x0001e80000100a00 */
[----:B0-----:R-:W2:Y:S04]  /*292c0*/  LDL.LU.64 R26, [R1+0x1680] ;  /* 0x00168000011a7983 */ /* 0x001ea80000300a00 */
[----:B------:R-:W2:Y:S01]  /*292d0*/  LDL.LU.64 R24, [R1+0x1678] ;  /* 0x0016780001187983 */ /* 0x000ea20000300a00 */
[----:B------:R-:W-:-:S02]  /*292e0*/  MOV R18, R9 ;  /* 0x0000000900127202 */ /* 0x000fc40000000f00 */
[----:B------:R-:W-:Y:S01]  /*292f0*/  MOV R19, R8 ;  /* 0x0000000800137202 */ /* 0x000fe20000000f00 */
[----:B------:R-:W-:Y:S01]  /*29300*/  IMAD.MOV.U32 R7, RZ, RZ, R3 ;  /* 0x000000ffff077224 */ /* 0x000fe200078e0003 */
[----:B------:R-:W-:Y:S01]  /*29310*/  UIADD3 UR4, UR4, 0x40, URZ ;  /* 0x0000004004047890 */ /* 0x000fe2000fffe03f */
[----:B------:R-:W0:Y:S08]  /*29320*/  LDC R3, c[0x0][0x280] ;  /* 0x0000a000ff037b82 */ /* 0x000e300000000800 */
[----:B------:R-:W3:Y:S08]  /*29330*/  LDC R9, c[0x0][0x264] ;  /* 0x00009900ff097b82 */ /* 0x000ef00000000800 */
[----:B------:R-:W4:Y:S01]  /*29340*/  LDC R8, c[0x0][0x254] ;  /* 0x00009500ff087b82 */ /* 0x000f220000000800 */
[----:B--2---:R-:W-:Y:S01]  /*29350*/  HMMA.16816.F32 R20, R20, R14, R24 ;  /* 0x0000000e1414723c */ /* 0x004fe20000001818 */
[----:B------:R-:W2:Y:S04]  /*29360*/  LDL.LU.64 R26, [R1+0x1670] ;  /* 0x00167000011a7983 */ /* 0x000ea80000300a00 */
[----:B------:R-:W2:-:S15]  /*29370*/  LDL.LU.64 R24, [R1+0x1668] ;  /* 0x0016680001187983 */ /* 0x000e9e0000300a00 */
[----:B------:R-:W-:-:S03]  /*29380*/  NOP ;  /* 0x0000000000007918 */ /* 0x000fc60000000000 */
[----:B------:R1:W-:Y:S04]  /*29390*/  STL.64 [R1+0x3c0], R20 ;  /* 0x0003c01401007387 */ /* 0x0003e80000100a00 */
[----:B------:R0:W-:Y:S04]  /*293a0*/  STL.64 [R1+0x3c8], R22 ;  /* 0x0003c81601007387 */ /* 0x0001e80000100a00 */
[----:B-1----:R-:W3:Y:S04]  /*293b0*/  LDL.LU R21, [R1+0x388] ;  /* 0x0003880001157983 */ /* 0x002ee80000300800 */
[----:B0-----:R-:W4:Y:S04]  /*293c0*/  LDL.LU R22, [R1+0x5d8] ;  /* 0x0005d80001167983 */ /* 0x001f280000300800 */
[----:B------:R-:W4:Y:S01]  /*293d0*/  LDL.LU R23, [R1+0x384] ;  /* 0x0003840001177983 */ /* 0x000f220000300800 */
        /* <DEDUP_REMOVED lines=41> */
[----:B0-----:R-:W2:Y:S04]  /*29670*/  LDL.LU.64 R18, [R1+0x15d8] ;  /* 0x0015d80001127983 */ /* 0x001ea80000300a00 */
[----:B------:R-:W3:Y:S04]  /*29680*/  LDL.LU R20, [R1+0x630] ;  /* 0x0006300001147983 */ /* 0x000ee80000300800 */
[----:B------:R-:W4:Y:S04]  /*29690*/  LDL.LU R13, [R1+0x634] ;  /* 0x00063400010d7983 */ /* 0x000f280000300800 */
[----:B------:R-:W3:Y:S01]  /*296a0*/  LDL.LU R12, [R1+0x638] ;  /* 0x00063800010c7983 */ /* 0x000ee20000300800 */
        /* <DEDUP_REMOVED lines=43> */
[----:B------:R-:W2:-:S15]  /*29960*/  LDL.LU.64 R6, [R1+0x1540] ;  /* 0x0015400001067983 */ /* 0x000e9e0000300a00 */
[----:B------:R-:W-:-:S06]  /*29970*/  NOP ;  /* 0x0000000000007918 */ /* 0x000fcc0000000000 */
[----:B------:R-:W-:Y:S04]  /*29980*/  STL.64 [R1+0x4b0], R16 ;  /* 0x0004b01001007387 */ /* 0x000fe80000100a00 */
[----:B------:R0:W-:Y:S04]  /*29990*/  STL.64 [R1+0x4b8], R18 ;  /* 0x0004b81201007387 */ /* 0x0001e80000100a00 */
[----:B0-----:R-:W2:Y:S04]  /*299a0*/  LDL.LU.64 R18, [R1+0x1538] ;  /* 0x0015380001127983 */ /* 0x001ea80000300a00 */
[----:B------:R-:W2:Y:S02]  /*299b0*/  LDL.LU.64 R16, [R1+0x1530] ;  /* 0x0015300001107983 */ /* 0x000ea40000300a00 */
[----:B--2---:R-:W-:Y:S02]  /*299c0*/  HMMA.16816.F32 R4, R24, R6, R16 ;  /* 0x000000061804723c */ /* 0x004fe40000001810 */
[----:B------:R-:W2:Y:S04]  /*299d0*/  LDL.LU.64 R18, [R1+0x1528] ;  /* 0x0015280001127983 */ /* 0x000ea80000300a00 */
[----:B------:R-:W2:-:S15]  /*299e0*/  LDL.LU.64 R16, [R1+0x1520] ;  /* 0x0015200001107983 */ /* 0x000e9e0000300a00 */
[----:B------:R-:W-:-:S02]  /*299f0*/  NOP ;  /* 0x0000000000007918 */ /* 0x000fc40000000000 */
[----:B------:R-:W-:Y:S04]  /*29a00*/  STL.64 [R1+0x4c0], R4 ;  /* 0x0004c00401007387 */ /* 0x000fe80000100a00 */
[----:B------:R0:W-:Y:S04]  /*29a10*/  STL.64 [R1+0x4c8], R6 ;  /* 0x0004c80601007387 */ /* 0x0001e80000100a00 */
[----:B0-----:R-:W4:Y:S04]  /*29a20*/  LDL.LU.64 R6, [R1+0x1518] ;  /* 0x0015180001067983 */ /* 0x001f280000300a00 */
[----:B------:R-:W4:Y:S02]  /*29a30*/  LDL.LU.64 R4, [R1+0x1510] ;  /* 0x0015100001047983 */ /* 0x000f240000300a00 */
[----:B----4-:R-:W-:-:S15]  /*29a40*/  HMMA.16816.F32 R4, R24, R10, R4 ;  /* 0x0000000a1804723c */ /* 0x010fde0000001804 */
[----:B------:R-:W-:-:S08]  /*29a50*/  NOP ;  /* 0x0000000000007918 */ /* 0x000fd00000000000 */
[----:B------:R-:W-:Y:S04]  /*29a60*/  STL.64 [R1+0x4d0], R4 ;  /* 0x0004d00401007387 */ /* 0x000fe80000100a00 */
[----:B------:R0:W-:Y:S04]  /*29a70*/  STL.64 [R1+0x4d8], R6 ;  /* 0x0004d80601007387 */ /* 0x0001e80000100a00 */
[----:B0-----:R-:W4:Y:S01]  /*29a80*/  LDL.LU R7, [R1+0x5dc] ;  /* 0x0005dc0001077983 */ /* 0x001f220000300800 */
[----:B--2---:R-:W-:Y:S01]  /*29a90*/  HMMA.16816.F32 R16, R24, R14, R16 ;  /* 0x0000000e1810723c */ /* 0x004fe20000001810 */
[----:B------:R-:W-:Y:S01]  /*29aa0*/  FFMA R13, R23, R13, R22 ;  /* 0x0000000d170d7223 */ /* 0x000fe20000000016 */
[----:B---3--:R-:W-:Y:S01]  /*29ab0*/  FFMA R12, R28, R12, R29 ;  /* 0x0000000c1c0c7223 */ /* 0x008fe2000000001d */
[----:B------:R-:W-:-:S15]  /*29ac0*/  ISETP.LE.AND P2, PT, R3, UR4, PT ;  /* 0x0000000403007c0c */ /* 0x000fde000bf43270 */
[----:B------:R-:W-:-:S05]  /*29ad0*/  NOP ;  /* 0x0000000000007918 */ /* 0x000fca0000000000 */
[----:B------:R-:W-:Y:S04]  /*29ae0*/  STL.64 [R1+0x4e0], R16 ;  /* 0x0004e01001007387 */ /* 0x000fe80000100a00 */
[----:B------:R-:W-:Y:S01]  /*29af0*/  STL.64 [R1+0x4e8], R18 ;  /* 0x0004e81201007387 */ /* 0x000fe20000100a00 */
[----:B----4-:R-:W-:-:S05]  /*29b00*/  FFMA R20, R21, R20, R7 ;  /* 0x0000001415147223 */ /* 0x010fca0000000007 */
[----:B------:R-:W-:Y:S04]  /*29b10*/  STL [R1+0x630], R20 ;  /* 0x0006301401007387 */ /* 0x000fe80000100800 */
[----:B------:R-:W-:Y:S04]  /*29b20*/  STL [R1+0x634], R13 ;  /* 0x0006340d01007387 */ /* 0x000fe80000100800 */
[----:B------:R-:W-:Y:S04]  /*29b30*/  STL [R1+0x638], R12 ;  /* 0x0006380c01007387 */ /* 0x000fe80000100800 */
[----:B------:R-:W2:Y:S04]  /*29b40*/  LDL R4, [R1+0x398] ;  /* 0x0003980001047983 */ /* 0x000ea80000100800 */
[----:B------:R-:W3:Y:S04]  /*29b50*/  LDL R3, [R1+0x394] ;  /* 0x0003940001037983 */ /* 0x000ee80000100800 */
[----:B--2---:R0:W-:Y:S04]  /*29b60*/  STL [R1+0x5d8], R4 ;  /* 0x0005d80401007387 */ /* 0x0041e80000100800 */
[----:B0-----:R-:W2:Y:S04]  /*29b70*/  LDL R4, [R1+0x390] ;  /* 0x0003900001047983 */ /* 0x001ea80000100800 */
[----:B---3--:R0:W-:Y:S04]  /*29b80*/  STL [R1+0x620], R3 ;  /* 0x0006200301007387 */ /* 0x0081e80000100800 */
[----:B0-----:R-:W3:Y:S01]  /*29b90*/  LDL R3, [R1+0x38c] ;  /* 0x00038c0001037983 */ /* 0x001ee20000100800 */
[----:B------:R-:W-:-:S02]  /*29ba0*/  LEA R0, R9, R0, 0x6 ;  /* 0x0000000009007211 */ /* 0x000fc400078e30ff */
[----:B------:R-:W-:Y:S01]  /*29bb0*/  LEA R2, R8, R2, 0x6 ;  /* 0x0000000208027211 */ /* 0x000fe200078e30ff */
[----:B--2---:R0:W-:Y:S04]  /*29bc0*/  STL [R1+0x624], R4 ;  /* 0x0006240401007387 */ /* 0x0041e80000100800 */
[----:B---3--:R0:W-:Y:S01]  /*29bd0*/  STL [R1+0x628], R3 ;  /* 0x0006280301007387 */ /* 0x0081e20000100800 */
[----:B------:R-:W-:Y:S05]  /*29be0*/  @!P2 BRA `(.L_x_1) ;  /* 0xfffffe400058a947 */ /* 0x000fea000383ffff */
.L_x_0:
[----:B------:R-:W2:Y:S01]  /*29bf0*/  LDL.LU R0, [R1+0x2c0] ;  /* 0x0002c00001007983 */ /* 0x000ea20000300800 */
[----:B------:R-:W-:-:S03]  /*29c00*/  ULDC.64 UR4, c[0x0][0x270] ;  /* 0x00009c0000047ab9 */ /* 0x000fc60000000a00 */
[----:B------:R-:W3:Y:S01]  /*29c10*/  LDL.LU R2, [R1+0x2c4] ;  /* 0x0002c40001027983 */ /* 0x000ee20000300800 */
[----:B------:R-:W4:Y:S01]  /*29c20*/  S2R R27, SR_TID.X ;  /* 0x00000000001b7919 */ /* 0x000f220000002100 */
[----:B------:R-:W-:Y:S06]  /*29c30*/  BAR.SYNC.DEFER_BLOCKING 0x0 ;  /* 0x0000000000007b1d */ /* 0x000fec0000010000 */
[----:B--2---:R2:W-:Y:S04]  /*29c40*/  STL [R1+0x190], R0 ;  /* 0x0001900001007387 */ /* 0x0045e80000100800 */
[----:B--2---:R-:W2:Y:S04]  /*29c50*/  LDL.LU R0, [R1+0x2c8] ;  /* 0x0002c80001007983 */ /* 0x004ea80000300800 */
[----:B---3--:R3:W-:Y:S04]  /*29c60*/  STL [R1+0x194], R2 ;  /* 0x0001940201007387 */ /* 0x0087e80000100800 */
[----:B---3--:R-:W3:Y:S04]  /*29c70*/  LDL.LU R2, [R1+0x2cc] ;  /* 0x0002cc0001027983 */ /* 0x008ee80000300800 */
        /* <DEDUP_REMOVED lines=119> */
[----:B------:R-:W4:Y:S04]  /*2a3f0*/  LDL.LU R26, [R1+0x3cc] ;  /* 0x0003cc00011a7983 */ /* 0x000f280000300800 */
[----:B--2---:R2:W-:Y:S04]  /*2a400*/  STL [R1+0xb0], R0 ;  /* 0x0000b00001007387 */ /* 0x0045e80000100800 */
[----:B---3--:R-:W3:Y:S04]  /*2a410*/  LDL.LU R2, [R1+0x400] ;  /* 0x0004000001027983 */ /* 0x008ee80000300800 */
        /* <DEDUP_REMOVED lines=20> */
[----:B----4-:R-:W-:Y:S04]  /*2a560*/  STL [R1+0x19bc], R25 ;  /* 0x0019bc1901007387 */ /* 0x010fe80000100800 */
[----:B------:R-:W4:Y:S04]  /*2a570*/  LDL.LU R24, [R1+0x41c] ;  /* 0x00041c0001187983 */ /* 0x000f280000300800 */
        /* <DEDUP_REMOVED lines=17> */
[----:B-----5:R-:W4:Y:S04]  /*2a690*/  LDL.LU R15, [R1+0x440] ;  /* 0x00044000010f7983 */ /* 0x020f280000300800 */
        /* <DEDUP_REMOVED lines=16> */
[----:B----4-:R4:W-:Y:S04]  /*2a7a0*/  STL [R1+0x1970], R7 ;  /* 0x0019700701007387 */ /* 0x0109e80000100800 */
[----:B------:R-:W3:Y:S04]  /*2a7b0*/  LDL.LU R6, [R1+0x464] ;  /* 0x0004640001067983 */ /* 0x000ee80000300800 */
[----:B---3--:R-:W-:Y:S04]  /*2a7c0*/  STL [R1+0x1974], R6 ;  /* 0x0019740601007387 */ /* 0x008fe80000100800 */
[----:B------:R-:W3:Y:S04]  /*2a7d0*/  LDL.LU R5, [R1+0x468] ;  /* 0x0004680001057983 */ /* 0x000ee80000300800 */
[----:B0-----:R-:W3:Y:S04]  /*2a7e0*/  LDL.LU R4, [R1+0x46c] ;  /* 0x00046c0001047983 */ /* 0x001ee80000300800 */
[----:B------:R-:W2:Y:S04]  /*2a7f0*/  LDL.LU R3, [R1+0x470] ;  /* 0x0004700001037983 */ /* 0x000ea80000300800 */
[----:B--2---:R0:W-:Y:S04]  /*2a800*/  STL [R1+0x1978], R3 ;  /* 0x0019780301007387 */ /* 0x0041e80000100800 */
[----:B------:R-:W2:Y:S04]  /*2a810*/  LDL.LU R2, [R1+0x474] ;  /* 0x0004740001027983 */ /* 0x000ea80000300800 */
[----:B--2---:R2:W-:Y:S04]  /*2a820*/  STL [R1+0x197c], R2 ;  /* 0x00197c0201007387 */ /* 0x0045e80000100800 */
[----:B------:R-:W3:Y:S04]  /*2a830*/  LDL.LU R0, [R1+0x478] ;  /* 0x0004780001007983 */ /* 0x000ee80000300800 */
[----:B----4-:R-:W4:Y:S04]  /*2a840*/  LDL.LU R7, [R1+0x47c] ;  /* 0x00047c0001077983 */ /* 0x010f280000300800 */
[----:B0-----:R-:W3:Y:S04]  /*2a850*/  LDL.LU R3, [R1+0x480] ;  /* 0x0004800001037983 */ /* 0x001ee80000300800 */
[----:B--2---:R-:W2:Y:S04]  /*2a860*/  LDL.LU R2, [R1+0x484] ;  /* 0x0004840001027983 */ /* 0x004ea80000300800 */
[----:B---3--:R0:W-:Y:S04]  /*2a870*/  STL [R1+0x4], R3 ;  /* 0x0000040301007387 */ /* 0x0081e80000100800 */
[----:B------:R-:W3:Y:S04]  /*2a880*/  LDL.LU R6, [R1+0x488] ;  /* 0x0004880001067983 */ /* 0x000ee80000300800 */
[----:B--2---:R2:W-:Y:S04]  /*2a890*/  STL [R1+0x8], R2 ;  /* 0x0000080201007387 */ /* 0x0045e80000100800 */
[----:B0-----:R-:W4:Y:S04]  /*2a8a0*/  LDL.LU R3, [R1+0x48c] ;  /* 0x00048c0001037983 */ /* 0x001f280000300800 */
[----:B--2---:R-:W2:Y:S04]  /*2a8b0*/  LDL.LU R2, [R1+0x490] ;  /* 0x0004900001027983 */ /* 0x004ea80000300800 */
[----:B------:R-:W3:Y:S04]  /*2a8c0*/  LDL.LU R8, [R1+0x494] ;  /* 0x0004940001087983 */ /* 0x000ee80000300800 */
[----:B--2---:R0:W-:Y:S04]  /*2a8d0*/  STL [R1+0x14], R2 ;  /* 0x0000140201007387 */ /* 0x0041e80000100800 */
[----:B0-----:R-:W2:Y:S04]  /*2a8e0*/  LDL.LU R2, [R1+0x498] ;  /* 0x0004980001027983 */ /* 0x001ea80000300800 */
[----:B---3--:R0:W-:Y:S04]  /*2a8f0*/  STL [R1+0x18], R8 ;  /* 0x0000180801007387 */ /* 0x0081e80000100800 */
[----:B0-----:R-:W3:Y:S04]  /*2a900*/  LDL.LU R8, [R1+0x49c] ;  /* 0x00049c0001087983 */ /* 0x001ee80000300800 */
[----:B------:R-:W4:Y:S04]  /*2a910*/  LDL.LU R9, [R1+0x4a0] ;  /* 0x0004a00001097983 */ /* 0x000f280000300800 */
[----:B---3--:R0:W-:Y:S04]  /*2a920*/  STL [R1+0x20], R8 ;  /* 0x0000200801007387 */ /* 0x0081e80000100800 */
[----:B0-----:R-:W3:Y:S04]  /*2a930*/  LDL.LU R8, [R1+0x4a4] ;  /* 0x0004a40001087983 */ /* 0x001ee80000300800 */
[----:B----4-:R0:W-:Y:S04]  /*2a940*/  STL [R1+0x24], R9 ;  /* 0x0000240901007387 */ /* 0x0101e80000100800 */
[----:B0-----:R-:W4:Y:S04]  /*2a950*/  LDL.LU R9, [R1+0x4a8] ;  /* 0x0004a80001097983 */ /* 0x001f280000300800 */
        /* <DEDUP_REMOVED lines=17> */
[----:B0-----:R-:W3:Y:S01]  /*2aa70*/  LDL.LU R8, [R1+0x4cc] ;  /* 0x0004cc0001087983 */ /* 0x001ee20000300800 */
[----:B------:R-:W-:Y:S01]  /*2aa80*/  IMAD.MOV.U32 R17, RZ, RZ, R26 ;  /* 0x000000ffff117224 */ /* 0x000fe200078e001a */
[----:B------:R-:W-:-:S02]  /*2aa90*/  SHF.L.U32 R26, R27, 0x5, RZ ;  /* 0x000000051b1a7819 */ /* 0x000fc400000006ff */
[----:B----4-:R0:W-:Y:S04]  /*2aaa0*/  STL [R1+0x4c], R9 ;  /* 0x00004c0901007387 */ /* 0x0101e80000100800 */
[----:B---3--:R3:W-:Y:S04]  /*2aab0*/  STL [R1+0x50], R8 ;  /* 0x0000500801007387 */ /* 0x0087e80000100800 */
[----:B------:R-:W4:Y:S04]  /*2aac0*/  LDL.LU R23, [R1+0x4d0] ;  /* 0x0004d00001177983 */ /* 0x000f280000300800 */
[----:B----4-:R-:W-:Y:S04]  /*2aad0*/  STL [R1+0x1980], R23 ;  /* 0x0019801701007387 */ /* 0x010fe80000100800 */
[----:B------:R-:W4:Y:S04]  /*2aae0*/  LDL.LU R22, [R1+0x4d4] ;  /* 0x0004d40001167983 */ /* 0x000f280000300800 */
[----:B----4-:R-:W-:Y:S04]  /*2aaf0*/  STL [R1+0x1984], R22 ;  /* 0x0019841601007387 */ /* 0x010fe80000100800 */
[----:B------:R-:W4:Y:S04]  /*2ab00*/  LDL.LU R25, [R1+0x4d8] ;  /* 0x0004d80001197983 */ /* 0x000f280000300800 */
[----:B------:R-:W2:Y:S01]  /*2ab10*/  LDL.LU R24, [R1+0x4dc] ;  /* 0x0004dc0001187983 */ /* 0x000ea20000300800 */
[----:B0-----:R-:W-:-:S02]  /*2ab20*/  LOP3.LUT R9, R27, 0x18, RZ, 0xc0, !PT ;  /* 0x000000181b097812 */ /* 0x001fc400078ec0ff */
[----:B------:R-:W-:Y:S01]  /*2ab30*/  LOP3.LUT R26, R26, 0xc60, RZ, 0xc0, !PT ;  /* 0x00000c601a1a7812 */ /* 0x000fe200078ec0ff */
[----:B------:R-:W3:Y:S01]  /*2ab40*/  LDL.LU R19, [R1+0x4e0] ;  /* 0x0004e00001137983 */ /* 0x000ee20000300800 */
[----:B------:R-:W-:-:S03]  /*2ab50*/  SHF.L.U32 R27, R27, 0x4, RZ ;  /* 0x000000041b1b7819 */ /* 0x000fc600000006ff */
[----:B---3--:R-:W-:Y:S04]  /*2ab60*/  STL [R1+0x1988], R19 ;  /* 0x0019881301007387 */ /* 0x008fe80000100800 */
[----:B------:R-:W3:Y:S01]  /*2ab70*/  LDL.LU R18, [R1+0x4e4] ;  /* 0x0004e40001127983 */ /* 0x000ee20000300800 */
[----:B------:R-:W-:Y:S01]  /*2ab80*/  IMAD R10, R9, 0x200, R26 ;  /* 0x00000200090a7824 */ /* 0x000fe200078e021a */
[----:B------:R-:W-:Y:S02]  /*2ab90*/  LOP3.LUT R8, R27, 0x70, RZ, 0xc0, !PT ;  /* 0x000000701b087812 */ /* 0x000fe400078ec0ff */
[----:B---3--:R-:W-:Y:S04]  /*2aba0*/  STL [R1+0x198c], R18 ;  /* 0x00198c1201007387 */ /* 0x008fe80000100800 */
[----:B------:R-:W3:Y:S04]  /*2abb0*/  LDL.LU R21, [R1+0x4e8] ;  /* 0x0004e80001157983 */ /* 0x000ee80000300800 */
[----:B------:R-:W4:Y:S04]  /*2abc0*/  LDL.LU R20, [R1+0x4ec] ;  /* 0x0004ec0001147983 */ /* 0x000f280000300800 */
[----:B------:R-:W2:Y:S04]  /*2abd0*/  LDL.LU R26, [R1+0x62c] ;  /* 0x00062c00011a7983 */ /* 0x000ea80000300800 */
[----:B------:R-:W3:Y:S04]  /*2abe0*/  LDL.LU R27, [R1+0x630] ;  /* 0x00063000011b7983 */ /* 0x000ee80000300800 */
[----:B------:R-:W4:Y:S04]  /*2abf0*/  LDL.LU R28, [R1+0x634] ;  /* 0x00063400011c7983 */ /* 0x000f280000300800 */
[----:B------:R-:W4:Y:S01]  /*2ac00*/  LDL.LU R29, [R1+0x638] ;  /* 0x00063800011d7983 */ /* 0x000f220000300800 */
[----:B------:R-:W-:-:S02]  /*2ac10*/  MOV R15, R17 ;  /* 0x00000011000f7202 */ /* 0x000fc40000000f00 */
[----:B------:R-:W-:-:S04]  /*2ac20*/  IADD3 R8, R8, UR6, RZ ;  /* 0x0000000608087c10 */ /* 0x000fc8000fffe0ff */
[----:B------:R-:W-:Y:S01]  /*2ac30*/  LEA.HI R9, R9, R8, RZ, 0x1f ;  /* 0x0000000809097211 */ /* 0x000fe200078ff8ff */
[C---:B--2---:R-:W-:Y:S01]  /*2ac40*/  FMUL R13, R26.reuse, 8388608 ;  /* 0x4b0000001a0d7820 */ /* 0x044fe20000400000 */
[----:B------:R-:W-:Y:S01]  /*2ac50*/  FSETP.GEU.AND P2, PT, R26, 1.175494350822287508e-38, PT ;  /* 0x008000001a00780b */ /* 0x000fe20003f4e000 */
[C---:B---3--:R-:W-:Y:S01]  /*2ac60*/  FMUL R12, R27.reuse, 8388608 ;  /* 0x4b0000001b0c7820 */ /* 0x048fe20000400000 */
[----:B------:R-:W-:Y:S02]  /*2ac70*/  FSETP.GEU.AND P3, PT, R27, 1.175494350822287508e-38, PT ;  /* 0x008000001b00780b */ /* 0x000fe40003f6e000 */
[----:B------:R-:W-:Y:S01]  /*2ac80*/  FSEL R13, R13, R26, !P2 ;  /* 0x0000001a0d0d7208 */ /* 0x000fe20005000000 */
[C---:B----4-:R-:W-:Y:S01]  /*2ac90*/  FMUL R11, R28.reuse, 8388608 ;  /* 0x4b0000001c0b7820 */ /* 0x050fe20000400000 */
[----:B------:R-:W-:Y:S01]  /*2aca0*/  FSETP.GEU.AND P4, PT, R28, 1.175494350822287508e-38, PT ;  /* 0x008000001c00780b */ /* 0x000fe20003f8e000 */
[C---:B------:R-:W-:Y:S01]  /*2acb0*/  FMUL R10, R29.reuse, 8388608 ;  /* 0x4b0000001d0a7820 */ /* 0x040fe20000400000 */
[----:B------:R-:W-:Y:S01]  /*2acc0*/  FSETP.GEU.AND P5, PT, R29, 1.175494350822287508e-38, PT ;  /* 0x008000001d00780b */ /* 0x000fe20003fae000 */
[----:B------:R-:W-:Y:S01]  /*2acd0*/  STL [R1+0x1920], R26 ;  /* 0x0019201a01007387 */ /* 0x000fe20000100800 */
[----:B------:R-:W-:-:S02]  /*2ace0*/  FSEL R17, R12, R27, !P3 ;  /* 0x0000001b0c117208 */ /* 0x000fc40005800000 */
[----:B------:R-:W-:Y:S01]  /*2acf0*/  FSEL R14, R11, R28, !P4 ;  /* 0x0000001c0b0e7208 */ /* 0x000fe20006000000 */
[----:B------:R0:W-:Y:S01]  /*2ad00*/  STL [R1+0x80], R13 ;  /* 0x0000800d01007387 */ /* 0x0001e20000100800 */
[----:B------:R-:W-:-:S03]  /*2ad10*/  FSEL R10, R10, R29, !P5 ;  /* 0x0000001d0a0a7208 */ /* 0x000fc60006800000 */
[----:B------:R-:W-:Y:S04]  /*2ad20*/  STL [R1+0x1990], R27 ;  /* 0x0019901b01007387 */ /* 0x000fe80000100800 */
[----:B------:R2:W-:Y:S01]  /*2ad30*/  STL [R1+0x7c], R17 ;  /* 0x00007c1101007387 */ /* 0x0005e20000100800 */
[----:B0-----:R-:W-:-:S03]  /*2ad40*/  VIADD R13, R13, 0xc0cafb0d ;  /* 0xc0cafb0d0d0d7836 */ /* 0x001fc60000000000 */
[----:B------:R0:W-:Y:S02]  /*2ad50*/  STL [R1+0x78], R14 ;  /* 0x0000780e01007387 */ /* 0x0001e40000100800 */
[----:B------:R-:W-:Y:S02]  /*2ad60*/  LOP3.LUT R13, R13, 0xff800000, RZ, 0xc0, !PT ;  /* 0xff8000000d0d7812 */ /* 0x000fe400078ec0ff */
[----:B------:R3:W-:Y:S01]  /*2ad70*/  STL [R1+0x74], R10 ;  /* 0x0000740a01007387 */ /* 0x0007e20000100800 */
[----:B--2---:R-:W-:-:S03]  /*2ad80*/  IADD3 R17, R17, -0x3f3504f3, RZ ;  /* 0xc0cafb0d11117810 */ /* 0x004fc60007ffe0ff */
[----:B------:R-:W2:Y:S01]  /*2ad90*/  LDL.LU R27, [R1+0x40] ;  /* 0x00004000011b7983 */ /* 0x000ea20000300800 */
[----:B0-----:R-:W-:-:S03]  /*2ada0*/  IADD3 R14, R14, -0x3f3504f3, RZ ;  /* 0xc0cafb0d0e0e7810 */ /* 0x001fc60007ffe0ff */
[----:B------:R-:W4:Y:S01]  /*2adb0*/  LDL.LU R18, [R1+0x3c] ;  /* 0x00003c0001127983 */ /* 0x000f220000300800 */
[----:B---3--:R-:W-:Y:S01]  /*2adc0*/  VIADD R10, R10, 0xc0cafb0d ;  /* 0xc0cafb0d0a0a7836 */ /* 0x008fe20000000000 */
[----:B------:R-:W-:Y:S02]  /*2add0*/  LOP3.LUT R17, R17, 0xff800000, RZ, 0xc0, !PT ;  /* 0xff80000011117812 */ /* 0x000fe400078ec0ff */
[----:B------:R-:W3:Y:S01]  /*2ade0*/  LDL.LU R19, [R1+0x30] ;  /* 0x0000300001137983 */ /* 0x000ee20000300800 */
[----:B------:R-:W-:-:S03]  /*2adf0*/  LOP3.LUT R14, R14, 0xff800000, RZ, 0xc0, !PT ;  /* 0xff8000000e0e7812 */ /* 0x000fc600078ec0ff */
[----:B------:R-:W3:Y:S01]  /*2ae00*/  LDL.LU R22, [R1+0x2c] ;  /* 0x00002c0001167983 */ /* 0x000ee20000300800 */
[----:B------:R-:W-:-:S03]  /*2ae10*/  FSEL R12, RZ, -23, P2 ;  /* 0xc1b80000ff0c7808 */ /* 0x000fc60001000000 */
[----:B------:R-:W3:Y:S01]  /*2ae20*/  LDL.LU R23, [R1+0x20] ;  /* 0x0000200001177983 */ /* 0x000ee20000300800 */
[----:B------:R-:W-:-:S03]  /*2ae30*/  LOP3.LUT R10, R10, 0xff800000, RZ, 0xc0, !PT ;  /* 0xff8000000a0a7812 */ /* 0x000fc600078ec0ff */
[----:B------:R0:W-:Y:S01]  /*2ae40*/  STL [R1+0x1ac], R13 ;  /* 0x0001ac0d01007387 */ /* 0x0001e20000100800 */
[----:B------:R-:W-:-:S03]  /*2ae50*/  FSEL R16, RZ, -23, P3 ;  /* 0xc1b80000ff107808 */ /* 0x000fc60001800000 */
[----:B------:R1:W-:Y:S01]  /*2ae60*/  STL [R1+0x1d4], R17 ;  /* 0x0001d41101007387 */ /* 0x0003e20000100800 */
[----:B------:R-:W-:Y:S02]  /*2ae70*/  FSEL R26, RZ, -23, P4 ;  /* 0xc1b80000ff1a7808 */ /* 0x000fe40002000000 */
[----:B0-----:R-:W-:Y:S01]  /*2ae80*/  I2FP.F32.S32 R13, R13 ;  /* 0x0000000d000d7245 */ /* 0x001fe20000201400 */
[----:B------:R0:W-:Y:S01]  /*2ae90*/  STL [R1+0x1d8], R14 ;  /* 0x0001d80e01007387 */ /* 0x0001e20000100800 */
[----:B-1----:R-:W-:-:S03]  /*2aea0*/  I2FP.F32.S32 R17, R17 ;  /* 0x0000001100117245 */ /* 0x002fc60000201400 */
[----:B------:R1:W-:Y:S01]  /*2aeb0*/  STL [R1+0x1dc], R10 ;  /* 0x0001dc0a01007387 */ /* 0x0003e20000100800 */
[----:B------:R-:W-:Y:S01]  /*2aec0*/  FFMA.FTZ R13, R13, 1.1920928955078125e-07, R12 ;  /* 0x340000000d0d7823 */ /* 0x000fe2000001000c */
[----:B------:R-:W-:Y:S02]  /*2aed0*/  FSEL R11, RZ, -23, P5 ;  /* 0xc1b80000ff0b7808 */ /* 0x000fe40002800000 */
[----:B------:R-:W3:Y:S01]  /*2aee0*/  LDL.LU R8, [R1+0x19e0] ;  /* 0x0019e00001087983 */ /* 0x000ee20000300800 */
[----:B0-----:R-:W-:Y:S01]  /*2aef0*/  I2FP.F32.S32 R14, R14 ;  /* 0x0000000e000e7245 */ /* 0x001fe20000201400 */
[----:B------:R-:W-:Y:S02]  /*2af00*/  FFMA.FTZ R17, R17, 1.1920928955078125e-07, R16 ;  /* 0x3400000011117823 */ /* 0x000fe40000010010 */
[----:B------:R0:W-:Y:S01]  /*2af10*/  STL [R1+0x3b8], R9 ;  /* 0x0003b80901007387 */ /* 0x0001e20000100800 */
[----:B-1----:R-:W-:Y:S01]  /*2af20*/  I2FP.F32.S32 R10, R10 ;  /* 0x0000000a000a7245 */ /* 0x002fe20000201400 */
[----:B------:R-:W-:Y:S01]  /*2af30*/  FFMA.FTZ R14, R14, 1.1920928955078125e-07, R26 ;  /* 0x340000000e0e7823 */ /* 0x000fe2000001001a */
[----:B------:R-:W-:Y:S01]  /*2af40*/  MOV R26, R15 ;  /* 0x0000000f001a7202 */ /* 0x000fe20000000f00 */
[----:B0-----:R-:W3:Y:S02]  /*2af50*/  LDL.LU R9, [R1+0x19dc] ;  /* 0x0019dc0001097983 */ /* 0x001ee40000300800 */
[----:B------:R-:W-:-:S02]  /*2af60*/  FFMA.FTZ R10, R10, 1.1920928955078125e-07, R11 ;  /* 0x340000000a0a7823 */ /* 0x000fc4000001000b */
[----:B------:R-:W3:Y:S04]  /*2af70*/  LDL.LU R12, [R1+0x19d8] ;  /* 0x0019d800010c7983 */ /* 0x000ee80000300800 */
[----:B------:R0:W-:Y:S04]  /*2af80*/  STL [R1+0x220], R13 ;  /* 0x0002200d01007387 */ /* 0x0001e80000100800 */
[----:B0-----:R-:W3:Y:S04]  /*2af90*/  LDL.LU R13, [R1+0x19d4] ;  /* 0x0019d400010d7983 */ /* 0x001ee80000300800 */
[----:B------:R-:W3:Y:S04]  /*2afa0*/  LDL.LU R16, [R1+0x19d0] ;  /* 0x0019d00001107983 */ /* 0x000ee80000300800 */
[----:B------:R0:W-:Y:S01]  /*2afb0*/  STL [R1+0x21c], R17 ;  /* 0x00021c1101007387 */ /* 0x0001e20000100800 */
[----:B------:R-:W-:-:S03]  /*2afc0*/  FSETP.GT.AND P2, PT, |R28|, 8.50705917302346158658e+37, PT ;  /* 0x7e8000001c00780b */ /* 0x000fc60003f44200 */
[----:B0-----:R-:W3:Y:S04]  /*2afd0*/  LDL.LU R17, [R1+0x19cc] ;  /* 0x0019cc0001117983 */ /* 0x001ee80000300800 */
[----:B------:R-:W-:Y:S04]  /*2afe0*/  STL [R1+0x218], R14 ;  /* 0x0002180e01007387 */ /* 0x000fe80000100800 */
[----:B------:R0:W-:Y:S04]  /*2aff0*/  STL [R1+0x1994], R26 ;  /* 0x0019941a01007387 */ /* 0x0001e80000100800 */
[----:B------:R1:W-:Y:S04]  /*2b000*/  STL [R1+0x214], R10 ;  /* 0x0002140a01007387 */ /* 0x0003e80000100800 */
[----:B0-----:R-:W2:Y:S04]  /*2b010*/  LDL.LU R26, [R1+0x4c] ;  /* 0x00004c00011a7983 */ /* 0x001ea80000300800 */
[----:B-1----:R-:W3:Y:S04]  /*2b020*/  LDL.LU R10, [R1+0x88] ;  /* 0x00008800010a7983 */ /* 0x002ee80000300800 */
[----:B------:R-:W3:Y:S04]  /*2b030*/  LDL.LU R11, [R1+0x90] ;  /* 0x00009000010b7983 */ /* 0x000ee80000300800 */
[----:B------:R-:W3:Y:S04]  /*2b040*/  LDL.LU R14, [R1+0x98] ;  /* 0x00009800010e7983 */ /* 0x000ee80000300800 */
[----:B------:R-:W3:Y:S04]  /*2b050*/  LDL.LU R15, [R1+0xa0] ;  /* 0x0000a000010f7983 */ /* 0x000ee80000300800 */
[----:B------:R0:W-:Y:S04]  /*2b060*/  STL [R1+0x1998], R28 ;  /* 0x0019981c01007387 */ /* 0x0001e80000100800 */
[----:B0-----:R-:W4:Y:S01]  /*2b070*/  LDL.LU R28, [R1+0x50] ;  /* 0x00005000011c7983 */ /* 0x001f220000300800 */
[----:B------:R-:W-:-:S13]  /*2b080*/  FSETP.GT.AND P1, PT, |R29|, 8.50705917302346158658e+37, PT ;  /* 0x7e8000001d00780b */ /* 0x000fda0003f24200 */
[----:B------:R-:W-:Y:S01]  /*2b090*/  @P1 FMUL R20, R20, 0.25 ;  /* 0x3e80000014141820 */ /* 0x000fe20000400000 */
[----:B------:R-:W-:Y:S01]  /*2b0a0*/  @P1 FMUL R21, R21, 0.25 ;  /* 0x3e80000015151820 */ /* 0x000fe20000400000 */
[----:B------:R-:W-:Y:S01]  /*2b0b0*/  @P1 FMUL R24, R24, 0.25 ;  /* 0x3e80000018181820 */ /* 0x000fe20000400000 */
[----:B------:R-:W-:Y:S02]  /*2b0c0*/  @P1 FMUL R25, R25, 0.25 ;  /* 0x3e80000019191820 */ /* 0x000fe40000400000 */
[----:B------:R0:W-:Y:S04]  /*2b0d0*/  STL [R1+0x70], R20 ;  /* 0x0000701401007387 */ /* 0x0001e80000100800 */
[----:B0-----:R-:W3:Y:S04]  /*2b0e0*/  LDL.LU R20, [R1+0x19c8] ;  /* 0x0019c80001147983 */ /* 0x001ee80000300800 */
[----:B------:R0:W-:Y:S04]  /*2b0f0*/  STL [R1+0x6c], R21 ;  /* 0x00006c1501007387 */ /* 0x0001e80000100800 */
[----:B0-----:R-:W3:Y:S04]  /*2b100*/  LDL.LU R21, [R1+0x19c4] ;  /* 0x0019c40001157983 */ /* 0x001ee80000300800 */
[----:B------:R0:W-:Y:S04]  /*2b110*/  STL [R1+0x60], R24 ;  /* 0x0000601801007387 */ /* 0x0001e80000100800 */
[----:B0-----:R-:W3:Y:S04]  /*2b120*/  LDL.LU R24, [R1+0x19c0] ;  /* 0x0019c00001187983 */ /* 0x001ee80000300800 */
[----:B------:R0:W-:Y:S04]  /*2b130*/  STL [R1+0x5c], R25 ;  /* 0x00005c1901007387 */ /* 0x0001e80000100800 */
[----:B0-----:R-:W3:Y:S01]  /*2b140*/  LDL.LU R25, [R1+0x19bc] ;  /* 0x0019bc0001197983 */ /* 0x001ee20000300800 */
[----:B----4-:R-:W-:-:S05]  /*2b150*/  @P1 FMUL R28, R28, 0.25 ;  /* 0x3e8000001c1c1820 */ /* 0x010fca0000400000 */
[----:B------:R0:W-:Y:S04]  /*2b160*/  STL [R1+0x19ac], R28 ;  /* 0x0019ac1c01007387 */ /* 0x0001e80000100800 */
[----:B0-----:R-:W4:Y:S04]  /*2b170*/  LDL R28, [R1+0x5c] ;  /* 0x00005c00011c7983 */ /* 0x001f280000100800 */
[----:B----4-:R0:W-:Y:S04]  /*2b180*/  STL [R1+0x19b0], R28 ;  /* 0x0019b01c01007387 */ /* 0x0101e80000100800 */
[----:B0-----:R-:W4:Y:S04]  /*2b190*/  LDL R28, [R1+0x60] ;  /* 0x00006000011c7983 */ /* 0x001f280000100800 */
[----:B----4-:R0:W-:Y:S04]  /*2b1a0*/  STL [R1+0x19b4], R28 ;  /* 0x0019b41c01007387 */ /* 0x0101e80000100800 */
[----:B0-----:R-:W4:Y:S01]  /*2b1b0*/  LDL R28, [R1+0x6c] ;  /* 0x00006c00011c7983 */ /* 0x001f220000100800 */
[----:B------:R-:W-:-:S03]  /*2b1c0*/  FSETP.GEU.AND P3, PT, |R29|, 1.175494350822287508e-38, PT ;  /* 0x008000001d00780b */ /* 0x000fc60003f6e200 */
[----:B----4-:R0:W-:Y:S04]  /*2b1d0*/  STL [R1+0x19b8], R28 ;  /* 0x0019b81c01007387 */ /* 0x0101e80000100800 */
[----:B0-----:R-:W4:Y:S06]  /*2b1e0*/  LDL R28, [R1+0x70] ;  /* 0x00007000011c7983 */ /* 0x001f2c0000100800 */
[----:B----4-:R-:W-:-:S05]  /*2b1f0*/  @!P3 FMUL R28, R28, 16777216 ;  /* 0x4b8000001c1cb820 */ /* 0x010fca0000400000 */
[----:B------:R0:W-:Y:S04]  /*2b200*/  @!P3 STL [R1+0x70], R28 ;  /* 0x0000701c0100b387 */ /* 0x0001e80000100800 */
[----:B0-----:R-:W4:Y:S02]  /*2b210*/  LDL.LU R28, [R1+0x19b8] ;  /* 0x0019b800011c7983 */ /* 0x001f240000300800 */
        /* <DEDUP_REMOVED lines=10> */
[----:B------:R0:W-:Y:S04]  /*2b2c0*/  STL [R1+0x199c], R28 ;  /* 0x00199c1c01007387 */ /* 0x0001e80000100800 */
[----:B0-----:R-:W4:Y:S04]  /*2b2d0*/  LDL.LU R28, [R1+0x5c] ;  /* 0x00005c00011c7983 */ /* 0x001f280000300800 */
[----:B----4-:R0:W-:Y:S04]  /*2b2e0*/  STL [R1+0x19a0], R28 ;  /* 0x0019a01c01007387 */ /* 0x0101e80000100800 */
[----:B0-----:R-:W4:Y:S04]  /*2b2f0*/  LDL.LU R28, [R1+0x60] ;  /* 0x00006000011c7983 */ /* 0x001f280000300800 */
[----:B----4-:R0:W-:Y:S04]  /*2b300*/  STL [R1+0x19a4], R28 ;  /* 0x0019a41c01007387 */ /* 0x0101e80000100800 */
[----:B0-----:R-:W4:Y:S01]  /*2b310*/  LDL.LU R28, [R1+0x6c] ;  /* 0x00006c00011c7983 */ /* 0x001f220000300800 */
[----:B------:R-:W-:-:S04]  /*2b320*/  @P1 FMUL R29, R29, 0.25 ;  /* 0x3e8000001d1d1820 */ /* 0x000fc80000400000 */
[----:B------:R-:W-:-:S06]  /*2b330*/  @!P3 FMUL R29, R29, 16777216 ;  /* 0x4b8000001d1db820 */ /* 0x000fcc0000400000 */
[----:B------:R-:W0:Y:S01]  /*2b340*/  MUFU.RCP R29, R29 ;  /* 0x0000001d001d7308 */ /* 0x000e220000001000 */
[----:B----4-:R1:W-:Y:S04]  /*2b350*/  STL [R1+0x19a8], R28 ;  /* 0x0019a81c01007387 */ /* 0x0103e80000100800 */
[----:B-1----:R-:W0:Y:S02]  /*2b360*/  LDL.LU R28, [R1+0x70] ;  /* 0x00007000011c7983 */ /* 0x002e240000300800 */
[----:B0-----:R-:W-:-:S05]  /*2b370*/  FMUL R28, R29, R28 ;  /* 0x0000001c1d1c7220 */ /* 0x001fca0000400000 */
[----:B------:R0:W-:Y:S04]  /*2b380*/  STL [R1+0x2a0], R28 ;  /* 0x0002a01c01007387 */ /* 0x0001e80000100800 */
[----:B0-----:R-:W4:Y:S02]  /*2b390*/  LDL.LU R28, [R1+0x19a8] ;  /* 0x0019a800011c7983 */ /* 0x001f240000300800 */
[----:B----4-:R-:W-:-:S05]  /*2b3a0*/  FMUL R28, R29, R28 ;  /* 0x0000001c1d1c7220 */ /* 0x010fca0000400000 */
[----:B------:R0:W-:Y:S04]  /*2b3b0*/  STL [R1+0x298], R28 ;  /* 0x0002981c01007387 */ /* 0x0001e80000100800 */
[----:B0-----:R-:W4:Y:S02]  /*2b3c0*/  LDL.LU R28, [R1+0x19a4] ;  /* 0x0019a400011c7983 */ /* 0x001f240000300800 */
[----:B----4-:R-:W-:-:S05]  /*2b3d0*/  FMUL R28, R29, R28 ;  /* 0x0000001c1d1c7220 */ /* 0x010fca0000400000 */
[----:B------:R0:W-:Y:S04]  /*2b3e0*/  STL [R1+0x29c], R28 ;  /* 0x00029c1c01007387 */ /* 0x0001e80000100800 */
[----:B0-----:R-:W4:Y:S02]  /*2b3f0*/  LDL.LU R28, [R1+0x19a0] ;  /* 0x0019a000011c7983 */ /* 0x001f240000300800 */
[----:B----4-:R-:W-:-:S05]  /*2b400*/  FMUL R28, R29, R28 ;  /* 0x0000001c1d1c7220 */ /* 0x010fca0000400000 */
[----:B------:R0:W-:Y:S04]  /*2b410*/  STL [R1+0x294], R28 ;  /* 0x0002941c01007387 */ /* 0x0001e80000100800 */
[----:B0-----:R-:W4:Y:S01]  /*2b420*/  LDL.LU R28, [R1+0x199c] ;  /* 0x00199c00011c7983 */ /* 0x001f220000300800 */
[----:B--2---:R-:W-:-:S04]  /*2b430*/  @P1 FMUL R26, R26, 0.25 ;  /* 0x3e8000001a1a1820 */ /* 0x004fc80000400000 */
[----:B------:R-:W-:-:S04]  /*2b440*/  @!P3 FMUL R26, R26, 16777216 ;  /* 0x4b8000001a1ab820 */ /* 0x000fc80000400000 */
[----:B------:R-:W-:Y:S01]  /*2b450*/  FMUL R26, R29, R26 ;  /* 0x0000001a1d1a7220 */ /* 0x000fe20000400000 */
[----:B------:R-:W-:Y:S01]  /*2b460*/  @P1 FMUL R27, R27, 0.25 ;  /* 0x3e8000001b1b1820 */ /* 0x000fe20000400000 */
[----:B------:R-:W-:Y:S01]  /*2b470*/  @P1 FMUL R18, R18, 0.25 ;  /* 0x3e80000012121820 */ /* 0x000fe20000400000 */
[----:B---3--:R-:W-:Y:S02]  /*2b480*/  @P1 FMUL R19, R19, 0.25 ;  /* 0x3e80000013131820 */ /* 0x008fe40000400000 */
[----:B------:R-:W-:Y:S01]  /*2b490*/  @!P3 FMUL R27, R27, 16777216 ;  /* 0x4b8000001b1bb820 */ /* 0x000fe20000400000 */
[----:B------:R-:W-:Y:S01]  /*2b4a0*/  @P1 FMUL R22, R22, 0.25 ;  /* 0x3e80000016161820 */ /* 0x000fe20000400000 */
[----:B------:R-:W-:Y:S01]  /*2b4b0*/  @!P3 FMUL R18, R18, 16777216 ;  /* 0x4b8000001212b820 */ /* 0x000fe20000400000 */
[----:B----4-:R-:W-:-:S05]  /*2b4c0*/  FMUL R28, R29, R28 ;  /* 0x0000001c1d1c7220 */ /* 0x010fca0000400000 */
[----:B------:R0:W-:Y:S04]  /*2b4d0*/  STL [R1+0x290], R28 ;  /* 0x0002901c01007387 */ /* 0x0001e80000100800 */
[----:B0-----:R-:W2:Y:S04]  /*2b4e0*/  LDL.LU R28, [R1+0x1998] ;  /* 0x00199800011c7983 */ /* 0x001ea80000300800 */
[----:B------:R0:W-:Y:S04]  /*2b4f0*/  STL [R1+0x288], R26 ;  /* 0x0002881a01007387 */ /* 0x0001e80000100800 */
[----:B0-----:R-:W3:Y:S01]  /*2b500*/  LDL.LU R26, [R1+0x1994] ;  /* 0x00199400011a7983 */ /* 0x001ee20000300800 */
[----:B------:R-:W-:Y:S01]  /*2b510*/  @P1 FMUL R23, R23, 0.25 ;  /* 0x3e80000017171820 */ /* 0x000fe20000400000 */
[----:B------:R-:W-:Y:S01]  /*2b520*/  @!P3 FMUL R19, R19, 16777216 ;  /* 0x4b8000001313b820 */ /* 0x000fe20000400000 */
[C---:B------:R-:W-:Y:S01]  /*2b530*/  FMUL R27, R29.reuse, R27 ;  /* 0x0000001b1d1b7220 */ /* 0x040fe20000400000 */
[----:B------:R-:W-:Y:S01]  /*2b540*/  @P1 FMUL R2, R2, 0.25 ;  /* 0x3e80000002021820 */ /* 0x000fe20000400000 */
[----:B------:R-:W-:Y:S01]  /*2b550*/  @!P3 FMUL R22, R22, 16777216 ;  /* 0x4b8000001616b820 */ /* 0x000fe20000400000 */
[----:B------:R-:W-:Y:S01]  /*2b560*/  FMUL R18, R29, R18 ;  /* 0x000000121d127220 */ /* 0x000fe20000400000 */
[----:B------:R-:W-:Y:S01]  /*2b570*/  @P1 FMUL R3, R3, 0.25 ;  /* 0x3e80000003031820 */ /* 0x000fe20000400000 */
[----:B------:R-:W-:Y:S01]  /*2b580*/  @!P3 FMUL R23, R23, 16777216 ;  /* 0x4b8000001717b820 */ /* 0x000fe20000400000 */
[C---:B------:R-:W-:Y:S01]  /*2b590*/  FMUL R19, R29.reuse, R19 ;  /* 0x000000131d137220 */ /* 0x040fe20000400000 */
[----:B------:R0:W-:Y:S01]  /*2b5a0*/  STL [R1+0x28c], R27 ;  /* 0x00028c1b01007387 */ /* 0x0001e20000100800 */
[----:B------:R-:W-:Y:S01]  /*2b5b0*/  @P1 FMUL R6, R6, 0.25 ;  /* 0x3e80000006061820 */ /* 0x000fe20000400000 */
[----:B------:R-:W-:Y:S01]  /*2b5c0*/  @!P3 FMUL R2, R2, 16777216 ;  /* 0x4b8000000202b820 */ /* 0x000fe20000400000 */
[----:B------:R-:W-:Y:S01]  /*2b5d0*/  FMUL R22, R29, R22 ;  /* 0x000000161d167220 */ /* 0x000fe20000400000 */
[----:B------:R-:W-:Y:S01]  /*2b5e0*/  @P1 FMUL R7, R7, 0.25 ;  /* 0x3e80000007071820 */ /* 0x000fe20000400000 */
[----:B------:R-:W-:Y:S01]  /*2b5f0*/  @!P3 FMUL R3, R3, 16777216 ;  /* 0x4b8000000303b820 */ /* 0x000fe20000400000 */
[----:B------:R-:W-:Y:S01]  /*2b600*/  FMUL R23, R29, R23 ;  /* 0x000000171d177220 */ /* 0x000fe20000400000 */
[----:B0-----:R-:W4:Y:S01]  /*2b610*/  LDL.LU R27, [R1+0x1990] ;  /* 0x00199000011b7983 */ /* 0x001f220000300800 */
[----:B------:R-:W-:-:S03]  /*2b620*/  @P1 FMUL R0, R0, 0.25 ;  /* 0x3e80000000001820 */ /* 0x000fc60000400000 */
[----:B------:R0:W-:Y:S01]  /*2b630*/  STL [R1+0x284], R18 ;  /* 0x0002841201007387 */ /* 0x0001e20000100800 */
[----:B------:R-:W-:Y:S01]  /*2b640*/  @!P3 FMUL R6, R6, 16777216 ;  /* 0x4b8000000606b820 */ /* 0x000fe20000400000 */
[----:B------:R-:W-:Y:S01]  /*2b650*/  FMUL R2, R29, R2 ;  /* 0x000000021d027220 */ /* 0x000fe20000400000 */
[----:B------:R-:W-:Y:S01]  /*2b660*/  @!P3 FMUL R7, R7, 16777216 ;  /* 0x4b8000000707b820 */ /* 0x000fe20000400000 */
[C---:B------:R-:W-:Y:S01]  /*2b670*/  FMUL R3, R29.reuse, R3 ;  /* 0x000000031d037220 */ /* 0x040fe20000400000 */
[----:B0-----:R-:W2:Y:S04]  /*2b680*/  LDL.LU R18, [R1+0x198c] ;  /* 0x00198c0001127983 */ /* 0x001ea80000300800 */
[----:B------:R0:W-:Y:S01]  /*2b690*/  STL [R1+0x280], R19 ;  /* 0x0002801301007387 */ /* 0x0001e20000100800 */
[----:B------:R-:W-:Y:S01]  /*2b6a0*/  @P1 FMUL R4, R4, 0.25 ;  /* 0x3e80000004041820 */ /* 0x000fe20000400000 */
[----:B------:R-:W-:Y:S01]  /*2b6b0*/  @!P3 FMUL R0, R0, 16777216 ;  /* 0x4b8000000000b820 */ /* 0x000fe20000400000 */
[C---:B------:R-:W-:Y:S01]  /*2b6c0*/  FMUL R6, R29.reuse, R6 ;  /* 0x000000061d067220 */ /* 0x040fe20000400000 */
[----:B------:R-:W-:Y:S01]  /*2b6d0*/  FMUL R7, R29, R7 ;  /* 0x000000071d077220 */ /* 0x000fe20000400000 */
[----:B0-----:R-:W4:Y:S04]  /*2b6e0*/  LDL.LU R19, [R1+0x1988] ;  /* 0x0019880001137983 */ /* 0x001f280000300800 */
[----:B------:R0:W-:Y:S01]  /*2b6f0*/  STL [R1+0x27c], R22 ;  /* 0x00027c1601007387 */ /* 0x0001e20000100800 */
[----:B------:R-:W-:Y:S01]  /*2b700*/  @P1 FMUL R5, R5, 0.25 ;  /* 0x3e80000005051820 */ /* 0x000fe20000400000 */
[----:B------:R-:W-:Y:S01]  /*2b710*/  @P1 FMUL R8, R8, 0.25 ;  /* 0x3e80000008081820 */ /* 0x000fe20000400000 */
[----:B------:R-:W-:Y:S01]  /*2b720*/  @!P3 FMUL R4, R4, 16777216 ;  /* 0x4b8000000404b820 */ /* 0x000fe20000400000 */
[----:B------:R-:W-:Y:S01]  /*2b730*/  FMUL R0, R29, R0 ;  /* 0x000000001d007220 */ /* 0x000fe20000400000 */
[----:B0-----:R-:W4:Y:S04]  /*2b740*/  LDL.LU R22, [R1+0x1984] ;  /* 0x0019840001167983 */ /* 0x001f280000300800 */
[----:B------:R0:W-:Y:S01]  /*2b750*/  STL [R1+0x278], R23 ;  /* 0x0002781701007387 */ /* 0x0001e20000100800 */
[----:B------:R-:W-:Y:S01]  /*2b760*/  @P1 FMUL R9, R9, 0.25 ;  /* 0x3e80000009091820 */ /* 0x000fe20000400000 */
[----:B------:R-:W-:-:S02]  /*2b770*/  @!P3 FMUL R5, R5, 16777216 ;  /* 0x4b8000000505b820 */ /* 0x000fc40000400000 */
[----:B0-----:R-:W4:Y:S04]  /*2b780*/  LDL.LU R23, [R1+0x1980] ;  /* 0x0019800001177983 */ /* 0x001f280000300800 */
[----:B------:R0:W-:Y:S01]  /*2b790*/  STL [R1+0x274], R2 ;  /* 0x0002740201007387 */ /* 0x0001e20000100800 */
        /* <DEDUP_REMOVED lines=10> */
[----:B------:R-:W-:Y:S02]  /*2b840*/  @!P3 FMUL R12, R12, 16777216 ;  /* 0x4b8000000c0cb820 */ /* 0x000fe40000400000 */
[----:B0-----:R-:W4:Y:S04]  /*2b850*/  LDL.LU R6, [R1+0x1974] ;  /* 0x0019740001067983 */ /* 0x001f280000300800 */
[----:B------:R0:W-:Y:S01]  /*2b860*/  STL [R1+0x26c], R7 ;  /* 0x00026c0701007387 */ /* 0x0001e20000100800 */
[----:B------:R-:W-:Y:S01]  /*2b870*/  @!P3 FMUL R13, R13, 16777216 ;  /* 0x4b8000000d0db820 */ /* 0x000fe20000400000 */
[----:B------:R-:W-:-:S02]  /*2b880*/  @!P3 FMUL R16, R16, 16777216 ;  /* 0x4b8000001010b820 */ /* 0x000fc40000400000 */
[----:B0-----:R-:W4:Y:S04]  /*2b890*/  LDL.LU R7, [R1+0x1970] ;  /* 0x0019700001077983 */ /* 0x001f280000300800 */
[----:B------:R-:W-:Y:S04]  /*2b8a0*/  STL [R1+0x264], R0 ;  /* 0x0002640001007387 */ /* 0x000fe80000100800 */
[----:B------:R0:W-:Y:S01]  /*2b8b0*/  STL [R1+0x1f0], R4 ;  /* 0x0001f00401007387 */ /* 0x0001e20000100800 */
[----:B------:R-:W-:Y:S01]  /*2b8c0*/  @P1 FMUL R17, R17, 0.25 ;  /* 0x3e80000011111820 */ /* 0x000fe20000400000 */
[----:B------:R-:W-:Y:S01]  /*2b8d0*/  @P1 FMUL R20, R20, 0.25 ;  /* 0x3e80000014141820 */ /* 0x000fe20000400000 */
[----:B0-----:R-:W-:-:S02]  /*2b8e0*/  FMUL R4, R29, R9 ;  /* 0x000000091d047220 */ /* 0x001fc40000400000 */
[----:B------:R-:W-:Y:S01]  /*2b8f0*/  @!P3 FMUL R17, R17, 16777216 ;  /* 0x4b8000001111b820 */ /* 0x000fe20000400000 */
[----:B------:R-:W-:Y:S01]  /*2b900*/  @P1 FMUL R21, R21, 0.25 ;  /* 0x3e80000015151820 */ /* 0x000fe20000400000 */
[----:B------:R-:W-:Y:S01]  /*2b910*/  @!P3 FMUL R20, R20, 16777216 ;  /* 0x4b8000001414b820 */ /* 0x000fe20000400000 */
[----:B------:R-:W-:Y:S02]  /*2b920*/  @P1 FMUL R24, R24, 0.25 ;  /* 0x3e80000018181820 */ /* 0x000fe40000400000 */
[----:B------:R-:W-:Y:S01]  /*2b930*/  @!P3 FMUL R21, R21, 16777216 ;  /* 0x4b8000001515b820 */ /* 0x000fe20000400000 */
[----:B------:R-:W-:Y:S01]  /*2b940*/  @P1 FMUL R25, R25, 0.25 ;  /* 0x3e80000019191820 */ /* 0x000fe20000400000 */
[----:B------:R-:W-:Y:S01]  /*2b950*/  @!P3 FMUL R24, R24, 16777216 ;  /* 0x4b8000001818b820 */ /* 0x000fe20000400000 */
[----:B------:R-:W-:Y:S01]  /*2b960*/  @P1 FMUL R10, R10, 0.25 ;  /* 0x3e8000000a0a1820 */ /* 0x000fe20000400000 */
[----:B------:R-:W-:Y:S01]  /*2b970*/  @P1 FMUL R11, R11, 0.25 ;  /* 0x3e8000000b0b1820 */ /* 0x000fe20000400000 */
[----:B------:R-:W-:Y:S01]  /*2b980*/  @!P3 FMUL R25, R25, 16777216 ;  /* 0x4b8000001919b820 */ /* 0x000fe20000400000 */
[----:B------:R-:W-:Y:S01]  /*2b990*/  @P1 FMUL R14, R14, 0.25 ;  /* 0x3e8000000e0e1820 */ /* 0x000fe20000400000 */
[----:B------:R-:W-:Y:S01]  /*2b9a0*/  @!P3 FMUL R10, R10, 16777216 ;  /* 0x4b8000000a0ab820 */ /* 0x000fe20000400000 */
[----:B------:R-:W-:Y:S01]  /*2b9b0*/  @!P3 FMUL R11, R11, 16777216 ;  /* 0x4b8000000b0bb820 */ /* 0x000fe20000400000 */
[----:B------:R-:W-:Y:S01]  /*2b9c0*/  @P1 FMUL R15, R15, 0.25 ;  /* 0x3e8000000f0f1820 */ /* 0x000fe20000400000 */
[----:B------:R-:W-:-:S03]  /*2b9d0*/  @!P3 FMUL R14, R14, 16777216 ;  /* 0x4b8000000e0eb820 */ /* 0x000fc60000400000 */
[----:B------:R-:W-:Y:S01]  /*2b9e0*/  @!P3 FMUL R15, R15, 16777216 ;  /* 0x4b8000000f0fb820 */ /* 0x000fe20000400000 */
[----:B---3--:R-:W-:Y:S01]  /*2b9f0*/  MOV R0, R26 ;  /* 0x0000001a00007202 */ /* 0x008fe20000000f00 */
[C---:B------:R-:W-:Y:S01]  /*2ba00*/  FMUL R26, R29.reuse, R5 ;  /* 0x000000051d1a7220 */ /* 0x040fe20000400000 */
[C---:B------:R-:W-:Y:S01]  /*2ba10*/  FMUL R5, R29.reuse, R8 ;  /* 0x000000081d057220 */ /* 0x040fe20000400000 */
[----:B------:R-:W-:-:S03]  /*2ba20*/  FMUL R8, R29, R12 ;  /* 0x0000000c1d087220 */ /* 0x000fc60000400000 */
[----:B------:R-:W-:Y:S04]  /*2ba30*/  STL [R1+0x1e8], R26 ;  /* 0x0001e81a01007387 */ /* 0x000fe80000100800 */
[----:B------:R0:W-:Y:S04]  /*2ba40*/  STL [R1+0x1ec], R5 ;  /* 0x0001ec0501007387 */ /* 0x0001e80000100800 */
[----:B------:R1:W-:Y:S01]  /*2ba50*/  STL [R1+0x1e4], R4 ;  /* 0x0001e40401007387 */ /* 0x0003e20000100800 */
[----:B0-----:R-:W-:-:S03]  /*2ba60*/  FMUL R5, R29, R13 ;  /* 0x0000000d1d057220 */ /* 0x001fc60000400000 */
[----:B------:R-:W-:Y:S01]  /*2ba70*/  STL [R1+0x1d0], R8 ;  /* 0x0001d00801007387 */ /* 0x000fe20000100800 */
[----:B-1----:R-:W-:-:S03]  /*2ba80*/  FMUL R4, R29, R16 ;  /* 0x000000101d047220 */ /* 0x002fc60000400000 */
[----:B------:R-:W3:Y:S04]  /*2ba90*/  LDL.LU R26, [R1+0x38] ;  /* 0x00003800011a7983 */ /* 0x000ee80000300800 */
[----:B------:R0:W-:Y:S04]  /*2baa0*/  STL [R1+0x1c8], R5 ;  /* 0x0001c80501007387 */ /* 0x0001e80000100800 */
[----:B------:R-:W3:Y:S04]  /*2bab0*/  LDL.LU R16, [R1+0x4] ;  /* 0x0000040001107983 */ /* 0x000ee80000300800 */
[----:B------:R1:W-:Y:S01]  /*2bac0*/  STL [R1+0x1cc], R4 ;  /* 0x0001cc0401007387 */ /* 0x0003e20000100800 */
[C---:B0-----:R-:W-:Y:S01]  /*2bad0*/  FMUL R5, R29.reuse, R20 ;  /* 0x000000141d057220 */ /* 0x041fe20000400000 */
[----:B-1----:R-:W-:-:S02]  /*2bae0*/  FMUL R4, R29, R17 ;  /* 0x000000111d047220 */ /* 0x002fc40000400000 */
[----:B------:R-:W3:Y:S04]  /*2baf0*/  LDL.LU R17, [R1+0x8] ;  /* 0x0000080001117983 */ /* 0x000ee80000300800 */
[----:B------:R0:W-:Y:S04]  /*2bb00*/  STL [R1+0x1c4], R4 ;  /* 0x0001c40401007387 */ /* 0x0001e80000100800 */
[----:B------:R-:W3:Y:S04]  /*2bb10*/  LDL.LU R20, [R1+0x14] ;  /* 0x0000140001147983 */ /* 0x000ee80000300800 */
[----:B------:R1:W-:Y:S01]  /*2bb20*/  STL [R1+0x1c0], R5 ;  /* 0x0001c00501007387 */ /* 0x0003e20000100800 */
[----:B0-----:R-:W-:-:S03]  /*2bb30*/  FMUL R4, R29, R21 ;  /* 0x000000151d047220 */ /* 0x001fc60000400000 */
[----:B------:R-:W3:Y:S04]  /*2bb40*/  LDL.LU R21, [R1+0x18] ;  /* 0x0000180001157983 */ /* 0x000ee80000300800 */
[----:B------:R0:W-:Y:S01]  /*2bb50*/  STL [R1+0x1b8], R4 ;  /* 0x0001b80401007387 */ /* 0x0001e20000100800 */
[----:B-1----:R-:W-:-:S03]  /*2bb60*/  FMUL R5, R29, R24 ;  /* 0x000000181d057220 */ /* 0x002fc60000400000 */
[----:B------:R-:W3:Y:S04]  /*2bb70*/  LDL.LU R24, [R1+0x24] ;  /* 0x0000240001187983 */ /* 0x000ee80000300800 */
[----:B------:R1:W-:Y:S01]  /*2bb80*/  STL [R1+0x1bc], R5 ;  /* 0x0001bc0501007387 */ /* 0x0003e20000100800 */
[----:B0-----:R-:W-:-:S03]  /*2bb90*/  FMUL R4, R29, R25 ;  /* 0x000000191d047220 */ /* 0x001fc60000400000 */
[----:B------:R-:W3:Y:S04]  /*2bba0*/  LDL.LU R25, [R1+0x28] ;  /* 0x0000280001197983 */ /* 0x000ee80000300800 */
[----:B------:R0:W-:Y:S01]  /*2bbb0*/  STL [R1+0x1b4], R4 ;  /* 0x0001b40401007387 */ /* 0x0001e20000100800 */
[----:B-1----:R-:W-:-:S03]  /*2bbc0*/  FMUL R5, R29, R10 ;  /* 0x0000000a1d057220 */ /* 0x002fc60000400000 */
[----:B------:R-:W3:Y:S01]  /*2bbd0*/  LDL.LU R10, [R1+0x196c] ;  /* 0x00196c00010a7983 */ /* 0x000ee20000300800 */
[----:B0-----:R-:W-:-:S03]  /*2bbe0*/  FMUL R4, R29, R11 ;  /* 0x0000000b1d047220 */ /* 0x001fc60000400000 */
[----:B------:R-:W3:Y:S04]  /*2bbf0*/  LDL.LU R11, [R1+0x1968] ;  /* 0x00196800010b7983 */ /* 0x000ee80000300800 */
[----:B------:R0:W-:Y:S02]  /*2bc00*/  STL [R1+0x1b0], R5 ;  /* 0x0001b00501007387 */ /* 0x0001e40000100800 */
[C---:B0-----:R-:W-:Y:S02]  /*2bc10*/  FMUL R5, R29.reuse, R14 ;  /* 0x0000000e1d057220 */ /* 0x041fe40000400000 */
[----:B------:R-:W3:Y:S04]  /*2bc20*/  LDL.LU R14, [R1+0x1964] ;  /* 0x00196400010e7983 */ /* 0x000ee80000300800 */
[----:B------:R0:W-:Y:S02]  /*2bc30*/  STL [R1+0x90], R4 ;  /* 0x0000900401007387 */ /* 0x0001e40000100800 */
[----:B0-----:R-:W-:-:S02]  /*2bc40*/  FMUL R4, R29, R15 ;  /* 0x0000000f1d047220 */ /* 0x001fc40000400000 */
[----:B------:R-:W3:Y:S04]  /*2bc50*/  LDL.LU R15, [R1+0x1960] ;  /* 0x00196000010f7983 */ /* 0x000ee80000300800 */
[----:B------:R-:W-:Y:S04]  /*2bc60*/  STL [R1+0x98], R5 ;  /* 0x0000980501007387 */ /* 0x000fe80000100800 */
[----:B------:R0:W-:Y:S04]  /*2bc70*/  STL [R1+0x193c], R0 ;  /* 0x00193c0001007387 */ /* 0x0001e80000100800 */
[----:B------:R1:W-:Y:S04]  /*2bc80*/  STL [R1+0x70], R4 ;  /* 0x0000700401007387 */ /* 0x0003e80000100800 */
[----:B0-----:R-:W3:Y:S04]  /*2bc90*/  LDL.LU R0, [R1+0x48] ;  /* 0x0000480001007983 */ /* 0x001ee80000300800 */
[----:B------:R-:W3:Y:S01]  /*2bca0*/  LDL.LU R29, [R1+0x34] ;  /* 0x00003400011d7983 */ /* 0x000ee20000300800 */
[----:B--2---:R-:W-:-:S03]  /*2bcb0*/  @P2 FMUL R18, R18, 0.25 ;  /* 0x3e80000012122820 */ /* 0x004fc60000400000 */
[----:B------:R-:W2:Y:S04]  /*2bcc0*/  LDL.LU R13, [R1+0x84] ;  /* 0x00008400010d7983 */ /* 0x000ea80000300800 */
[----:B------:R-:W2:Y:S01]  /*2bcd0*/  LDL.LU R12, [R1+0x8c] ;  /* 0x00008c00010c7983 */ /* 0x000ea20000300800 */
[----:B----4-:R-:W-:-:S03]  /*2bce0*/  @P2 FMUL R19, R19, 0.25 ;  /* 0x3e80000013132820 */ /* 0x010fc60000400000 */
[----:B------:R-:W4:Y:S01]  /*2bcf0*/  LDL.LU R9, [R1+0x94] ;  /* 0x0000940001097983 */ /* 0x000f220000300800 */
[----:B------:R-:W-:-:S03]  /*2bd00*/  FSETP.GT.AND P1, PT, |R27|, 8.50705917302346158658e+37, PT ;  /* 0x7e8000001b00780b */ /* 0x000fc60003f24200 */
[----:B------:R-:W4:Y:S01]  /*2bd10*/  LDL.LU R8, [R1+0x9c] ;  /* 0x00009c0001087983 */ /* 0x000f220000300800 */
[----:B------:R-:W-:-:S03]  /*2bd20*/  @P2 FMUL R22, R22, 0.25 ;  /* 0x3e80000016162820 */ /* 0x000fc60000400000 */
[----:B------:R-:W4:Y:S04]  /*2bd30*/  LDL.LU R5, [R1+0xa4] ;  /* 0x0000a40001057983 */ /* 0x000f280000300800 */
[----:B-1----:R-:W4:Y:S01]  /*2bd40*/  LDL.LU R4, [R1+0xa8] ;  /* 0x0000a80001047983 */ /* 0x002f220000300800 */
[----:B------:R-:W-:-:S03]  /*2bd50*/  @P2 FMUL R23, R23, 0.25 ;  /* 0x3e80000017172820 */ /* 0x000fc60000400000 */
[----:B------:R0:W-:Y:S04]  /*2bd60*/  STL [R1+0x1924], R27 ;  /* 0x0019241b01007387 */ /* 0x0001e80000100800 */
[----:B0-----:R-:W2:Y:S04]  /*2bd70*/  LDL.LU R27, [R1+0x44] ;  /* 0x00004400011b7983 */ /* 0x001ea80000300800 */
[----:B------:R0:W-:Y:S04]  /*2bd80*/  STL [R1+0x68], R18 ;  /* 0x0000681201007387 */ /* 0x0001e80000100800 */
[----:B0-----:R-:W4:Y:S04]  /*2bd90*/  LDL.LU R18, [R1+0x195c] ;  /* 0x00195c0001127983 */ /* 0x001f280000300800 */
[----:B------:R0:W-:Y:S04]  /*2bda0*/  STL [R1+0x64], R19 ;  /* 0x0000641301007387 */ /* 0x0001e80000100800 */
[----:B0-----:R-:W4:Y:S04]  /*2bdb0*/  LDL.LU R19, [R1+0x1958] ;  /* 0x0019580001137983 */ /* 0x001f280000300800 */
[----:B------:R0:W-:Y:S04]  /*2bdc0*/  STL [R1+0x58], R22 ;  /* 0x0000581601007387 */ /* 0x0001e80000100800 */
[----:B0-----:R-:W4:Y:S04]  /*2bdd0*/  LDL.LU R22, [R1+0x1954] ;  /* 0x0019540001167983 */ /* 0x001f280000300800 */
[----:B------:R0:W-:Y:S04]  /*2bde0*/  STL [R1+0x54], R23 ;  /* 0x0000541701007387 */ /* 0x0001e80000100800 */
[----:B0-----:R-:W4:Y:S01]  /*2bdf0*/  LDL.LU R23, [R1+0x1950] ;  /* 0x0019500001177983 */ /* 0x001f220000300800 */
[----:B---3--:R-:W-:-:S05]  /*2be00*/  @P2 FMUL R0, R0, 0.25 ;  /* 0x3e80000000002820 */ /* 0x008fca0000400000 */
[----:B------:R0:W-:Y:S04]  /*2be10*/  STL [R1+0x1940], R0 ;  /* 0x0019400001007387 */ /* 0x0001e80000100800 */
[----:B0-----:R-:W3:Y:S04]  /*2be20*/  LDL R0, [R1+0x54] ;  /* 0x0000540001007983 */ /* 0x001ee80000100800 */
[----:B---3--:R0:W-:Y:S04]  /*2be30*/  STL [R1+0x1944], R0 ;  /* 0x0019440001007387 */ /* 0x0081e80000100800 */
[----:B0-----:R-:W3:Y:S04]  /*2be40*/  LDL R0, [R1+0x58] ;  /* 0x0000580001007983 */ /* 0x001ee80000100800 */
[----:B---3--:R0:W-:Y:S04]  /*2be50*/  STL [R1+0x1948], R0 ;  /* 0x0019480001007387 */ /* 0x0081e80000100800 */
[----:B0-----:R-:W3:Y:S01]  /*2be60*/  LDL R0, [R1+0x64] ;  /* 0x0000640001007983 */ /* 0x001ee20000100800 */
[----:B------:R-:W-:-:S03]  /*2be70*/  FSETP.GEU.AND P3, PT, |R28|, 1.175494350822287508e-38, PT ;  /* 0x008000001c00780b */ /* 0x000fc60003f6e200 */
[----:B---3--:R0:W-:Y:S04]  /*2be80*/  STL [R1+0x194c], R0 ;  /* 0x00194c0001007387 */ /* 0x0081e80000100800 */
[----:B0-----:R-:W3:Y:S06]  /*2be90*/  LDL R0, [R1+0x68] ;  /* 0x0000680001007983 */ /* 0x001eec0000100800 */
[----:B---3--:R-:W-:-:S05]  /*2bea0*/  @!P3 FMUL R0, R0, 16777216 ;  /* 0x4b8000000000b820 */ /* 0x008fca0000400000 */
[----:B------:R0:W-:Y:S04]  /*2beb0*/  @!P3 STL [R1+0x68], R0 ;  /* 0x000068000100b387 */ /* 0x0001e80000100800 */
[----:B0-----:R-:W3:Y:S02]  /*2bec0*/  LDL.LU R0, [R1+0x194c] ;  /* 0x00194c0001007983 */ /* 0x001ee40000300800 */
        /* <DEDUP_REMOVED lines=10> */
[----:B------:R0:W-:Y:S04]  /*2bf70*/  STL [R1+0x48], R0 ;  /* 0x0000480001007387 */ /* 0x0001e80000100800 */
[----:B0-----:R-:W3:Y:S04]  /*2bf80*/  LDL.LU R0, [R1+0x193c] ;  /* 0x00193c0001007983 */ /* 0x001ee80000300800 */
[----:B---3--:R0:W-:Y:S04]  /*2bf90*/  STL [R1+0x1930], R0 ;  /* 0x0019300001007387 */ /* 0x0081e80000100800 */
[----:B0-----:R-:W3:Y:S01]  /*2bfa0*/  LDL.LU R0, [R1+0x58] ;  /* 0x0000580001007983 */ /* 0x001ee20000300800 */
[----:B--2---:R-:W-:-:S03]  /*2bfb0*/  @P2 FMUL R27, R27, 0.25 ;  /* 0x3e8000001b1b2820 */ /* 0x004fc60000400000 */
[----:B---3--:R0:W-:Y:S04]  /*2bfc0*/  STL [R1+0x1934], R0 ;  /* 0x0019340001007387 */ /* 0x0081e80000100800 */
[----:B0-----:R-:W2:Y:S01]  /*2bfd0*/  LDL.LU R0, [R1+0x64] ;  /* 0x0000640001007983 */ /* 0x001ea20000300800 */
[----:B------:R-:W-:Y:S01]  /*2bfe0*/  @!P3 FMUL R27, R27, 16777216 ;  /* 0x4b8000001b1bb820 */ /* 0x000fe20000400000 */
[----:B------:R-:W-:-:S04]  /*2bff0*/  @P2 FMUL R28, R28, 0.25 ;  /* 0x3e8000001c1c2820 */ /* 0x000fc80000400000 */
[----:B------:R-:W-:-:S06]  /*2c000*/  @!P3 FMUL R28, R28, 16777216 ;  /* 0x4b8000001c1cb820 */ /* 0x000fcc0000400000 */
[----:B------:R-:W0:Y:S01]  /*2c010*/  MUFU.RCP R28, R28 ;  /* 0x0000001c001c7308 */ /* 0x000e220000001000 */
[----:B--2---:R1:W-:Y:S04]  /*2c020*/  STL [R1+0x1938], R0 ;  /* 0x0019380001007387 */ /* 0x0043e80000100800 */
[----:B-1----:R-:W0:Y:S04]  /*2c030*/  LDL.LU R0, [R1+0x68] ;  /* 0x0000680001007983 */ /* 0x002e280000300800 */
[----:B------:R1:W-:Y:S04]  /*2c040*/  STL [R1+0x1928], R27 ;  /* 0x0019281b01007387 */ /* 0x0003e80000100800 */
[----:B-1----:R-:W2:Y:S01]  /*2c050*/  LDL.LU R27, [R1+0x48] ;  /* 0x00004800011b7983 */ /* 0x002ea20000300800 */
[----:B0-----:R-:W-:-:S03]  /*2c060*/  FMUL R0, R28, R0 ;  /* 0x000000001c007220 */ /* 0x001fc60000400000 */
[----:B--2---:R0:W-:Y:S04]  /*2c070*/  STL [R1+0x192c], R27 ;  /* 0x00192c1b01007387 */ /* 0x0041e80000100800 */
[----:B0-----:R-:W2:Y:S04]  /*2c080*/  LDL.LU R27, [R1+0x54] ;  /* 0x00005400011b7983 */ /* 0x001ea80000300800 */
[----:B------:R0:W-:Y:S04]  /*2c090*/  STL [R1+0x260], R0 ;  /* 0x0002600001007387 */ /* 0x0001e80000100800 */
[----:B0-----:R-:W3:Y:S02]  /*2c0a0*/  LDL.LU R0, [R1+0x1938] ;  /* 0x0019380001007983 */ /* 0x001ee40000300800 */
[----:B---3--:R-:W-:-:S05]  /*2c0b0*/  FMUL R0, R28, R0 ;  /* 0x000000001c007220 */ /* 0x008fca0000400000 */
[----:B------:R0:W-:Y:S04]  /*2c0c0*/  STL [R1+0x250], R0 ;  /* 0x0002500001007387 */ /* 0x0001e80000100800 */
[----:B0-----:R-:W3:Y:S01]  /*2c0d0*/  LDL.LU R0, [R1+0x1934] ;  /* 0x0019340001007983 */ /* 0x001ee20000300800 */
[C---:B--2---:R-:W-:Y:S01]  /*2c0e0*/  FMUL R27, R28.reuse, R27 ;  /* 0x0000001b1c1b7220 */ /* 0x044fe20000400000 */
[----:B---3--:R-:W-:-:S05]  /*2c0f0*/  FMUL R0, R28, R0 ;  /* 0x000000001c007220 */ /* 0x008fca0000400000 */
[----:B------:R0:W-:Y:S04]  /*2c100*/  STL [R1+0x25c], R0 ;  /* 0x00025c0001007387 */ /* 0x0001e80000100800 */
[----:B0-----:R-:W2:Y:S04]  /*2c110*/  LDL.LU R0, [R1+0x1930] ;  /* 0x0019300001007983 */ /* 0x001ea80000300800 */
[----:B------:R0:W-:Y:S04]  /*2c120*/  STL [R1+0x24c], R27 ;  /* 0x00024c1b01007387 */ /* 0x0001e80000100800 */
[----:B0-----:R-:W3:Y:S02]  /*2c130*/  LDL.LU R27, [R1+0x192c] ;  /* 0x00192c00011b7983 */ /* 0x001ee40000300800 */
[----:B---3--:R-:W-:-:S05]  /*2c140*/  FMUL R27, R28, R27 ;  /* 0x0000001b1c1b7220 */ /* 0x008fca0000400000 */
[----:B------:R0:W-:Y:S04]  /*2c150*/  STL [R1+0x258], R27 ;  /* 0x0002581b01007387 */ /* 0x0001e80000100800 */
[----:B0-----:R-:W3:Y:S01]  /*2c160*/  LDL.LU R27, [R1+0x1928] ;  /* 0x00192800011b7983 */ /* 0x001ee20000300800 */
[----:B------:R-:W-:Y:S01]  /*2c170*/  @P2 FMUL R26, R26, 0.25 ;  /* 0x3e8000001a1a2820 */ /* 0x000fe20000400000 */
[----:B------:R-:W-:-:S03]  /*2c180*/  @P2 FMUL R29, R29, 0.25 ;  /* 0x3e8000001d1d2820 */ /* 0x000fc60000400000 */
[----:B------:R-:W-:Y:S01]  /*2c190*/  @!P3 FMUL R26, R26, 16777216 ;  /* 0x4b8000001a1ab820 */ /* 0x000fe20000400000 */
[----:B------:R-:W-:Y:S01]  /*2c1a0*/  @!P3 FMUL R29, R29, 16777216 ;  /* 0x4b8000001d1db820 */ /* 0x000fe20000400000 */
[----:B------:R-:W-:Y:S01]  /*2c1b0*/  @P2 FMUL R25, R25, 0.25 ;  /* 0x3e80000019192820 */ /* 0x000fe20000400000 */
[----:B------:R-:W-:Y:S01]  /*2c1c0*/  @P2 FMUL R24, R24, 0.25 ;  /* 0x3e80000018182820 */ /* 0x000fe20000400000 */
[C---:B------:R-:W-:Y:S01]  /*2c1d0*/  FMUL R26, R28.reuse, R26 ;  /* 0x0000001a1c1a7220 */ /* 0x040fe20000400000 */
[----:B------:R-:W-:Y:S01]  /*2c1e0*/  @P2 FMUL R21, R21, 0.25 ;  /* 0x3e80000015152820 */ /* 0x000fe20000400000 */
[----:B------:R-:W-:Y:S01]  /*2c1f0*/  FMUL R29, R28, R29 ;  /* 0x0000001d1c1d7220 */ /* 0x000fe20000400000 */
[----:B------:R-:W-:Y:S01]  /*2c200*/  @P2 FMUL R20, R20, 0.25 ;  /* 0x3e80000014142820 */ /* 0x000fe20000400000 */
[----:B------:R-:W-:Y:S01]  /*2c210*/  @P2 FMUL R17, R17, 0.25 ;  /* 0x3e80000011112820 */ /* 0x000fe20000400000 */
[----:B------:R-:W-:Y:S01]  /*2c220*/  @!P3 FMUL R25, R25, 16777216 ;  /* 0x4b8000001919b820 */ /* 0x000fe20000400000 */
[----:B------:R-:W-:Y:S01]  /*2c230*/  @P2 FMUL R16, R16, 0.25 ;  /* 0x3e80000010102820 */ /* 0x000fe20000400000 */
[----:B------:R-:W-:Y:S01]  /*2c240*/  @!P3 FMUL R24, R24, 16777216 ;  /* 0x4b8000001818b820 */ /* 0x000fe20000400000 */
[----:B------:R-:W-:Y:S01]  /*2c250*/  @P2 FMUL R2, R2, 0.25 ;  /* 0x3e80000002022820 */ /* 0x000fe20000400000 */
[----:B------:R-:W-:Y:S01]  /*2c260*/  @!P3 FMUL R21, R21, 16777216 ;  /* 0x4b8000001515b820 */ /* 0x000fe20000400000 */
[----:B------:R-:W-:Y:S01]  /*2c270*/  @P2 FMUL R3, R3, 0.25 ;  /* 0x3e80000003032820 */ /* 0x000fe20000400000 */
[----:B------:R-:W-:Y:S01]  /*2c280*/  @!P3 FMUL R20, R20, 16777216 ;  /* 0x4b8000001414b820 */ /* 0x000fe20000400000 */
[----:B------:R-:W-:Y:S01]  /*2c290*/  @!P3 FMUL R17, R17, 16777216 ;  /* 0x4b8000001111b820 */ /* 0x000fe20000400000 */
[----:B------:R-:W-:Y:S01]  /*2c2a0*/  @P2 FMUL R6, R6, 0.25 ;  /* 0x3e80000006062820 */ /* 0x000fe20000400000 */
[----:B------:R-:W-:Y:S01]  /*2c2b0*/  @!P3 FMUL R16, R16, 16777216 ;  /* 0x4b8000001010b820 */ /* 0x000fe20000400000 */
[----:B------:R-:W-:Y:S01]  /*2c2c0*/  @!P3 FMUL R2, R2, 16777216 ;  /* 0x4b8000000202b820 */ /* 0x000fe20000400000 */
[----:B------:R-:W-:Y:S01]  /*2c2d0*/  @!P3 FMUL R3, R3, 16777216 ;  /* 0x4b8000000303b820 */ /* 0x000fe20000400000 */
[----:B------:R-:W-:Y:S01]  /*2c2e0*/  @P2 FMUL R7, R7, 0.25 ;  /* 0x3e80000007072820 */ /* 0x000fe20000400000 */
[----:B------:R-:W-:Y:S01]  /*2c2f0*/  @P2 FMUL R10, R10, 0.25 ;  /* 0x3e8000000a0a2820 */ /* 0x000fe20000400000 */
[----:B------:R-:W-:Y:S01]  /*2c300*/  @!P3 FMUL R6, R6, 16777216 ;  /* 0x4b8000000606b820 */ /* 0x000fe20000400000 */
[----:B------:R-:W-:Y:S01]  /*2c310*/  @P2 FMUL R11, R11, 0.25 ;  /* 0x3e8000000b0b2820 */ /* 0x000fe20000400000 */
[----:B------:R-:W-:Y:S01]  /*2c320*/  FMUL R3, R28, R3 ;  /* 0x000000031c037220 */ /* 0x000fe20000400000 */
[----:B------:R-:W-:Y:S01]  /*2c330*/  @!P3 FMUL R7, R7, 16777216 ;  /* 0x4b8000000707b820 */ /* 0x000fe20000400000 */
[----:B------:R-:W-:Y:S01]  /*2c340*/  @!P3 FMUL R10, R10, 16777216 ;  /* 0x4b8000000a0ab820 */ /* 0x000fe20000400000 */
[----:B------:R-:W-:Y:S01]  /*2c350*/  @P2 FMUL R14, R14, 0.25 ;  /* 0x3e8000000e0e2820 */ /* 0x000fe20000400000 */
[----:B------:R-:W-:Y:S01]  /*2c360*/  @P2 FMUL R15, R15, 0.25 ;  /* 0x3e8000000f0f2820 */ /* 0x000fe20000400000 */
[----:B------:R-:W-:Y:S01]  /*2c370*/  @!P3 FMUL R11, R11, 16777216 ;  /* 0x4b8000000b0bb820 */ /* 0x000fe20000400000 */
[----:B----4-:R-:W-:Y:S01]  /*2c380*/  @P2 FMUL R18, R18, 0.25 ;  /* 0x3e80000012122820 */ /* 0x010fe20000400000 */
[----:B------:R-:W-:Y:S01]  /*2c390*/  @!P3 FMUL R14, R14, 16777216 ;  /* 0x4b8000000e0eb820 */ /* 0x000fe20000400000 */
        /* <DEDUP_REMOVED lines=8> */
[----:B------:R-:W-:Y:S01]  /*2c420*/  @P2 FMUL R12, R12, 0.25 ;  /* 0x3e8000000c0c2820 */ /* 0x000fe20000400000 */
[----:B------:R-:W-:Y:S01]  /*2c430*/  @!P3 FMUL R23, R23, 16777216 ;  /* 0x4b8000001717b820 */ /* 0x000fe20000400000 */
[----:B------:R-:W-:Y:S01]  /*2c440*/  @P2 FMUL R8, R8, 0.25 ;  /* 0x3e80000008082820 */ /* 0x000fe20000400000 */
[----:B------:R-:W-:Y:S01]  /*2c450*/  @P2 FMUL R9, R9, 0.25 ;  /* 0x3e80000009092820 */ /* 0x000fe20000400000 */
[----:B------:R-:W-:Y:S01]  /*2c460*/  @!P3 FMUL R13, R13, 16777216 ;  /* 0x4b8000000d0db820 */ /* 0x000fe20000400000 */
[----:B------:R-:W-:Y:S01]  /*2c470*/  @!P3 FMUL R12, R12, 16777216 ;  /* 0x4b8000000c0cb820 */ /* 0x000fe20000400000 */
[----:B------:R-:W-:Y:S01]  /*2c480*/  @!P3 FMUL R8, R8, 16777216 ;  /* 0x4b8000000808b820 */ /* 0x000fe20000400000 */
[----:B------:R-:W-:Y:S01]  /*2c490*/  @!P3 FMUL R9, R9, 16777216 ;  /* 0x4b8000000909b820 */ /* 0x000fe20000400000 */
[----:B------:R-:W-:-:S04]  /*2c4a0*/  @P2 FMUL R5, R5, 0.25 ;  /* 0x3e80000005052820 */ /* 0x000fc80000400000 */
[----:B------:R-:W-:Y:S01]  /*2c4b0*/  @!P3 FMUL R5, R5, 16777216 ;  /* 0x4b8000000505b820 */ /* 0x000fe20000400000 */
[----:B---3--:R-:W-:-:S05]  /*2c4c0*/  FMUL R27, R28, R27 ;  /* 0x0000001b1c1b7220 */ /* 0x008fca0000400000 */
[----:B------:R0:W-:Y:S04]  /*2c4d0*/  STL [R1+0x240], R27 ;  /* 0x0002401b01007387 */ /* 0x0001e80000100800 */
[----:B0-----:R-:W3:Y:S04]  /*2c4e0*/  LDL.LU R27, [R1+0x1924] ;  /* 0x00192400011b7983 */ /* 0x001ee80000300800 */
[----:B------:R0:W-:Y:S04]  /*2c4f0*/  STL [R1+0x254], R26 ;  /* 0x0002541a01007387 */ /* 0x0001e80000100800 */
[----:B0-----:R-:W4:Y:S04]  /*2c500*/  LDL.LU R26, [R1+0x1920] ;  /* 0x00192000011a7983 */ /* 0x001f280000300800 */
[----:B------:R0:W-:Y:S02]  /*2c510*/  STL [R1+0x238], R29 ;  /* 0x0002381d01007387 */ /* 0x0001e40000100800 */
[C---:B0-----:R-:W-:Y:S01]  /*2c520*/  FMUL R29, R28.reuse, R25 ;  /* 0x000000191c1d7220 */ /* 0x041fe20000400000 */
[C---:B------:R-:W-:Y:S01]  /*2c530*/  FMUL R25, R28.reuse, R24 ;  /* 0x000000181c197220 */ /* 0x040fe20000400000 */
[C---:B------:R-:W-:Y:S01]  /*2c540*/  FMUL R24, R28.reuse, R21 ;  /* 0x000000151c187220 */ /* 0x040fe20000400000 */
[C---:B------:R-:W-:Y:S01]  /*2c550*/  FMUL R21, R28.reuse, R20 ;  /* 0x000000141c157220 */ /* 0x040fe20000400000 */
[C---:B------:R-:W-:Y:S01]  /*2c560*/  FMUL R20, R28.reuse, R17 ;  /* 0x000000111c147220 */ /* 0x040fe20000400000 */
[----:B------:R-:W-:Y:S01]  /*2c570*/  STL [R1+0x248], R29 ;  /* 0x0002481d01007387 */ /* 0x000fe20000100800 */
[C---:B------:R-:W-:Y:S01]  /*2c580*/  FMUL R17, R28.reuse, R16 ;  /* 0x000000101c117220 */ /* 0x040fe20000400000 */
[----:B------:R-:W-:-:S02]  /*2c590*/  FMUL R16, R28, R2 ;  /* 0x000000021c107220 */ /* 0x000fc40000400000 */
[----:B------:R-:W-:Y:S01]  /*2c5a0*/  STL [R1+0x230], R25 ;  /* 0x0002301901007387 */ /* 0x000fe20000100800 */
[----:B------:R-:W-:-:S03]  /*2c5b0*/  FMUL R2, R28, R6 ;  /* 0x000000061c027220 */ /* 0x000fc60000400000 */
[----:B------:R-:W-:Y:S04]  /*2c5c0*/  STL [R1+0x244], R24 ;  /* 0x0002441801007387 */ /* 0x000fe80000100800 */
[----:B------:R-:W-:Y:S01]  /*2c5d0*/  STL [R1+0x22c], R21 ;  /* 0x00022c1501007387 */ /* 0x000fe20000100800 */
[----:B------:R-:W-:-:S03]  /*2c5e0*/  FMUL R6, R28, R7 ;  /* 0x000000071c067220 */ /* 0x000fc60000400000 */
[----:B------:R-:W-:Y:S04]  /*2c5f0*/  STL [R1+0x23c], R20 ;  /* 0x00023c1401007387 */ /* 0x000fe80000100800 */
[----:B------:R-:W-:Y:S04]  /*2c600*/  STL [R1+0x228], R17 ;  /* 0x0002281101007387 */ /* 0x000fe80000100800 */
[----:B------:R-:W-:Y:S04]  /*2c610*/  STL [R1+0x234], R16 ;  /* 0x0002341001007387 */ /* 0x000fe80000100800 */
[----:B------:R0:W-:Y:S04]  /*2c620*/  STL [R1+0x224], R3 ;  /* 0x0002240301007387 */ /* 0x0001e80000100800 */
[----:B------:R1:W-:Y:S01]  /*2c630*/  STL [R1+0x5c], R2 ;  /* 0x00005c0201007387 */ /* 0x0003e20000100800 */
[----:B0-----:R-:W-:-:S03]  /*2c640*/  FMUL R3, R28, R10 ;  /* 0x0000000a1c037220 */ /* 0x001fc60000400000 */
[----:B------:R0:W-:Y:S01]  /*2c650*/  STL [R1+0x4c], R6 ;  /* 0x00004c0601007387 */ /* 0x0001e20000100800 */
[----:B-1----:R-:W-:-:S03]  /*2c660*/  FMUL R2, R28, R11 ;  /* 0x0000000b1c027220 */ /* 0x002fc60000400000 */
[----:B------:R1:W-:Y:S04]  /*2c670*/  STL [R1+0x54], R3 ;  /* 0x0000540301007387 */ /* 0x0003e80000100800 */
[----:B------:R2:W-:Y:S01]  /*2c680*/  STL [R1+0x48], R2 ;  /* 0x0000480201007387 */ /* 0x0005e20000100800 */
[C---:B0-----:R-:W-:Y:S01]  /*2c690*/  FMUL R6, R28.reuse, R14 ;  /* 0x0000000e1c067220 */ /* 0x041fe20000400000 */
[----:B-1----:R-:W-:-:S04]  /*2c6a0*/  FMUL R3, R28, R15 ;  /* 0x0000000f1c037220 */ /* 0x002fc80000400000 */
[----:B------:R0:W-:Y:S01]  /*2c6b0*/  STL [R1+0x38], R6 ;  /* 0x0000380601007387 */ /* 0x0001e20000100800 */
[----:B--2---:R-:W-:-:S03]  /*2c6c0*/  FMUL R2, R28, R18 ;  /* 0x000000121c027220 */ /* 0x004fc60000400000 */
[----:B------:R1:W-:Y:S04]  /*2c6d0*/  STL [R1+0x2c], R3 ;  /* 0x00002c0301007387 */ /* 0x0003e80000100800 */
[----:B------:R2:W-:Y:S01]  /*2c6e0*/  STL [R1+0x30], R2 ;  /* 0x0000300201007387 */ /* 0x0005e20000100800 */
[C---:B0-----:R-:W-:Y:S01]  /*2c6f0*/  FMUL R6, R28.reuse, R19 ;  /* 0x000000131c067220 */ /* 0x041fe20000400000 */
[----:B-1----:R-:W-:-:S04]  /*2c700*/  FMUL R3, R28, R22 ;  /* 0x000000161c037220 */ /* 0x002fc80000400000 */
[----:B------:R0:W-:Y:S01]  /*2c710*/  STL [R1+0x18], R6 ;  /* 0x0000180601007387 */ /* 0x0001e20000100800 */
[----:B--2---:R-:W-:-:S03]  /*2c720*/  FMUL R2, R28, R23 ;  /* 0x000000171c027220 */ /* 0x004fc60000400000 */
[----:B------:R1:W-:Y:S01]  /*2c730*/  STL [R1+0x14], R3 ;  /* 0x0000140301007387 */ /* 0x0003e20000100800 */
[----:B------:R-:W-:-:S03]  /*2c740*/  FMUL R29, R28, R8 ;  /* 0x000000081c1d7220 */ /* 0x000fc60000400000 */
[----:B------:R2:W-:Y:S01]  /*2c750*/  STL [R1+0x10], R2 ;  /* 0x0000100201007387 */ /* 0x0005e20000100800 */
[C---:B0-----:R-:W-:Y:S01]  /*2c760*/  FMUL R6, R28.reuse, R13 ;  /* 0x0000000d1c067220 */ /* 0x041fe20000400000 */
[----:B-1----:R-:W-:-:S04]  /*2c770*/  FMUL R3, R28, R12 ;  /* 0x0000000c1c037220 */ /* 0x002fc80000400000 */
[----:B------:R-:W-:Y:S01]  /*2c780*/  STL [R1+0xc], R6 ;  /* 0x00000c0601007387 */ /* 0x000fe20000100800 */
[----:B--2---:R-:W-:-:S03]  /*2c790*/  FMUL R2, R28, R9 ;  /* 0x000000091c027220 */ /* 0x004fc60000400000 */
[----:B------:R-:W-:Y:S04]  /*2c7a0*/  STL [R1+0x8], R3 ;  /* 0x0000080301007387 */ /* 0x000fe80000100800 */
[----:B------:R-:W-:Y:S04]  /*2c7b0*/  STL [R1+0x1884], R29 ;  /* 0x0018841d01007387 */ /* 0x000fe80000100800 */
[----:B------:R0:W-:Y:S02]  /*2c7c0*/  STL [R1+0x4], R2 ;  /* 0x0000040201007387 */ /* 0x0001e40000100800 */
[----:B0-----:R-:W-:-:S05]  /*2c7d0*/  FMUL R2, R28, R5 ;  /* 0x000000051c027220 */ /* 0x001fca0000400000 */
[----:B------:R-:W-:Y:S04]  /*2c7e0*/  STL [R1], R2 ;  /* 0x0000000201007387 */ /* 0x000fe80000100800 */
[----:B------:R-:W2:Y:S04]  /*2c7f0*/  LDL.LU R29, [R1+0xd8] ;  /* 0x0000d800011d7983 */ /* 0x000ea80000300800 */
[----:B--2---:R0:W-:Y:S04]  /*2c800*/  STL [R1+0x1900], R29 ;  /* 0x0019001d01007387 */ /* 0x0041e80000100800 */
[----:B0-----:R-:W2:Y:S04]  /*2c810*/  LDL R29, [R1+0xcc] ;  /* 0x0000cc00011d7983 */ /* 0x001ea80000100800 */
        /* <DEDUP_REMOVED lines=11> */
[----:B0-----:R-:W2:Y:S01]  /*2c8d0*/  LDL R29, [R1+0xb4] ;  /* 0x0000b400011d7983 */ /* 0x001ea20000100800 */
[----:B------:R-:W-:-:S04]  /*2c8e0*/  @P2 FMUL R4, R4, 0.25 ;  /* 0x3e80000004042820 */ /* 0x000fc80000400000 */
[----:B------:R-:W-:Y:S01]  /*2c8f0*/  @!P3 FMUL R4, R4, 16777216 ;  /* 0x4b8000000404b820 */ /* 0x000fe20000400000 */
[----:B------:R-:W-:Y:S01]  /*2c900*/  IMAD.MOV.U32 R3, RZ, RZ, R0 ;  /* 0x000000ffff037224 */ /* 0x000fe200078e0000 */
[----:B--2---:R0:W-:Y:S04]  /*2c910*/  STL [R1+0x191c], R29 ;  /* 0x00191c1d01007387 */ /* 0x0041e80000100800 */
[----:B0-----:R-:W2:Y:S04]  /*2c920*/  LDL R29, [R1+0xb0] ;  /* 0x0000b000011d7983 */ /* 0x001ea80000100800 */
        /* <DEDUP_REMOVED lines=10> */
[----:B------:R-:W3:Y:S01]  /*2c9d0*/  LDL.LU R9, [R1+0x114] ;  /* 0x0001140001097983 */ /* 0x000ee20000300800 */
[----:B------:R-:W-:-:S03]  /*2c9e0*/  FMUL R28, R28, R4 ;  /* 0x000000041c1c7220 */ /* 0x000fc60000400000 */
        /* <DEDUP_REMOVED lines=12> */
[----:B----4-:R-:W-:-:S03]  /*2cab0*/  FSETP.GEU.AND P4, PT, |R26|, 1.175494350822287508e-38, PT ;  /* 0x008000001a00780b */ /* 0x010fc60003f8e200 */
[----:B------:R-:W4:Y:S01]  /*2cac0*/  LDL.LU R14, [R1+0x1a4] ;  /* 0x0001a400010e7983 */ /* 0x000f220000300800 */
[----:B------:R-:W-:-:S03]  /*2cad0*/  FSETP.GT.AND P2, PT, |R26|, 8.50705917302346158658e+37, PT ;  /* 0x7e8000001a00780b */ /* 0x000fc60003f44200 */
[----:B------:R0:W-:Y:S04]  /*2cae0*/  STL [R1+0x1888], R28 ;  /* 0x0018881c01007387 */ /* 0x0001e80000100800 */
[----:B0-----:R-:W4:Y:S04]  /*2caf0*/  LDL.LU R28, [R1+0xd4] ;  /* 0x0000d400011c7983 */ /* 0x001f280000300800 */
[----:B------:R0:W-:Y:S04]  /*2cb00*/  STL [R1+0x18dc], R26 ;  /* 0x0018dc1a01007387 */ /* 0x0001e80000100800 */
[----:B0-----:R-:W3:Y:S01]  /*2cb10*/  LDL.LU R26, [R1+0xd0] ;  /* 0x0000d000011a7983 */ /* 0x001ee20000300800 */
[----:B--2---:R-:W-:-:S05]  /*2cb20*/  @P1 FMUL R29, R29, 0.25 ;  /* 0x3e8000001d1d1820 */ /* 0x004fca0000400000 */
[----:B------:R0:W-:Y:S04]  /*2cb30*/  @P1 STL [R1+0xb0], R29 ;  /* 0x0000b01d01001387 */ /* 0x0001e80000100800 */
[----:B0-----:R-:W2:Y:S02]  /*2cb40*/  LDL.LU R29, [R1+0x191c] ;  /* 0x00191c00011d7983 */ /* 0x001ea40000300800 */
        /* <DEDUP_REMOVED lines=17> */
[----:B0-----:R-:W2:Y:S01]  /*2cc60*/  LDL.LU R29, [R1+0x1904] ;  /* 0x00190400011d7983 */ /* 0x001ea20000300800 */
[----:B---3--:R-:W-:Y:S01]  /*2cc70*/  @P1 FMUL R26, R26, 0.25 ;  /* 0x3e8000001a1a1820 */ /* 0x008fe20000400000 */
[----:B--2---:R-:W-:-:S05]  /*2cc80*/  @P1 FMUL R29, R29, 0.25 ;  /* 0x3e8000001d1d1820 */ /* 0x004fca0000400000 */
[----:B------:R0:W-:Y:S04]  /*2cc90*/  @P1 STL [R1+0xcc], R29 ;  /* 0x0000cc1d01001387 */ /* 0x0001e80000100800 */
[----:B0-----:R-:W2:Y:S04]  /*2cca0*/  LDL.LU R29, [R1+0x1900] ;  /* 0x00190000011d7983 */ /* 0x001ea80000300800 */
[----:B------:R0:W-:Y:S04]  /*2ccb0*/  STL [R1+0x18e0], R26 ;  /* 0x0018e01a01007387 */ /* 0x0001e80000100800 */
[----:B0-----:R-:W3:Y:S04]  /*2ccc0*/  LDL R26, [R1+0xcc] ;  /* 0x0000cc00011a7983 */ /* 0x001ee80000100800 */
[----:B---3--:R0:W-:Y:S04]  /*2ccd0*/  STL [R1+0x18e4], R26 ;  /* 0x0018e41a01007387 */ /* 0x0081e80000100800 */
        /* <DEDUP_REMOVED lines=37> */
[----:B0-----:R-:W3:Y:S01]  /*2cf30*/  LDL.LU R26, [R1+0x18e0] ;  /* 0x0018e000011a7983 */ /* 0x001ee20000300800 */
[----:B----4-:R-:W-:-:S04]  /*2cf40*/  @P1 FMUL R28, R28, 0.25 ;  /* 0x3e8000001c1c1820 */ /* 0x010fc80000400000 */
[----:B------:R-:W-:Y:S01]  /*2cf50*/  @!P3 FMUL R28, R28, 16777216 ;  /* 0x4b8000001c1cb820 */ /* 0x000fe20000400000 */
[----:B---3--:R-:W-:-:S05]  /*2cf60*/  @!P3 FMUL R26, R26, 16777216 ;  /* 0x4b8000001a1ab820 */ /* 0x008fca0000400000 */
[----:B------:R0:W-:Y:S04]  /*2cf70*/  STL [R1+0xd0], R26 ;  /* 0x0000d01a01007387 */ /* 0x0001e80000100800 */
[----:B0-----:R-:W3:Y:S04]  /*2cf80*/  LDL.LU R26, [R1+0x18dc] ;  /* 0x0018dc00011a7983 */ /* 0x001ee80000300800 */
[----:B------:R0:W-:Y:S04]  /*2cf90*/  STL [R1+0x18b8], R28 ;  /* 0x0018b81c01007387 */ /* 0x0001e80000100800 */
[----:B0-----:R-:W4:Y:S04]  /*2cfa0*/  LDL.LU R28, [R1+0xcc] ;  /* 0x0000cc00011c7983 */ /* 0x001f280000300800 */
[----:B----4-:R0:W-:Y:S04]  /*2cfb0*/  STL [R1+0x18bc], R28 ;  /* 0x0018bc1c01007387 */ /* 0x0101e80000100800 */
        /* <DEDUP_REMOVED lines=10> */
[----:B0-----:R-:W4:Y:S01]  /*2d060*/  LDL.LU R28, [R1+0xb4] ;  /* 0x0000b400011c7983 */ /* 0x001f220000300800 */
[----:B------:R-:W-:-:S04]  /*2d070*/  @P1 FMUL R27, R27, 0.25 ;  /* 0x3e8000001b1b1820 */ /* 0x000fc80000400000 */
[----:B------:R-:W-:Y:S01]  /*2d080*/  @!P3 FMUL R27, R27, 16777216 ;  /* 0x4b8000001b1bb820 */ /* 0x000fe20000400000 */
[----:B------:R-:W-:Y:S01]  /*2d090*/  @P1 FMUL R3, R3, 0.25 ;  /* 0x3e80000003031820 */ /* 0x000fe20000400000 */
[----:B----4-:R0:W-:Y:S04]  /*2d0a0*/  STL [R1+0x18d4], R28 ;  /* 0x0018d41c01007387 */ /* 0x0101e80000100800 */
[----:B0-----:R-:W4:Y:S01]  /*2d0b0*/  LDL.LU R28, [R1+0xb0] ;  /* 0x0000b000011c7983 */ /* 0x001f220000300800 */
[----:B------:R-:W0:Y:S01]  /*2d0c0*/  MUFU.RCP R27, R27 ;  /* 0x0000001b001b7308 */ /* 0x000e220000001000 */
[----:B------:R-:W-:Y:S01]  /*2d0d0*/  @!P3 FMUL R3, R3, 16777216 ;  /* 0x4b8000000303b820 */ /* 0x000fe20000400000 */
[----:B---3--:R-:W-:-:S04]  /*2d0e0*/  @P2 FMUL R26, R26, 0.25 ;  /* 0x3e8000001a1a2820 */ /* 0x008fc80000400000 */
[----:B------:R-:W-:Y:S01]  /*2d0f0*/  @!P4 FMUL R26, R26, 16777216 ;  /* 0x4b8000001a1ac820 */ /* 0x000fe20000400000 */
[----:B----4-:R1:W-:Y:S02]  /*2d100*/  STL [R1+0x18d8], R28 ;  /* 0x0018d81c01007387 */ /* 0x0103e40000100800 */
[----:B-1----:R-:W-:Y:S02]  /*2d110*/  MOV R28, R3 ;  /* 0x00000003001c7202 */ /* 0x002fe40000000f00 */
[----:B------:R1:W3:Y:S03]  /*2d120*/  MUFU.RCP R3, R26 ;  /* 0x0000001a00037308 */ /* 0x0002e60000001000 */
[C---:B0-----:R-:W-:Y:S01]  /*2d130*/  FMUL R28, R27.reuse, R28 ;  /* 0x0000001c1b1c7220 */ /* 0x041fe20000400000 */
[----:B-1----:R-:W4:Y:S04]  /*2d140*/  LDL.LU R26, [R1+0xd0] ;  /* 0x0000d000011a7983 */ /* 0x002f280000300800 */
[----:B------:R0:W-:Y:S04]  /*2d150*/  STL [R1+0x210], R28 ;  /* 0x0002101c01007387 */ /* 0x0001e80000100800 */
[----:B0-----:R-:W2:Y:S02]  /*2d160*/  LDL.LU R28, [R1+0x18d8] ;  /* 0x0018d800011c7983 */ /* 0x001ea40000300800 */
[----:B--2---:R-:W-:-:S05]  /*2d170*/  FMUL R28, R27, R28 ;  /* 0x0000001c1b1c7220 */ /* 0x004fca0000400000 */
        /* <DEDUP_REMOVED lines=19> */
[----:B0-----:R-:W2:Y:S01]  /*2d2b0*/  LDL.LU R28, [R1+0x18bc] ;  /* 0x0018bc00011c7983 */ /* 0x001ea20000300800 */
[----:B------:R-:W-:Y:S01]  /*2d2c0*/  @P1 FMUL R29, R29, 0.25 ;  /* 0x3e8000001d1d1820 */ /* 0x000fe20000400000 */
[----:B--2---:R-:W-:-:S05]  /*2d2d0*/  FMUL R28, R27, R28 ;  /* 0x0000001c1b1c7220 */ /* 0x004fca0000400000 */
[----:B------:R0:W-:Y:S04]  /*2d2e0*/  STL [R1+0xc8], R28 ;  /* 0x0000c81c01007387 */ /* 0x0001e80000100800 */
[----:B0-----:R-:W2:Y:S01]  /*2d2f0*/  LDL.LU R28, [R1+0x18b8] ;  /* 0x0018b800011c7983 */ /* 0x001ea20000300800 */
[----:B------:R-:W-:Y:S01]  /*2d300*/  @P1 FMUL R23, R23, 0.25 ;  /* 0x3e80000017171820 */ /* 0x000fe20000400000 */
[----:B----4-:R-:W-:Y:S01]  /*2d310*/  FMUL R26, R27, R26 ;  /* 0x0000001a1b1a7220 */ /* 0x010fe20000400000 */
[----:B------:R-:W-:Y:S01]  /*2d320*/  @P1 FMUL R22, R22, 0.25 ;  /* 0x3e80000016161820 */ /* 0x000fe20000400000 */
[----:B------:R-:W-:Y:S01]  /*2d330*/  @!P3 FMUL R29, R29, 16777216 ;  /* 0x4b8000001d1db820 */ /* 0x000fe20000400000 */
[----:B------:R-:W-:Y:S01]  /*2d340*/  @P1 FMUL R19, R19, 0.25 ;  /* 0x3e80000013131820 */ /* 0x000fe20000400000 */
[----:B------:R-:W-:Y:S01]  /*2d350*/  @P1 FMUL R15, R15, 0.25 ;  /* 0x3e8000000f0f1820 */ /* 0x000fe20000400000 */
[----:B------:R-:W-:Y:S01]  /*2d360*/  @!P3 FMUL R23, R23, 16777216 ;  /* 0x4b8000001717b820 */ /* 0x000fe20000400000 */
[----:B------:R-:W-:Y:S01]  /*2d370*/  @P1 FMUL R18, R18, 0.25 ;  /* 0x3e80000012121820 */ /* 0x000fe20000400000 */
[----:B------:R0:W-:Y:S01]  /*2d380*/  STL [R1+0xc0], R26 ;  /* 0x0000c01a01007387 */ /* 0x0001e20000100800 */
[----:B------:R-:W-:Y:S01]  /*2d390*/  @P1 FMUL R11, R11, 0.25 ;  /* 0x3e8000000b0b1820 */ /* 0x000fe20000400000 */
[----:B------:R-:W-:Y:S01]  /*2d3a0*/  @!P3 FMUL R22, R22, 16777216 ;  /* 0x4b8000001616b820 */ /* 0x000fe20000400000 */
[----:B------:R-:W-:Y:S01]  /*2d3b0*/  @P1 FMUL R25, R25, 0.25 ;  /* 0x3e80000019191820 */ /* 0x000fe20000400000 */
[----:B------:R-:W-:Y:S01]  /*2d3c0*/  @!P3 FMUL R19, R19, 16777216 ;  /* 0x4b8000001313b820 */ /* 0x000fe20000400000 */
[----:B------:R-:W-:Y:S01]  /*2d3d0*/  @!P3 FMUL R15, R15, 16777216 ;  /* 0x4b8000000f0fb820 */ /* 0x000fe20000400000 */
[C---:B------:R-:W-:Y:S01]  /*2d3e0*/  FMUL R23, R27.reuse, R23 ;  /* 0x000000171b177220 */ /* 0x040fe20000400000 */
[----:B------:R-:W-:Y:S01]  /*2d3f0*/  @!P3 FMUL R18, R18, 16777216 ;  /* 0x4b8000001212b820 */ /* 0x000fe20000400000 */
[----:B0-----:R-:W-:Y:S01]  /*2d400*/  FMUL R26, R27, R29 ;  /* 0x0000001d1b1a7220 */ /* 0x001fe20000400000 */
[----:B------:R-:W-:Y:S01]  /*2d410*/  @P1 FMUL R24, R24, 0.25 ;  /* 0x3e80000018181820 */ /* 0x000fe20000400000 */
[----:B------:R-:W-:Y:S01]  /*2d420*/  @!P3 FMUL R11, R11, 16777216 ;  /* 0x4b8000000b0bb820 */ /* 0x000fe20000400000 */
[----:B------:R-:W-:Y:S01]  /*2d430*/  FMUL R22, R27, R22 ;  /* 0x000000161b167220 */ /* 0x000fe20000400000 */
[----:B------:R-:W-:Y:S01]  /*2d440*/  @P1 FMUL R10, R10, 0.25 ;  /* 0x3e8000000a0a1820 */ /* 0x000fe20000400000 */
[----:B------:R-:W-:Y:S01]  /*2d450*/  @!P3 FMUL R25, R25, 16777216 ;  /* 0x4b8000001919b820 */ /* 0x000fe20000400000 */
[C---:B------:R-:W-:Y:S01]  /*2d460*/  FMUL R19, R27.reuse, R19 ;  /* 0x000000131b137220 */ /* 0x040fe20000400000 */
[----:B------:R-:W-:Y:S01]  /*2d470*/  FMUL R18, R27, R18 ;  /* 0x000000121b127220 */ /* 0x000fe20000400000 */
[----:B------:R-:W-:Y:S01]  /*2d480*/  @P1 FMUL R13, R13, 0.25 ;  /* 0x3e8000000d0d1820 */ /* 0x000fe20000400000 */
[----:B------:R-:W-:Y:S01]  /*2d490*/  @!P3 FMUL R24, R24, 16777216 ;  /* 0x4b8000001818b820 */ /* 0x000fe20000400000 */
[----:B------:R-:W-:Y:S01]  /*2d4a0*/  @P1 FMUL R9, R9, 0.25 ;  /* 0x3e80000009091820 */ /* 0x000fe20000400000 */
[----:B------:R-:W-:Y:S01]  /*2d4b0*/  @!P3 FMUL R10, R10, 16777216 ;  /* 0x4b8000000a0ab820 */ /* 0x000fe20000400000 */
[----:B------:R-:W-:Y:S01]  /*2d4c0*/  FMUL R25, R27, R25 ;  /* 0x000000191b197220 */ /* 0x000fe20000400000 */
[----:B------:R-:W-:Y:S01]  /*2d4d0*/  @!P3 FMUL R13, R13, 16777216 ;  /* 0x4b8000000d0db820 */ /* 0x000fe20000400000 */
[----:B------:R-:W-:Y:S01]  /*2d4e0*/  FMUL R24, R27, R24 ;  /* 0x000000181b187220 */ /* 0x000fe20000400000 */
[----:B------:R-:W-:Y:S01]  /*2d4f0*/  @!P3 FMUL R9, R9, 16777216 ;  /* 0x4b8000000909b820 */ /* 0x000fe20000400000 */
[----:B--2---:R-:W-:-:S05]  /*2d500*/  FMUL R28, R27, R28 ;  /* 0x0000001c1b1c7220 */ /* 0x004fca0000400000 */
[----:B------:R-:W-:Y:S04]  /*2d510*/  STL [R1+0xc4], R28 ;  /* 0x0000c41c01007387 */ /* 0x000fe80000100800 */
[----:B------:R0:W-:Y:S04]  /*2d520*/  STL [R1+0xbc], R26 ;  /* 0x0000bc1a01007387 */ /* 0x0001e80000100800 */
[----:B------:R1:W-:Y:S01]  /*2d530*/  STL [R1+0xb8], R23 ;  /* 0x0000b81701007387 */ /* 0x0003e20000100800 */
[----:B0-----:R-:W-:-:S03]  /*2d540*/  FMUL R26, R27, R15 ;  /* 0x0000000f1b1a7220 */ /* 0x001fc60000400000 */
[----:B------:R-:W-:Y:S01]  /*2d550*/  STL [R1+0xb4], R22 ;  /* 0x0000b41601007387 */ /* 0x000fe20000100800 */
[----:B-1----:R-:W-:-:S03]  /*2d560*/  FMUL R23, R27, R11 ;  /* 0x0000000b1b177220 */ /* 0x002fc60000400000 */
[----:B------:R0:W-:Y:S04]  /*2d570*/  STL [R1+0xb0], R19 ;  /* 0x0000b01301007387 */ /* 0x0001e80000100800 */
[----:B------:R-:W-:Y:S04]  /*2d580*/  STL [R1+0x188c], R26 ;  /* 0x00188c1a01007387 */ /* 0x000fe80000100800 */
[----:B------:R1:W-:Y:S01]  /*2d590*/  STL [R1+0xac], R18 ;  /* 0x0000ac1201007387 */ /* 0x0003e20000100800 */
[----:B0-----:R-:W-:-:S03]  /*2d5a0*/  FMUL R19, R27, R10 ;  /* 0x0000000a1b137220 */ /* 0x001fc60000400000 */
[----:B------:R0:W-:Y:S04]  /*2d5b0*/  STL [R1+0x18b4], R23 ;  /* 0x0018b41701007387 */ /* 0x0001e80000100800 */
[----:B------:R-:W-:Y:S01]  /*2d5c0*/  STL [R1+0x1890], R25 ;  /* 0x0018901901007387 */ /* 0x000fe20000100800 */
[C---:B------:R-:W-:Y:S01]  /*2d5d0*/  FMUL R22, R27.reuse, R9 ;  /* 0x000000091b167220 */ /* 0x040fe20000400000 */
[----:B-1----:R-:W-:Y:S02]  /*2d5e0*/  FMUL R18, R27, R13 ;  /* 0x0000000d1b127220 */ /* 0x002fe40000400000 */
[----:B------:R-:W2:Y:S04]  /*2d5f0*/  LDL.LU R10, [R1+0x150] ;  /* 0x00015000010a7983 */ /* 0x000ea80000300800 */
[----:B------:R-:W4:Y:S04]  /*2d600*/  LDL.LU R29, [R1+0x178] ;  /* 0x00017800011d7983 */ /* 0x000f280000300800 */
[----:B------:R-:W-:Y:S04]  /*2d610*/  STL [R1+0x1894], R24 ;  /* 0x0018941801007387 */ /* 0x000fe80000100800 */
[----:B------:R-:W2:Y:S04]  /*2d620*/  LDL.LU R13, [R1+0x164] ;  /* 0x00016400010d7983 */ /* 0x000ea80000300800 */
[----:B------:R-:W4:Y:S04]  /*2d630*/  LDL.LU R9, [R1+0x174] ;  /* 0x0001740001097983 */ /* 0x000f280000300800 */
[----:B------:R-:W2:Y:S04]  /*2d640*/  LDL.LU R11, [R1+0x19c] ;  /* 0x00019c00010b7983 */ /* 0x000ea80000300800 */
[----:B------:R-:W2:Y:S01]  /*2d650*/  LDL.LU R28, [R1+0x1a0] ;  /* 0x0001a000011c7983 */ /* 0x000ea20000300800 */
[----:B------:R-:W-:Y:S01]  /*2d660*/  @P1 FMUL R21, R21, 0.25 ;  /* 0x3e80000015151820 */ /* 0x000fe20000400000 */
[----:B------:R-:W-:Y:S01]  /*2d670*/  @P1 FMUL R0, R0, 0.25 ;  /* 0x3e80000000001820 */ /* 0x000fe20000400000 */
[----:B------:R-:W-:Y:S01]  /*2d680*/  @P1 FMUL R2, R2, 0.25 ;  /* 0x3e80000002021820 */ /* 0x000fe20000400000 */
[----:B------:R-:W-:Y:S01]  /*2d690*/  @P2 FMUL R8, R8, 0.25 ;  /* 0x3e80000008082820 */ /* 0x000fe20000400000 */
[----:B------:R-:W-:Y:S01]  /*2d6a0*/  @P2 FMUL R7, R7, 0.25 ;  /* 0x3e80000007072820 */ /* 0x000fe20000400000 */
[----:B------:R-:W-:Y:S01]  /*2d6b0*/  @P1 FMUL R20, R20, 0.25 ;  /* 0x3e80000014141820 */ /* 0x000fe20000400000 */
[----:B------:R-:W-:Y:S01]  /*2d6c0*/  @P2 FMUL R12, R12, 0.25 ;  /* 0x3e8000000c0c2820 */ /* 0x000fe20000400000 */
[----:B------:R-:W-:Y:S01]  /*2d6d0*/  @P2 FMUL R6, R6, 0.25 ;  /* 0x3e80000006062820 */ /* 0x000fe20000400000 */
[----:B------:R-:W-:Y:S01]  /*2d6e0*/  @!P3 FMUL R21, R21, 16777216 ;  /* 0x4b8000001515b820 */ /* 0x000fe20000400000 */
[----:B------:R-:W-:Y:S01]  /*2d6f0*/  @!P3 FMUL R0, R0, 16777216 ;  /* 0x4b8000000000b820 */ /* 0x000fe20000400000 */
[----:B------:R-:W-:Y:S01]  /*2d700*/  @!P3 FMUL R2, R2, 16777216 ;  /* 0x4b8000000202b820 */ /* 0x000fe20000400000 */
[----:B------:R-:W-:Y:S01]  /*2d710*/  @!P4 FMUL R8, R8, 16777216 ;  /* 0x4b8000000808c820 */ /* 0x000fe20000400000 */
[----:B------:R-:W-:Y:S01]  /*2d720*/  @!P4 FMUL R7, R7, 16777216 ;  /* 0x4b8000000707c820 */ /* 0x000fe20000400000 */
        /* <DEDUP_REMOVED lines=8> */
[C---:B------:R-:W-:Y:S01]  /*2d7b0*/  FMUL R21, R27.reuse, R21 ;  /* 0x000000151b157220 */ /* 0x040fe20000400000 */
[C---:B------:R-:W-:Y:S01]  /*2d7c0*/  FMUL R0, R27.reuse, R0 ;  /* 0x000000001b007220 */ /* 0x040fe20000400000 */
[----:B------:R-:W-:Y:S01]  /*2d7d0*/  FMUL R2, R27, R2 ;  /* 0x000000021b027220 */ /* 0x000fe20000400000 */
[C---:B---3--:R-:W-:Y:S01]  /*2d7e0*/  FMUL R8, R3.reuse, R8 ;  /* 0x0000000803087220 */ /* 0x048fe20000400000 */
[----:B------:R-:W-:Y:S01]  /*2d7f0*/  FMUL R7, R3, R7 ;  /* 0x0000000703077220 */ /* 0x000fe20000400000 */
[----:B------:R-:W-:Y:S01]  /*2d800*/  @!P3 FMUL R5, R5, 16777216 ;  /* 0x4b8000000505b820 */ /* 0x000fe20000400000 */
[----:B------:R-:W-:Y:S01]  /*2d810*/  @!P3 FMUL R17, R17, 16777216 ;  /* 0x4b8000001111b820 */ /* 0x000fe20000400000 */
[----:B------:R-:W-:Y:S01]  /*2d820*/  @!P3 FMUL R4, R4, 16777216 ;  /* 0x4b8000000404b820 */ /* 0x000fe20000400000 */
[----:B------:R-:W-:Y:S01]  /*2d830*/  @!P3 FMUL R16, R16, 16777216 ;  /* 0x4b8000001010b820 */ /* 0x000fe20000400000 */
[----:B------:R-:W-:Y:S01]  /*2d840*/  @!P3 FMUL R14, R14, 16777216 ;  /* 0x4b8000000e0eb820 */ /* 0x000fe20000400000 */
[C---:B------:R-:W-:Y:S01]  /*2d850*/  FMUL R12, R3.reuse, R12 ;  /* 0x0000000c030c7220 */ /* 0x040fe20000400000 */
[----:B------:R-:W-:Y:S01]  /*2d860*/  FMUL R6, R3, R6 ;  /* 0x0000000603067220 */ /* 0x000fe20000400000 */
[C---:B------:R-:W-:Y:S01]  /*2d870*/  FMUL R20, R27.reuse, R20 ;  /* 0x000000141b147220 */ /* 0x040fe20000400000 */
[----:B------:R-:W-:Y:S01]  /*2d880*/  STL [R1+0x1898], R22 ;  /* 0x0018981601007387 */ /* 0x000fe20000100800 */
[C---:B------:R-:W-:Y:S01]  /*2d890*/  FMUL R5, R27.reuse, R5 ;  /* 0x000000051b057220 */ /* 0x040fe20000400000 */
[----:B------:R-:W-:-:S02]  /*2d8a0*/  FMUL R17, R27, R17 ;  /* 0x000000111b117220 */ /* 0x000fc40000400000 */
[----:B------:R-:W-:Y:S01]  /*2d8b0*/  STL [R1+0x189c], R21 ;  /* 0x00189c1501007387 */ /* 0x000fe20000100800 */
[C---:B------:R-:W-:Y:S01]  /*2d8c0*/  FMUL R4, R27.reuse, R4 ;  /* 0x000000041b047220 */ /* 0x040fe20000400000 */
[C---:B------:R-:W-:Y:S01]  /*2d8d0*/  FMUL R16, R27.reuse, R16 ;  /* 0x000000101b107220 */ /* 0x040fe20000400000 */
[----:B------:R-:W-:Y:S01]  /*2d8e0*/  F2FP.F16.F32.PACK_AB R8, R8, R7 ;  /* 0x000000070808723e */ /* 0x000fe200000000ff */
[----:B------:R-:W-:Y:S01]  /*2d8f0*/  STL [R1+0x18a0], R0 ;  /* 0x0018a00001007387 */ /* 0x000fe20000100800 */
[----:B------:R-:W-:Y:S01]  /*2d900*/  FMUL R27, R27, R14 ;  /* 0x0000000e1b1b7220 */ /* 0x000fe20000400000 */
[----:B------:R-:W-:Y:S02]  /*2d910*/  F2FP.F16.F32.PACK_AB R12, R12, R6 ;  /* 0x000000060c0c723e */ /* 0x000fe400000000ff */
[----:B------:R-:W-:Y:S04]  /*2d920*/  STL [R1+0x18a4], R2 ;  /* 0x0018a40201007387 */ /* 0x000fe80000100800 */
[----:B------:R-:W-:Y:S04]  /*2d930*/  STL [R1+0x18a8], R20 ;  /* 0x0018a81401007387 */ /* 0x000fe80000100800 */
[----:B------:R-:W3:Y:S04]  /*2d940*/  LDL.LU R14, [R1+0x17c] ;  /* 0x00017c00010e7983 */ /* 0x000ee80000300800 */
[----:B------:R-:W3:Y:S04]  /*2d950*/  LDL.LU R15, [R1+0x15c] ;  /* 0x00015c00010f7983 */ /* 0x000ee80000300800 */
[----:B0-----:R-:W3:Y:S04]  /*2d960*/  LDL.LU R23, [R1+0x188] ;  /* 0x0001880001177983 */ /* 0x001ee80000300800 */
[----:B------:R-:W-:Y:S04]  /*2d970*/  STL [R1+0x18ac], R8 ;  /* 0x0018ac0801007387 */ /* 0x000fe80000100800 */
[----:B------:R0:W-:Y:S04]  /*2d980*/  STL [R1+0x18b0], R12 ;  /* 0x0018b00c01007387 */ /* 0x0001e80000100800 */
[----:B0-----:R-:W3:Y:S01]  /*2d990*/  LDL.LU R12, [R1+0x180] ;  /* 0x00018000010c7983 */ /* 0x001ee20000300800 */
[----:B----4-:R-:W-:Y:S01]  /*2d9a0*/  @P2 FMUL R9, R9, 0.25 ;  /* 0x3e80000009092820 */ /* 0x010fe20000400000 */
[----:B--2---:R-:W-:-:S03]  /*2d9b0*/  @P2 FMUL R11, R11, 0.25 ;  /* 0x3e8000000b0b2820 */ /* 0x004fc60000400000 */
[----:B------:R-:W-:Y:S01]  /*2d9c0*/  @!P4 FMUL R9, R9, 16777216 ;  /* 0x4b8000000909c820 */ /* 0x000fe20000400000 */
[----:B------:R-:W-:-:S03]  /*2d9d0*/  @!P4 FMUL R11, R11, 16777216 ;  /* 0x4b8000000b0bc820 */ /* 0x000fc60000400000 */
[C---:B------:R-:W-:Y:S01]  /*2d9e0*/  FMUL R9, R3.reuse, R9 ;  /* 0x0000000903097220 */ /* 0x040fe20000400000 */
[----:B------:R-:W-:-:S05]  /*2d9f0*/  FMUL R11, R3, R11 ;  /* 0x0000000b030b7220 */ /* 0x000fca0000400000 */
[----:B------:R-:W-:Y:S02]  /*2da00*/  F2FP.F16.F32.PACK_AB R9, R9, R11 ;  /* 0x0000000b0909723e */ /* 0x000fe400000000ff */
[----:B------:R-:W2:Y:S01]  /*2da10*/  LDL.LU R11, [R1+0x154] ;  /* 0x00015400010b7983 */ /* 0x000ea20000300800 */
[----:B------:R-:W-:Y:S01]  /*2da20*/  @P2 FMUL R13, R13, 0.25 ;  /* 0x3e8000000d0d2820 */ /* 0x000fe20000400000 */
[----:B------:R-:W-:-:S03]  /*2da30*/  @P2 FMUL R28, R28, 0.25 ;  /* 0x3e8000001c1c2820 */ /* 0x000fc60000400000 */
[----:B------:R-:W-:Y:S01]  /*2da40*/  @!P4 FMUL R13, R13, 16777216 ;  /* 0x4b8000000d0dc820 */ /* 0x000fe20000400000 */
[----:B------:R-:W-:-:S03]  /*2da50*/  @!P4 FMUL R28, R28, 16777216 ;  /* 0x4b8000001c1cc820 */ /* 0x000fc60000400000 */
[C---:B------:R-:W-:Y:S01]  /*2da60*/  FMUL R13, R3.reuse, R13 ;  /* 0x0000000d030d7220 */ /* 0x040fe20000400000 */
[----:B------:R-:W-:-:S05]  /*2da70*/  FMUL R7, R3, R28 ;  /* 0x0000001c03077220 */ /* 0x000fca0000400000 */
[----:B------:R-:W-:Y:S02]  /*2da80*/  F2FP.F16.F32.PACK_AB R13, R13, R7 ;  /* 0x000000070d0d723e */ /* 0x000fe400000000ff */
[----:B------:R-:W4:Y:S01]  /*2da90*/  LDL.LU R7, [R1+0x1a8] ;  /* 0x0001a80001077983 */ /* 0x000f220000300800 */
[----:B------:R-:W-:Y:S01]  /*2daa0*/  @P2 FMUL R10, R10, 0.25 ;  /* 0x3e8000000a0a2820 */ /* 0x000fe20000400000 */
[----:B------:R-:W-:Y:S02]  /*2dab0*/  @P2 FMUL R29, R29, 0.25 ;  /* 0x3e8000001d1d2820 */ /* 0x000fe40000400000 */
[----:B------:R-:W4:Y:S01]  /*2dac0*/  LDL.LU R8, [R1+0xe8] ;  /* 0x0000e80001087983 */ /* 0x000f220000300800 */
[----:B------:R-:W-:Y:S01]  /*2dad0*/  @!P4 FMUL R10, R10, 16777216 ;  /* 0x4b8000000a0ac820 */ /* 0x000fe20000400000 */
[----:B------:R-:W-:Y:S01]  /*2dae0*/  @!P4 FMUL R29, R29, 16777216 ;  /* 0x4b8000001d1dc820 */ /* 0x000fe20000400000 */
[----:B------:R-:W-:Y:S01]  /*2daf0*/  F2FP.F16.F32.PACK_AB R17, R17, R4 ;  /* 0x000000041111723e */ /* 0x000fe200000000ff */
[----:B------:R-:W4:Y:S01]  /*2db00*/  LDL.LU R20, [R1+0x100] ;  /* 0x0001000001147983 */ /* 0x000f220000300800 */
[C---:B------:R-:W-:Y:S01]  /*2db10*/  FMUL R10, R3.reuse, R10 ;  /* 0x0000000a030a7220 */ /* 0x040fe20000400000 */
[----:B------:R-:W-:-:S02]  /*2db20*/  FMUL R6, R3, R29 ;  /* 0x0000001d03067220 */ /* 0x000fc40000400000 */
[----:B------:R-:W4:Y:S03]  /*2db30*/  LDL.LU R2, [R1+0x10c] ;  /* 0x00010c0001027983 */ /* 0x000f260000300800 */
[----:B------:R-:W-:Y:S01]  /*2db40*/  F2FP.F16.F32.PACK_AB R10, R10, R6 ;  /* 0x000000060a0a723e */ /* 0x000fe200000000ff */
[----:B------:R-:W0:Y:S01]  /*2db50*/  S2R R29, SR_TID.X ;  /* 0x00000000001d7919 */ /* 0x000e220000002100 */
[----:B------:R-:W-:Y:S01]  /*2db60*/  F2FP.F16.F32.PACK_AB R16, R16, R27 ;  /* 0x0000001b1010723e */ /* 0x000fe200000000ff */
[----:B------:R-:W4:Y:S04]  /*2db70*/  LDL.LU R0, [R1+0x110] ;  /* 0x0001100001007983 */ /* 0x000f280000300800 */
[----:B------:R-:W4:Y:S01]  /*2db80*/  LDL.LU R21, [R1+0x11c] ;  /* 0x00011c0001157983 */ /* 0x000f220000300800 */
[----:B---3--:R-:W-:-:S03]  /*2db90*/  @P2 FMUL R14, R14, 0.25 ;  /* 0x3e8000000e0e2820 */ /* 0x008fc60000400000 */
[----:B------:R-:W3:Y:S01]  /*2dba0*/  LDL.LU R22, [R1+0x130] ;  /* 0x0001300001167983 */ /* 0x000ee20000300800 */
[----:B------:R-:W-:Y:S01]  /*2dbb0*/  @P2 FMUL R12, R12, 0.25 ;  /* 0x3e8000000c0c2820 */ /* 0x000fe20000400000 */
[----:B------:R-:W-:Y:S01]  /*2dbc0*/  @P2 FMUL R23, R23, 0.25 ;  /* 0x3e80000017172820 */ /* 0x000fe20000400000 */
[----:B------:R-:W-:Y:S01]  /*2dbd0*/  @P2 FMUL R15, R15, 0.25 ;  /* 0x3e8000000f0f2820 */ /* 0x000fe20000400000 */
[----:B------:R-:W-:Y:S01]  /*2dbe0*/  @!P4 FMUL R14, R14, 16777216 ;  /* 0x4b8000000e0ec820 */ /* 0x000fe20000400000 */
[----:B------:R-:W-:Y:S01]  /*2dbf0*/  @!P4 FMUL R12, R12, 16777216 ;  /* 0x4b8000000c0cc820 */ /* 0x000fe20000400000 */
[----:B------:R-:W3:Y:S03]  /*2dc00*/  LDL.LU R24, [R1+0x138] ;  /* 0x0001380001187983 */ /* 0x000ee60000300800 */
[----:B------:R-:W-:Y:S01]  /*2dc10*/  FMUL R6, R3, R12 ;  /* 0x0000000c03067220 */ /* 0x000fe20000400000 */
[----:B------:R-:W-:Y:S01]  /*2dc20*/  @!P4 FMUL R23, R23, 16777216 ;  /* 0x4b8000001717c820 */ /* 0x000fe20000400000 */
[----:B------:R-:W-:Y:S01]  /*2dc30*/  @!P4 FMUL R15, R15, 16777216 ;  /* 0x4b8000000f0fc820 */ /* 0x000fe20000400000 */
[----:B------:R-:W-:Y:S01]  /*2dc40*/  FMUL R14, R3, R14 ;  /* 0x0000000e030e7220 */ /* 0x000fe20000400000 */
[----:B0-----:R-:W-:Y:S01]  /*2dc50*/  SHF.L.U32 R27, R29, 0x2, RZ ;  /* 0x000000021d1b7819 */ /* 0x001fe200000006ff */
[C---:B------:R-:W-:Y:S01]  /*2dc60*/  FMUL R4, R3.reuse, R23 ;  /* 0x0000001703047220 */ /* 0x040fe20000400000 */
[----:B------:R-:W3:Y:S01]  /*2dc70*/  LDL.LU R25, [R1+0x140] ;  /* 0x0001400001197983 */ /* 0x000ee20000300800 */
[----:B------:R-:W-:-:S03]  /*2dc80*/  FMUL R15, R3, R15 ;  /* 0x0000000f030f7220 */ /* 0x000fc60000400000 */
[----:B------:R-:W3:Y:S01]  /*2dc90*/  LDL.LU R26, [R1+0x144] ;  /* 0x00014400011a7983 */ /* 0x000ee20000300800 */
[----:B------:R-:W-:-:S03]  /*2dca0*/  F2FP.F16.F32.PACK_AB R18, R18, R5 ;  /* 0x000000051212723e */ /* 0x000fc600000000ff */
[----:B------:R-:W3:Y:S01]  /*2dcb0*/  LDL.LU R28, [R1+0x160] ;  /* 0x00016000011c7983 */ /* 0x000ee20000300800 */
[----:B------:R-:W-:-:S03]  /*2dcc0*/  LOP3.LUT R12, R27, 0x70, RZ, 0xc0, !PT ;  /* 0x000000701b0c7812 */ /* 0x000fc600078ec0ff */
[----:B------:R-:W3:Y:S01]  /*2dcd0*/  LDL.LU R29, [R1+0x168] ;  /* 0x00016800011d7983 */ /* 0x000ee20000300800 */
[----:B------:R-:W-:Y:S01]  /*2dce0*/  F2FP.F16.F32.PACK_AB R15, R15, R4 ;  /* 0x000000040f0f723e */ /* 0x000fe200000000ff */
[----:B--2---:R-:W-:-:S04]  /*2dcf0*/  @P2 FMUL R11, R11, 0.25 ;  /* 0x3e8000000b0b2820 */ /* 0x004fc80000400000 */
[----:B------:R-:W-:-:S04]  /*2dd00*/  @!P4 FMUL R11, R11, 16777216 ;  /* 0x4b8000000b0bc820 */ /* 0x000fc80000400000 */
[----:B------:R-:W-:-:S05]  /*2dd10*/  FMUL R11, R3, R11 ;  /* 0x0000000b030b7220 */ /* 0x000fca0000400000 */
[----:B------:R-:W-:Y:S02]  /*2dd20*/  F2FP.F16.F32.PACK_AB R11, R11, R6 ;  /* 0x000000060b0b723e */ /* 0x000fe400000000ff */
[----:B------:R-:W0:Y:S01]  /*2dd30*/  S2R R6, SR_TID.X ;  /* 0x0000000000067919 */ /* 0x000e220000002100 */
[----:B----4-:R-:W-:-:S04]  /*2dd40*/  @P2 FMUL R7, R7, 0.25 ;  /* 0x3e80000007072820 */ /* 0x010fc80000400000 */
[----:B------:R-:W-:-:S04]  /*2dd50*/  @!P4 FMUL R7, R7, 16777216 ;  /* 0x4b8000000707c820 */ /* 0x000fc80000400000 */
[----:B------:R-:W-:-:S05]  /*2dd60*/  FMUL R7, R3, R7 ;  /* 0x0000000703077220 */ /* 0x000fca0000400000 */
[----:B------:R-:W-:Y:S02]  /*2dd70*/  F2FP.F16.F32.PACK_AB R14, R14, R7 ;  /* 0x000000070e0e723e */ /* 0x000fe400000000ff */
[----:B------:R-:W2:Y:S04]  /*2dd80*/  LDL.LU R7, [R1+0x18c] ;  /* 0x00018c0001077983 */ /* 0x000ea80000300800 */
[----:B------:R-:W4:Y:S04]  /*2dd90*/  LDL.LU R5, [R1+0x184] ;  /* 0x0001840001057983 */ /* 0x000f280000300800 */
[----:B------:R-:W3:Y:S04]  /*2dda0*/  LDL.LU R27, [R1+0x12c] ;  /* 0x00012c00011b7983 */ /* 0x000ee80000300800 */
[----:B------:R-:W2:Y:S01]  /*2ddb0*/  LDL.LU R4, [R1+0x14c] ;  /* 0x00014c0001047983 */ /* 0x000ea20000300800 */
[C---:B0-----:R-:W-:Y:S01]  /*2ddc0*/  LOP3.LUT R23, R6.reuse, 0x18, RZ, 0xc0, !PT ;  /* 0x0000001806177812 */ /* 0x041fe200078ec0ff */
[----:B------:R-:W-:-:S05]  /*2ddd0*/  IMAD.SHL.U32 R6, R6, 0x20, RZ ;  /* 0x0000002006067824 */ /* 0x000fca00078e00ff */
[----:B------:R-:W-:-:S04]  /*2dde0*/  LOP3.LUT R6, R6, 0xc60, RZ, 0xc0, !PT ;  /* 0x00000c6006067812 */ /* 0x000fc800078ec0ff */
[----:B------:R-:W-:Y:S02]  /*2ddf0*/  LEA R6, R23, R6, 0x9 ;  /* 0x0000000617067211 */ /* 0x000fe400078e48ff */
[----:B------:R-:W4:Y:S01]  /*2de00*/  LDL.LU R23, [R1+0x18b4] ;  /* 0x0018b40001177983 */ /* 0x000f220000300800 */
[----:B------:R-:W-:-:S04]  /*2de10*/  @P2 FMUL R8, R8, 0.25 ;  /* 0x3e80000008082820 */ /* 0x000fc80000400000 */
[----:B------:R-:W-:Y:S01]  /*2de20*/  @!P4 FMUL R8, R8, 16777216 ;  /* 0x4b8000000808c820 */ /* 0x000fe20000400000 */
[----:B------:R-:W-:-:S03]  /*2de30*/  LOP3.LUT R6, R6, R12, RZ, 0x3c, !PT ;  /* 0x0000000c06067212 */ /* 0x000fc600078e3cff */
[----:B------:R-:W-:Y:S01]  /*2de40*/  FMUL R8, R3, R8 ;  /* 0x0000000803087220 */ /* 0x000fe20000400000 */
[----:B----4-:R-:W-:Y:S02]  /*2de50*/  F2FP.F16.F32.PACK_AB R19, R23, R19 ;  /* 0x000000131713723e */ /* 0x010fe400000000ff */
[----:B------:R-:W4:Y:S04]  /*2de60*/  LDL.LU R23, [R1+0x124] ;  /* 0x0001240001177983 */ /* 0x000f280000300800 */
[----:B------:R-:W4:Y:S04]  /*2de70*/  LDL.LU R12, [R1+0x18b0] ;  /* 0x0018b000010c7983 */ /* 0x000f280000300800 */
[----:B------:R0:W-:Y:S04]  /*2de80*/  STL [R1+0xa0], R8 ;  /* 0x0000a00801007387 */ /* 0x0001e80000100800 */
[----:B0-----:R-:W4:Y:S01]  /*2de90*/  LDL.LU R8, [R1+0x18ac] ;  /* 0x0018ac0001087983 */ /* 0x001f220000300800 */
[----:B------:R-:W-:Y:S01]  /*2dea0*/  @P2 FMUL R20, R20, 0.25 ;  /* 0x3e80000014142820 */ /* 0x000fe20000400000 */
[----:B------:R-:W-:Y:S01]  /*2deb0*/  @P2 FMUL R2, R2, 0.25 ;  /* 0x3e80000002022820 */ /* 0x000fe20000400000 */
[----:B------:R-:W-:-:S02]  /*2dec0*/  @P2 FMUL R0, R0, 0.25 ;  /* 0x3e80000000002820 */ /* 0x000fc40000400000 */
[----:B------:R-:W-:Y:S01]  /*2ded0*/  @!P4 FMUL R20, R20, 16777216 ;  /* 0x4b8000001414c820 */ /* 0x000fe20000400000 */
[----:B------:R-:W-:Y:S01]  /*2dee0*/  @P2 FMUL R21, R21, 0.25 ;  /* 0x3e80000015152820 */ /* 0x000fe20000400000 */
[----:B------:R-:W-:Y:S01]  /*2def0*/  @!P4 FMUL R2, R2, 16777216 ;  /* 0x4b8000000202c820 */ /* 0x000fe20000400000 */
[----:B------:R-:W-:Y:S01]  /*2df00*/  @!P4 FMUL R0, R0, 16777216 ;  /* 0x4b8000000000c820 */ /* 0x000fe20000400000 */
[----:B------:R-:W-:Y:S01]  /*2df10*/  FMUL R20, R3, R20 ;  /* 0x0000001403147220 */ /* 0x000fe20000400000 */
[----:B---3--:R-:W-:Y:S01]  /*2df20*/  @P2 FMUL R27, R27, 0.25 ;  /* 0x3e8000001b1b2820 */ /* 0x008fe20000400000 */
[----:B------:R-:W-:Y:S01]  /*2df30*/  @!P4 FMUL R21, R21, 16777216 ;  /* 0x4b8000001515c820 */ /* 0x000fe20000400000 */
[C---:B------:R-:W-:Y:S01]  /*2df40*/  FMUL R2, R3.reuse, R2 ;  /* 0x0000000203027220 */ /* 0x040fe20000400000 */
[----:B------:R-:W-:Y:S01]  /*2df50*/  @P2 FMUL R22, R22, 0.25 ;  /* 0x3e80000016162820 */ /* 0x000fe20000400000 */
[----:B------:R-:W-:Y:S01]  /*2df60*/  FMUL R0, R3, R0 ;  /* 0x0000000003007220 */ /* 0x000fe20000400000 */
[----:B------:R0:W-:Y:S01]  /*2df70*/  STL [R1+0x88], R20 ;  /* 0x0000881401007387 */ /* 0x0001e20000100800 */
[----:B------:R-:W-:Y:S01]  /*2df80*/  @P2 FMUL R24, R24, 0.25 ;  /* 0x3e80000018182820 */ /* 0x000fe20000400000 */
[----:B------:R-:W-:Y:S01]  /*2df90*/  @!P4 FMUL R27, R27, 16777216 ;  /* 0x4b8000001b1bc820 */ /* 0x000fe20000400000 */
[----:B------:R-:W-:Y:S01]  /*2dfa0*/  FMUL R21, R3, R21 ;  /* 0x0000001503157220 */ /* 0x000fe20000400000 */
[----:B------:R-:W-:Y:S01]  /*2dfb0*/  @P2 FMUL R25, R25, 0.25 ;  /* 0x3e80000019192820 */ /* 0x000fe20000400000 */
[----:B------:R-:W-:Y:S01]  /*2dfc0*/  @!P4 FMUL R22, R22, 16777216 ;  /* 0x4b8000001616c820 */ /* 0x000fe20000400000 */
[----:B------:R-:W-:Y:S01]  /*2dfd0*/  @P2 FMUL R26, R26, 0.25 ;  /* 0x3e8000001a1a2820 */ /* 0x000fe20000400000 */
[----:B0-----:R-:W3:Y:S01]  /*2dfe0*/  LDL.LU R20, [R1+0x18a8] ;  /* 0x0018a80001147983 */ /* 0x001ee20000300800 */
[----:B------:R-:W-:-:S03]  /*2dff0*/  @!P4 FMUL R24, R24, 16777216 ;  /* 0x4b8000001818c820 */ /* 0x000fc60000400000 */
[----:B------:R0:W-:Y:S01]  /*2e000*/  STL [R1+0x6c], R2 ;  /* 0x00006c0201007387 */ /* 0x0001e20000100800 */
[----:B------:R-:W-:Y:S01]  /*2e010*/  FMUL R27, R3, R27 ;  /* 0x0000001b031b7220 */ /* 0x000fe20000400000 */
[----:B--2---:R-:W-:Y:S01]  /*2e020*/  @P2 FMUL R4, R4, 0.25 ;  /* 0x3e80000004042820 */ /* 0x004fe20000400000 */
[----:B------:R-:W-:Y:S01]  /*2e030*/  @!P4 FMUL R25, R25, 16777216 ;  /* 0x4b8000001919c820 */ /* 0x000fe20000400000 */
[C---:B------:R-:W-:Y:S01]  /*2e040*/  FMUL R22, R3.reuse, R22 ;  /* 0x0000001603167220 */ /* 0x040fe20000400000 */
[----:B0-----:R-:W3:Y:S04]  /*2e050*/  LDL.LU R2, [R1+0x18a4] ;  /* 0x0018a40001027983 */ /* 0x001ee80000300800 */
[----:B------:R0:W-:Y:S01]  /*2e060*/  STL [R1+0x64], R0 ;  /* 0x0000640001007387 */ /* 0x0001e20000100800 */
[----:B------:R-:W-:Y:S01]  /*2e070*/  @P2 FMUL R28, R28, 0.25 ;  /* 0x3e8000001c1c2820 */ /* 0x000fe20000400000 */
[----:B------:R-:W-:Y:S01]  /*2e080*/  @!P4 FMUL R26, R26, 16777216 ;  /* 0x4b8000001a1ac820 */ /* 0x000fe20000400000 */
[----:B------:R-:W-:Y:S01]  /*2e090*/  FMUL R24, R3, R24 ;  /* 0x0000001803187220 */ /* 0x000fe20000400000 */
[----:B------:R-:W-:Y:S01]  /*2e0a0*/  @P2 FMUL R29, R29, 0.25 ;  /* 0x3e8000001d1d2820 */ /* 0x000fe20000400000 */
[----:B0-----:R-:W2:Y:S04]  /*2e0b0*/  LDL.LU R0, [R1+0x18a0] ;  /* 0x0018a00001007983 */ /* 0x001ea80000300800 */
[----:B------:R0:W-:Y:S01]  /*2e0c0*/  STL [R1+0x60], R21 ;  /* 0x0000601501007387 */ /* 0x0001e20000100800 */
[----:B------:R-:W-:Y:S01]  /*2e0d0*/  @!P4 FMUL R4, R4, 16777216 ;  /* 0x4b8000000404c820 */ /* 0x000fe20000400000 */
[----:B------:R-:W-:Y:S01]  /*2e0e0*/  FMUL R25, R3, R25 ;  /* 0x0000001903197220 */ /* 0x000fe20000400000 */
[----:B------:R-:W-:Y:S01]  /*2e0f0*/  @P2 FMUL R5, R5, 0.25 ;  /* 0x3e80000005052820 */ /* 0x000fe20000400000 */
[----:B------:R-:W-:Y:S01]  /*2e100*/  @!P4 FMUL R28, R28, 16777216 ;  /* 0x4b8000001c1cc820 */ /* 0x000fe20000400000 */
[----:B0-----:R-:W2:Y:S01]  /*2e110*/  LDL.LU R21, [R1+0x189c] ;  /* 0x00189c0001157983 */ /* 0x001ea20000300800 */
[----:B------:R-:W-:Y:S01]  /*2e120*/  FMUL R26, R3, R26 ;  /* 0x0000001a031a7220 */ /* 0x000fe20000400000 */
[----:B------:R-:W-:Y:S01]  /*2e130*/  @!P4 FMUL R29, R29, 16777216 ;  /* 0x4b8000001d1dc820 */ /* 0x000fe20000400000 */
[----:B------:R-:W-:Y:S01]  /*2e140*/  FMUL R4, R3, R4 ;  /* 0x0000000403047220 */ /* 0x000fe20000400000 */
[----:B------:R-:W-:Y:S01]  /*2e150*/  @P2 FMUL R7, R7, 0.25 ;  /* 0x3e80000007072820 */ /* 0x000fe20000400000 */
[----:B------:R-:W-:Y:S01]  /*2e160*/  @!P4 FMUL R5, R5, 16777216 ;  /* 0x4b8000000505c820 */ /* 0x000fe20000400000 */
[C---:B------:R-:W-:Y:S01]  /*2e170*/  FMUL R28, R3.reuse, R28 ;  /* 0x0000001c031c7220 */ /* 0x040fe20000400000 */
[----:B------:R-:W-:Y:S01]  /*2e180*/  FMUL R29, R3, R29 ;  /* 0x0000001d031d7220 */ /* 0x000fe20000400000 */
[----:B------:R-:W-:Y:S01]  /*2e190*/  @!P4 FMUL R7, R7, 16777216 ;  /* 0x4b8000000707c820 */ /* 0x000fe20000400000 */
[----:B------:R-:W-:Y:S01]  /*2e1a0*/  FMUL R5, R3, R5 ;  /* 0x0000000503057220 */ /* 0x000fe20000400000 */
[----:B------:R-:W-:Y:S01]  /*2e1b0*/  STS.128 [R6+UR6+0x80], R16 ;  /* 0x0000801006007988 */ /* 0x000fe20008000c06 */
[----:B----4-:R-:W-:-:S04]  /*2e1c0*/  @P2 FMUL R23, R23, 0.25 ;  /* 0x3e80000017172820 */ /* 0x010fc80000400000 */
[----:B------:R-:W-:-:S04]  /*2e1d0*/  @!P4 FMUL R23, R23, 16777216 ;  /* 0x4b8000001717c820 */ /* 0x000fc80000400000 */
[----:B------:R-:W-:-:S05]  /*2e1e0*/  FMUL R23, R3, R23 ;  /* 0x0000001703177220 */ /* 0x000fca0000400000 */
[----:B------:R0:W-:Y:S04]  /*2e1f0*/  STL [R1+0x58], R23 ;  /* 0x0000581701007387 */ /* 0x0001e80000100800 */
[----:B0-----:R-:W4:Y:S04]  /*2e200*/  LDL.LU R23, [R1+0x1ac] ;  /* 0x0001ac0001177983 */ /* 0x001f280000300800 */
[----:B------:R0:W-:Y:S04]  /*2e210*/  STL [R1+0x50], R27 ;  /* 0x0000501b01007387 */ /* 0x0001e80000100800 */
[----:B0-----:R-:W4:Y:S04]  /*2e220*/  LDL R27, [R1+0x80] ;  /* 0x00008000011b7983 */ /* 0x001f280000100800 */
[----:B------:R0:W-:Y:S04]  /*2e230*/  STL [R1+0x44], R22 ;  /* 0x0000441601007387 */ /* 0x0001e80000100800 */
[----:B0-----:R-:W4:Y:S04]  /*2e240*/  LDL.LU R22, [R1+0x1898] ;  /* 0x0018980001167983 */ /* 0x001f280000300800 */
[----:B------:R0:W-:Y:S01]  /*2e250*/  STL [R1+0x40], R24 ;  /* 0x0000401801007387 */ /* 0x0001e20000100800 */
[----:B------:R-:W-:-:S03]  /*2e260*/  FMUL R3, R3, R7 ;  /* 0x0000000703037220 */ /* 0x000fc60000400000 */
[----:B0-----:R-:W4:Y:S04]  /*2e270*/  LDL.LU R24, [R1+0x1894] ;  /* 0x0018940001187983 */ /* 0x001f280000300800 */
[----:B------:R0:W-:Y:S04]  /*2e280*/  STL [R1+0x34], R25 ;  /* 0x0000341901007387 */ /* 0x0001e80000100800 */
        /* <DEDUP_REMOVED lines=8> */
[----:B------:R-:W-:Y:S04]  /*2e310*/  STS.128 [R6+UR6], R8 ;  /* 0x0000000806007988 */ /* 0x000fe80008000c06 */
[----:B0-----:R-:W4:Y:S04]  /*2e320*/  LDL.LU R29, [R1+0x1884] ;  /* 0x00188400011d7983 */ /* 0x001f280000300800 */
[----:B------:R0:W-:Y:S04]  /*2e330*/  STL [R1+0x1c], R5 ;  /* 0x00001c0501007387 */ /* 0x0001e80000100800 */
[----:B------:R-:W-:Y:S04]  /*2e340*/  STS.128 [R6+UR6+0x200], R12 ;  /* 0x0002000c06007988 */ /* 0x000fe80008000c06 */
[----:B0-----:R-:W4:Y:S04]  /*2e350*/  LDL.LU R5, [R1+0x5c] ;  /* 0x00005c0001057983 */ /* 0x001f280000300800 */
[----:B------:R-:W4:Y:S04]  /*2e360*/  LDL.LU R7, [R1+0x54] ;  /* 0x0000540001077983 */ /* 0x000f280000300800 */
[----:B------:R0:W-:Y:S04]  /*2e370*/  STL [R1+0x1880], R3 ;  /* 0x0018800301007387 */ /* 0x0001e80000100800 */
[----:B0-----:R-:W4:Y:S04]  /*2e380*/  LDL.LU R3, [R1+0x38] ;  /* 0x0000380001037983 */ /* 0x001f280000300800 */
[----:B------:R-:W4:Y:S04]  /*2e390*/  LDL.LU R9, [R1+0x8] ;  /* 0x0000080001097983 */ /* 0x000f280000300800 */
[----:B------:R-:W4:Y:S04]  /*2e3a0*/  LDL.LU R10, [R1+0x18] ;  /* 0x00001800010a7983 */ /* 0x000f280000300800 */
[----:B------:R-:W4:Y:S04]  /*2e3b0*/  LDL.LU R11, [R1+0x48] ;  /* 0x00004800010b7983 */ /* 0x000f280000300800 */
[----:B------:R-:W4:Y:S04]  /*2e3c0*/  LDL.LU R12, [R1] ;  /* 0x00000000010c7983 */ /* 0x000f280000300800 */
[----:B------:R-:W4:Y:S04]  /*2e3d0*/  LDL.LU R13, [R1+0xc] ;  /* 0x00000c00010d7983 */ /* 0x000f280000300800 */
[----:B------:R-:W4:Y:S04]  /*2e3e0*/  LDL.LU R14, [R1+0x2c] ;  /* 0x00002c00010e7983 */ /* 0x000f280000300800 */
[----:B------:R-:W4:Y:S04]  /*2e3f0*/  LDL.LU R15, [R1+0x4c] ;  /* 0x00004c00010f7983 */ /* 0x000f280000300800 */
[----:B------:R-:W4:Y:S04]  /*2e400*/  LDL.LU R17, [R1+0x4] ;  /* 0x0000040001117983 */ /* 0x000f280000300800 */
[----:B------:R-:W4:Y:S04]  /*2e410*/  LDL.LU R18, [R1+0x10] ;  /* 0x0000100001127983 */ /* 0x000f280000300800 */
[----:B------:R-:W4:Y:S01]  /*2e420*/  LDL.LU R19, [R1+0x14] ;  /* 0x0000140001137983 */ /* 0x000f220000300800 */
[----:B--2---:R-:W-:-:S02]  /*2e430*/  F2FP.F16.F32.PACK_AB R21, R21, R0 ;  /* 0x000000001515723e */ /* 0x004fc400000000ff */
[----:B---3--:R-:W-:Y:S02]  /*2e440*/  F2FP.F16.F32.PACK_AB R20, R2, R20 ;  /* 0x000000140214723e */ /* 0x008fe400000000ff */
[----:B----4-:R-:W-:Y:S02]  /*2e450*/  IADD3 R0, R27, -R23, RZ ;  /* 0x800000171b007210 */ /* 0x010fe40007ffe0ff */
[----:B------:R-:W0:Y:S01]  /*2e460*/  S2R R27, SR_TID.X ;  /* 0x00000000001b7919 */ /* 0x000e220000002100 */
[----:B------:R-:W-:Y:S02]  /*2e470*/  F2FP.F16.F32.PACK_AB R22, R24, R22 ;  /* 0x000000161816723e */ /* 0x000fe400000000ff */
[----:B0-----:R-:W-:-:S04]  /*2e480*/  SHF.R.U32.HI R27, RZ, 0x5, R27 ;  /* 0x00000005ff1b7819 */ /* 0x001fc8000001161b */
[----:B------:R-:W-:Y:S02]  /*2e490*/  SGXT.U32 R27, R27, 0x2 ;  /* 0x000000021b1b781a */ /* 0x000fe40000000000 */
[----:B------:R-:W-:-:S05]  /*2e4a0*/  F2FP.F16.F32.PACK_AB R23, R26, R25 ;  /* 0x000000191a17723e */ /* 0x000fca00000000ff */
[----:B------:R0:W-:Y:S01]  /*2e4b0*/  STS.128 [R6+UR6+0x280], R20 ;  /* 0x0002801406007988 */ /* 0x0001e20008000c06 */
[----:B------:R-:W-:-:S03]  /*2e4c0*/  F2FP.F16.F32.PACK_AB R8, R29, R28 ;  /* 0x0000001c1d08723e */ /* 0x000fc600000000ff */
[----:B------:R-:W2:Y:S04]  /*2e4d0*/  LDL.LU R28, [R1+0x1e4] ;  /* 0x0001e400011c7983 */ /* 0x000ea80000300800 */
[----:B------:R-:W3:Y:S04]  /*2e4e0*/  LDL.LU R29, [R1+0x1d0] ;  /* 0x0001d000011d7983 */ /* 0x000ee80000300800 */
[----:B------:R-:W3:Y:S04]  /*2e4f0*/  LDL.LU R25, [R1+0x1cc] ;  /* 0x0001cc0001197983 */ /* 0x000ee80000300800 */
[----:B------:R-:W4:Y:S01]  /*2e500*/  LDL.LU R26, [R1+0x1f0] ;  /* 0x0001f000011a7983 */ /* 0x000f220000300800 */
[----:B------:R-:W-:-:S02]  /*2e510*/  F2FP.F16.F32.PACK_AB R10, R14, R10 ;  /* 0x0000000a0e0a723e */ /* 0x000fc400000000ff */
[----:B------:R-:W-:Y:S02]  /*2e520*/  F2FP.F16.F32.PACK_AB R13, R19, R13 ;  /* 0x0000000d130d723e */ /* 0x000fe400000000ff */
[----:B------:R-:W1:Y:S01]  /*2e530*/  LDC R19, c[0x0][0x278] ;  /* 0x00009e00ff137b82 */ /* 0x000e620000000800 */
[----:B------:R-:W-:Y:S02]  /*2e540*/  F2FP.F16.F32.PACK_AB R14, R3, R4 ;  /* 0x00000004030e723e */ /* 0x000fe400000000ff */
[----:B------:R-:W4:Y:S01]  /*2e550*/  LDL.LU R4, [R1+0x1ec] ;  /* 0x0001ec0001047983 */ /* 0x000f220000300800 */
[----:B------:R-:W-:Y:S02]  /*2e560*/  F2FP.F16.F32.PACK_AB R11, R15, R11 ;  /* 0x0000000b0f0b723e */ /* 0x000fe400000000ff */
[----:B------:R-:W-:Y:S01]  /*2e570*/  F2FP.F16.F32.PACK_AB R15, R5, R7 ;  /* 0x00000007050f723e */ /* 0x000fe200000000ff */
[----:B------:R-:W4:Y:S01]  /*2e580*/  LDL.LU R3, [R1+0x7c] ;  /* 0x00007c0001037983 */ /* 0x000f220000300800 */
[----:B------:R-:W-:-:S03]  /*2e590*/  F2FP.F16.F32.PACK_AB R12, R17, R12 ;  /* 0x0000000c110c723e */ /* 0x000fc600000000ff */
[----:B------:R-:W4:Y:S01]  /*2e5a0*/  LDL.LU R7, [R1+0x1d4] ;  /* 0x0001d40001077983 */ /* 0x000f220000300800 */
[----:B------:R-:W-:-:S03]  /*2e5b0*/  F2FP.F16.F32.PACK_AB R9, R18, R9 ;  /* 0x000000091209723e */ /* 0x000fc600000000ff */
[----:B------:R-:W4:Y:S04]  /*2e5c0*/  LDL.LU R24, [R1+0x1d8] ;  /* 0x0001d80001187983 */ /* 0x000f280000300800 */
[----:B------:R-:W4:Y:S04]  /*2e5d0*/  LDL R5, [R1+0x78] ;  /* 0x0000780001057983 */ /* 0x000f280000100800 */
[----:B------:R-:W4:Y:S01]  /*2e5e0*/  LDL.LU R17, [R1+0x1dc] ;  /* 0x0001dc0001117983 */ /* 0x000f220000300800 */
[----:B-1----:R-:W-:-:S03]  /*2e5f0*/  IMAD R27, R27, R19, RZ ;  /* 0x000000131b1b7224 */ /* 0x002fc600078e02ff */
[----:B------:R-:W4:Y:S04]  /*2e600*/  LDL R18, [R1+0x74] ;  /* 0x0000740001127983 */ /* 0x000f280000100800 */
[----:B0-----:R-:W2:Y:S04]  /*2e610*/  LDL.LU R20, [R1+0x1bc] ;  /* 0x0001bc0001147983 */ /* 0x001ea80000300800 */
[----:B------:R-:W4:Y:S04]  /*2e620*/  LDL.LU R21, [R1+0x1c8] ;  /* 0x0001c80001157983 */ /* 0x000f280000300800 */
[----:B------:R-:W4:Y:S04]  /*2e630*/  LDL.LU R22, [R1+0x1c4] ;  /* 0x0001c40001167983 */ /* 0x000f280000300800 */
[----:B------:R-:W3:Y:S04]  /*2e640*/  LDL.LU R23, [R1+0x1e8] ;  /* 0x0001e80001177983 */ /* 0x000ee80000300800 */
[----:B------:R0:W-:Y:S04]  /*2e650*/  STS.128 [R6+UR6+0x100], R8 ;  /* 0x0001000806007988 */ /* 0x0001e80008000c06 */
[----:B------:R-:W-:Y:S04]  /*2e660*/  STS.128 [R6+UR6+0x300], R12 ;  /* 0x0003000c06007988 */ /* 0x000fe80008000c06 */
[----:B0-----:R-:W4:Y:S01]  /*2e670*/  LDL.LU R8, [R1+0x98] ;  /* 0x0000980001087983 */ /* 0x001f220000300800 */
[----:B------:R-:W-:-:S03]  /*2e680*/  LEA R9, R19, R27, 0x2 ;  /* 0x0000001b13097211 */ /* 0x000fc600078e10ff */
[----:B------:R-:W2:Y:S04]  /*2e690*/  LDL.LU R10, [R1+0x1b4] ;  /* 0x0001b400010a7983 */ /* 0x000ea80000300800 */
[----:B------:R-:W3:Y:S04]  /*2e6a0*/  LDL.LU R11, [R1+0x1c0] ;  /* 0x0001c000010b7983 */ /* 0x000ee80000300800 */
[----:B------:R0:W-:Y:S04]  /*2e6b0*/  STL [R1+0x1838], R27 ;  /* 0x0018381b01007387 */ /* 0x0001e80000100800 */
[----:B0-----:R-:W2:Y:S04]  /*2e6c0*/  LDL.LU R27, [R1+0x1b8] ;  /* 0x0001b800011b7983 */ /* 0x001ea80000300800 */
[----:B------:R-:W4:Y:S04]  /*2e6d0*/  LDL.LU R13, [R1+0x90] ;  /* 0x00009000010d7983 */ /* 0x000f280000300800 */
[----:B------:R-:W4:Y:S04]  /*2e6e0*/  LDL.LU R14, [R1+0x70] ;  /* 0x00007000010e7983 */ /* 0x000f280000300800 */
[----:B------:R-:W3:Y:S01]  /*2e6f0*/  LDL.LU R15, [R1+0x1b0] ;  /* 0x0001b000010f7983 */ /* 0x000ee20000300800 */
[----:B------:R-:W-:-:S02]  /*2e700*/  IMAD.MOV.U32 R16, RZ, RZ, 0x3dc6b27f ;  /* 0x3dc6b27fff107424 */ /* 0x000fc400078e00ff */
[----:B------:R-:W-:-:S04]  /*2e710*/  FADD R0, R0, -1 ;  /* 0xbf80000000007421 */ /* 0x000fc80000000000 */
[----:B------:R-:W-:-:S04]  /*2e720*/  FFMA.FTZ R2, R0, R16, -0.16845393180847167969 ;  /* 0xbe2c7f3000027423 */ /* 0x000fc80000010010 */
[----:B------:R-:W-:-:S04]  /*2e730*/  FFMA.FTZ R2, R0, R2, 0.1716887056827545166 ;  /* 0x3e2fcf2a00027423 */ /* 0x000fc80000010002 */
[----:B------:R-:W-:Y:S01]  /*2e740*/  FFMA.FTZ R2, R0, R2, -0.17900948226451873779 ;  /* 0xbe374e4300027423 */ /* 0x000fe20000010002 */
[----:B------:R-:W-:-:S03]  /*2e750*/  LEA R9, R19, R9, 0x2 ;  /* 0x0000000913097211 */ /* 0x000fc600078e10ff */
[----:B------:R-:W-:-:S04]  /*2e760*/  FFMA.FTZ R2, R0, R2, 0.20512372255325317383 ;  /* 0x3e520bf400027423 */ /* 0x000fc80000010002 */
[C---:B------:R-:W-:Y:S01]  /*2e770*/  FFMA.FTZ R2, R0.reuse, R2, -0.24046532809734344482 ;  /* 0xbe763c8b00027423 */ /* 0x040fe20000010002 */
[----:B------:R3:W-:Y:S03]  /*2e780*/  STL [R1+0x30], R9 ;  /* 0x0000300901007387 */ /* 0x0007e60000100800 */
[----:B------:R-:W-:-:S04]  /*2e790*/  FFMA.FTZ R2, R0, R2, 0.28857114911079406738 ;  /* 0x3e93bf9900027423 */ /* 0x000fc80000010002 */
[----:B------:R-:W-:-:S04]  /*2e7a0*/  FFMA.FTZ R2, R0, R2, -0.36067417263984680176 ;  /* 0xbeb8aa4900027423 */ /* 0x000fc80000010002 */
[----:B------:R-:W-:-:S04]  /*2e7b0*/  FFMA.FTZ R2, R0, R2, 0.48089820146560668945 ;  /* 0x3ef6384a00027423 */ /* 0x000fc80000010002 */
[----:B------:R-:W-:Y:S01]  /*2e7c0*/  FFMA.FTZ R2, R0, R2, -0.72134751081466674805 ;  /* 0xbf38aa3b00027423 */ /* 0x000fe20000010002 */
[----:B----4-:R-:W-:Y:S02]  /*2e7d0*/  F2FP.F16.F32.PACK_AB R12, R13, R14 ;  /* 0x0000000e0d0c723e */ /* 0x010fe400000000ff */
[----:B--2---:R-:W-:Y:S01]  /*2e7e0*/  F2FP.F16.F32.PACK_AB R13, R27, R10 ;  /* 0x0000000a1b0d723e */ /* 0x004fe200000000ff */
[----:B------:R-:W-:Y:S01]  /*2e7f0*/  IMAD R10, R19, 0x4, R9 ;  /* 0x00000004130a7824 */ /* 0x000fe200078e0209 */
[----:B---3--:R-:W-:Y:S02]  /*2e800*/  F2FP.F16.F32.PACK_AB R9, R11, R20 ;  /* 0x000000140b09723e */ /* 0x008fe400000000ff */
[----:B------:R-:W-:Y:S02]  /*2e810*/  F2FP.F16.F32.PACK_AB R8, R15, R8 ;  /* 0x000000080f08723e */ /* 0x000fe400000000ff */
[----:B------:R-:W-:Y:S02]  /*2e820*/  LEA R11, R19, R10, 0x2 ;  /* 0x0000000a130b7211 */ /* 0x000fe400078e10ff */
[----:B------:R-:W-:Y:S01]  /*2e830*/  F2FP.F16.F32.PACK_AB R15, R23, R28 ;  /* 0x0000001c170f723e */ /* 0x000fe200000000ff */
[----:B------:R0:W-:Y:S01]  /*2e840*/  STL [R1+0x2c], R10 ;  /* 0x00002c0a01007387 */ /* 0x0001e20000100800 */
[----:B------:R-:W-:-:S03]  /*2e850*/  LEA R28, R19, R11, 0x2 ;  /* 0x0000000b131c7211 */ /* 0x000fc600078e10ff */
[----:B------:R1:W-:Y:S01]  /*2e860*/  STL [R1+0xa8], R11 ;  /* 0x0000a80b01007387 */ /* 0x0003e20000100800 */
[----:B0-----:R-:W-:Y:S02]  /*2e870*/  F2FP.F16.F32.PACK_AB R10, R29, R25 ;  /* 0x000000191d0a723e */ /* 0x001fe400000000ff */
[----:B-1----:R-:W-:Y:S01]  /*2e880*/  F2FP.F16.F32.PACK_AB R11, R26, R4 ;  /* 0x000000041a0b723e */ /* 0x002fe200000000ff */
[----:B------:R-:W-:Y:S01]  /*2e890*/  IMAD R26, R19, 0x4, R28 ;  /* 0x00000004131a7824 */ /* 0x000fe200078e021c */
[----:B------:R-:W-:-:S03]  /*2e8a0*/  IADD3 R4, R3, -R7, RZ ;  /* 0x8000000703047210 */ /* 0x000fc60007ffe0ff */
[----:B------:R0:W-:Y:S01]  /*2e8b0*/  STS.128 [R6+UR6+0x380], R8 ;  /* 0x0003800806007988 */ /* 0x0001e20008000c06 */
[----:B------:R-:W-:-:S03]  /*2e8c0*/  LEA R7, R19, R26, 0x2 ;  /* 0x0000001a13077211 */ /* 0x000fc600078e10ff */
[----:B------:R-:W-:Y:S04]  /*2e8d0*/  STL [R1+0x183c], R28 ;  /* 0x00183c1c01007387 */ /* 0x000fe80000100800 */
[----:B------:R-:W-:Y:S01]  /*2e8e0*/  STL [R1+0x1824], R26 ;  /* 0x0018241a01007387 */ /* 0x000fe20000100800 */
[C---:B0-----:R-:W-:Y:S01]  /*2e8f0*/  FMUL R10, R0.reuse, R2 ;  /* 0x00000002000a7220 */ /* 0x041fe20000400000 */
[----:B------:R-:W-:Y:S01]  /*2e900*/  IMAD.IADD R2, R5, 0x1, -R24 ;  /* 0x0000000105027824 */ /* 0x000fe200078e0a18 */
[C---:B------:R-:W-:Y:S02]  /*2e910*/  LEA R5, R19.reuse, R7, 0x2 ;  /* 0x0000000713057211 */ /* 0x040fe400078e10ff */
[C---:B------:R-:W-:Y:S01]  /*2e920*/  FMUL R10, R0.reuse, R10 ;  /* 0x0000000a000a7220 */ /* 0x040fe20000400000 */
[----:B------:R-:W-:Y:S03]  /*2e930*/  STL [R1+0x1840], R7 ;  /* 0x0018400701007387 */ /* 0x000fe60000100800 */
[----:B------:R-:W-:Y:S01]  /*2e940*/  FFMA.FTZ R10, R0, 1.4426950216293334961, R10 ;  /* 0x3fb8aa3b000a7823 */ /* 0x000fe2000001000a */
[----:B------:R-:W-:Y:S01]  /*2e950*/  FADD R0, R2, -1 ;  /* 0xbf80000002007421 */ /* 0x000fe20000000000 */
[----:B------:R-:W-:Y:S01]  /*2e960*/  IMAD R2, R19, 0x4, R5 ;  /* 0x0000000413027824 */ /* 0x000fe200078e0205 */
[----:B------:R0:W-:Y:S02]  /*2e970*/  STL [R1+0x1820], R5 ;  /* 0x0018200501007387 */ /* 0x0001e40000100800 */
[----:B0-----:R-:W0:Y:S01]  /*2e980*/  LDC R5, c[0x0][0x278] ;  /* 0x00009e00ff057b82 */ /* 0x001e220000000800 */
[----:B------:R-:W-:Y:S01]  /*2e990*/  F2FP.F16.F32.PACK_AB R14, R21, R22 ;  /* 0x00000016150e723e */ /* 0x000fe200000000ff */
[----:B------:R-:W-:-:S04]  /*2e9a0*/  FADD R9, R4, -1 ;  /* 0xbf80000004097421 */ /* 0x000fc80000000000 */
[----:B------:R1:W-:Y:S04]  /*2e9b0*/  STS.128 [R6+UR6+0x180], R12 ;  /* 0x0001800c06007988 */ /* 0x0003e80008000c06 */
[----:B------:R2:W-:Y:S01]  /*2e9c0*/  STL [R1+0x181c], R2 ;  /* 0x00181c0201007387 */ /* 0x0005e20000100800 */
[----:B0-----:R-:W-:Y:S01]  /*2e9d0*/  LEA R4, R5, R2, 0x2 ;  /* 0x0000000205047211 */ /* 0x001fe200078e10ff */
[----:B-1----:R-:W-:-:S03]  /*2e9e0*/  FFMA.FTZ R13, R9, R16, -0.16845393180847167969 ;  /* 0xbe2c7f30090d7423 */ /* 0x002fc60000010010 */
[----:B------:R-:W-:Y:S01]  /*2e9f0*/  LEA R29, R5, R4, 0x2 ;  /* 0x00000004051d7211 */ /* 0x000fe200078e10ff */
[----:B------:R-:W-:-:S04]  /*2ea00*/  FFMA.FTZ R13, R9, R13, 0.1716887056827545166 ;  /* 0x3e2fcf2a090d7423 */ /* 0x000fc8000001000d */
[----:B------:R-:W-:Y:S02]  /*2ea10*/  IMAD R7, R5, 0x4, R29 ;  /* 0x0000000405077824 */ /* 0x000fe400078e021d */
[----:B------:R-:W-:Y:S01]  /*2ea20*/  FFMA.FTZ R13, R9, R13, -0.17900948226451873779 ;  /* 0xbe374e43090d7423 */ /* 0x000fe2000001000d */
[----:B------:R-:W-:Y:S02]  /*2ea30*/  STL [R1+0x1818], R4 ;  /* 0x0018180401007387 */ /* 0x000fe40000100800 */
[----:B--2---:R-:W-:Y:S01]  /*2ea40*/  LEA R2, R5, R7, 0x2 ;  /* 0x0000000705027211 */ /* 0x004fe200078e10ff */
[----:B------:R-:W-:Y:S01]  /*2ea50*/  FFMA.FTZ R13, R9, R13, 0.20512372255325317383 ;  /* 0x3e520bf4090d7423 */ /* 0x000fe2000001000d */
[----:B------:R0:W-:Y:S01]  /*2ea60*/  STL [R1+0x1844], R29 ;  /* 0x0018441d01007387 */ /* 0x0001e20000100800 */
[----:B------:R-:W-:-:S03]  /*2ea70*/  IADD3 R8, R18, -R17, RZ ;  /* 0x8000001112087210 */ /* 0x000fc60007ffe0ff */
[----:B------:R1:W-:Y:S01]  /*2ea80*/  STL [R1+0x4], R2 ;  /* 0x0000040201007387 */ /* 0x0003e20000100800 */
[----:B------:R-:W-:Y:S01]  /*2ea90*/  FFMA.FTZ R13, R9, R13, -0.24046532809734344482 ;  /* 0xbe763c8b090d7423 */ /* 0x000fe2000001000d */
[----:B------:R-:W-:-:S03]  /*2eaa0*/  FADD R8, R8, -1 ;  /* 0xbf80000008087421 */ /* 0x000fc60000000000 */
[----:B------:R-:W-:Y:S01]  /*2eab0*/  FFMA.FTZ R13, R9, R13, 0.28857114911079406738 ;  /* 0x3e93bf99090d7423 */ /* 0x000fe2000001000d */
[----:B0-----:R-:W2:Y:S01]  /*2eac0*/  LDL.LU R29, [R1+0x78] ;  /* 0x00007800011d7983 */ /* 0x001ea20000300800 */
[----:B-1----:R-:W-:Y:S01]  /*2ead0*/  LEA R2, R5, R2, 0x2 ;  /* 0x0000000205027211 */ /* 0x002fe200078e10ff */
[----:B------:R-:W-:-:S04]  /*2eae0*/  FFMA.FTZ R12, R0, R16, -0.16845393180847167969 ;  /* 0xbe2c7f30000c7423 */ /* 0x000fc80000010010 */
[----:B------:R0:W-:Y:S01]  /*2eaf0*/  STL [R1+0x8], R2 ;  /* 0x0000080201007387 */ /* 0x0001e20000100800 */
[----:B------:R-:W-:Y:S01]  /*2eb00*/  FFMA.FTZ R11, R8, R16, -0.16845393180847167969 ;  /* 0xbe2c7f30080b7423 */ /* 0x000fe20000010010 */
[----:B------:R-:W-:Y:S02]  /*2eb10*/  FFMA.FTZ R13, R9, R13, -0.36067417263984680176 ;  /* 0xbeb8aa49090d7423 */ /* 0x000fe4000001000d */
[----:B------:R-:W3:Y:S04]  /*2eb20*/  LDL.LU R17, [R1+0x220] ;  /* 0x0002200001117983 */ /* 0x000ee80000300800 */
[----:B------:R-:W4:Y:S01]  /*2eb30*/  LDL.LU R18, [R1+0x21c] ;  /* 0x00021c0001127983 */ /* 0x000f220000300800 */
[----:B0-----:R-:W-:-:S03]  /*2eb40*/  IMAD R2, R5, 0x4, R2 ;  /* 0x0000000405027824 */ /* 0x001fc600078e0202 */
[----:B------:R-:W2:Y:S01]  /*2eb50*/  LDL.LU R16, [R1+0x74] ;  /* 0x0000740001107983 */ /* 0x000ea20000300800 */
[----:B------:R-:W-:-:S03]  /*2eb60*/  FFMA.FTZ R13, R9, R13, 0.48089820146560668945 ;  /* 0x3ef6384a090d7423 */ /* 0x000fc6000001000d */
[----:B------:R0:W-:Y:S01]  /*2eb70*/  STL [R1+0xc], R2 ;  /* 0x00000c0201007387 */ /* 0x0001e20000100800 */
[----:B------:R-:W-:Y:S01]  /*2eb80*/  FFMA.FTZ R13, R9, R13, -0.72134751081466674805 ;  /* 0xbf38aa3b090d7423 */ /* 0x000fe2000001000d */
[----:B0-----:R-:W-:-:S03]  /*2eb90*/  LEA R2, R5, R2, 0x2 ;  /* 0x0000000205027211 */ /* 0x001fc600078e10ff */
[C---:B------:R-:W-:Y:S02]  /*2eba0*/  FMUL R13, R9.reuse, R13 ;  /* 0x0000000d090d7220 */ /* 0x040fe40000400000 */
[----:B------:R0:W-:Y:S02]  /*2ebb0*/  STL [R1+0x18], R2 ;  /* 0x0000180201007387 */ /* 0x0001e40000100800 */
[----:B------:R-:W-:Y:S01]  /*2ebc0*/  FMUL R13, R9, R13 ;  /* 0x0000000d090d7220 */ /* 0x000fe20000400000 */
[----:B0-----:R-:W-:-:S05]  /*2ebd0*/  LEA R2, R5, R2, 0x2 ;  /* 0x0000000205027211 */ /* 0x001fca00078e10ff */
[----:B------:R0:W-:Y:S01]  /*2ebe0*/  STL [R1+0x14], R2 ;  /* 0x0000140201007387 */ /* 0x0001e20000100800 */
[----:B------:R-:W-:Y:S01]  /*2ebf0*/  FFMA.FTZ R9, R9, 1.4426950216293334961, R13 ;  /* 0x3fb8aa3b09097823 */ /* 0x000fe2000001000d */
[----:B0-----:R-:W-:-:S05]  /*2ec00*/  IMAD R2, R5, 0x4, R2 ;  /* 0x0000000405027824 */ /* 0x001fca00078e0202 */
[----:B------:R0:W-:Y:S04]  /*2ec10*/  STL [R1+0x84], R2 ;  /* 0x0000840201007387 */ /* 0x0001e80000100800 */
[----:B------:R-:W2:Y:S04]  /*2ec20*/  LDL.LU R19, [R1+0x218] ;  /* 0x0002180001137983 */ /* 0x000ea80000300800 */
[----:B------:R-:W2:Y:S01]  /*2ec30*/  LDL.LU R13, [R1+0x80] ;  /* 0x00008000010d7983 */ /* 0x000ea20000300800 */
[----:B0-----:R-:W-:-:S05]  /*2ec40*/  LEA R2, R5, R2, 0x2 ;  /* 0x0000000205027211 */ /* 0x001fca00078e10ff */
[----:B------:R0:W-:Y:S04]  /*2ec50*/  STL [R1+0x10], R2 ;  /* 0x0000100201007387 */ /* 0x0001e80000100800 */
[----:B------:R-:W2:Y:S01]  /*2ec60*/  LDL.LU R4, [R1+0x214] ;  /* 0x0002140001047983 */ /* 0x000ea20000300800 */
[----:B------:R-:W-:Y:S01]  /*2ec70*/  FFMA.FTZ R12, R0, R12, 0.1716887056827545166 ;  /* 0x3e2fcf2a000c7423 */ /* 0x000fe2000001000c */
[----:B------:R-:W-:-:S03]  /*2ec80*/  FFMA.FTZ R11, R8, R11, 0.1716887056827545166 ;  /* 0x3e2fcf2a080b7423 */ /* 0x000fc6000001000b */
[----:B------:R-:W-:Y:S01]  /*2ec90*/  FFMA.FTZ R12, R0, R12, -0.17900948226451873779 ;  /* 0xbe374e43000c7423 */ /* 0x000fe2000001000c */
[----:B------:R-:W-:-:S03]  /*2eca0*/  FFMA.FTZ R11, R8, R11, -0.17900948226451873779 ;  /* 0xbe374e43080b7423 */ /* 0x000fc6000001000b */
[----:B------:R-:W-:Y:S01]  /*2ecb0*/  FFMA.FTZ R12, R0, R12, 0.20512372255325317383 ;  /* 0x3e520bf4000c7423 */ /* 0x000fe2000001000c */
[----:B------:R-:W-:-:S03]  /*2ecc0*/  FFMA.FTZ R11, R8, R11, 0.20512372255325317383 ;  /* 0x3e520bf4080b7423 */ /* 0x000fc6000001000b */
[----:B------:R-:W-:Y:S01]  /*2ecd0*/  FFMA.FTZ R12, R0, R12, -0.24046532809734344482 ;  /* 0xbe763c8b000c7423 */ /* 0x000fe2000001000c */
[----:B------:R-:W-:Y:S01]  /*2ece0*/  FFMA.FTZ R11, R8, R11, -0.24046532809734344482 ;  /* 0xbe763c8b080b7423 */ /* 0x000fe2000001000b */
[----:B0-----:R-:W-:Y:S02]  /*2ecf0*/  LEA R2, R5, R2, 0x2 ;  /* 0x0000000205027211 */ /* 0x001fe400078e10ff */
[----:B------:R-:W-:Y:S01]  /*2ed00*/  FFMA.FTZ R12, R0, R12, 0.28857114911079406738 ;  /* 0x3e93bf99000c7423 */ /* 0x000fe2000001000c */
[----:B------:R-:W-:-:S03]  /*2ed10*/  FFMA.FTZ R11, R8, R11, 0.28857114911079406738 ;  /* 0x3e93bf99080b7423 */ /* 0x000fc6000001000b */
[----:B------:R-:W-:Y:S01]  /*2ed20*/  FFMA.FTZ R12, R0, R12, -0.36067417263984680176 ;  /* 0xbeb8aa49000c7423 */ /* 0x000fe2000001000c */
[----:B------:R0:W-:Y:S01]  /*2ed30*/  STL [R1+0x54], R2 ;  /* 0x0000540201007387 */ /* 0x0001e20000100800 */
[----:B------:R-:W-:Y:S02]  /*2ed40*/  FFMA.FTZ R11, R8, R11, -0.36067417263984680176 ;  /* 0xbeb8aa49080b7423 */ /* 0x000fe4000001000b */
[----:B------:R-:W-:Y:S02]  /*2ed50*/  FFMA.FTZ R12, R0, R12, 0.48089820146560668945 ;  /* 0x3ef6384a000c7423 */ /* 0x000fe4000001000c */
[----:B------:R-:W-:Y:S01]  /*2ed60*/  FFMA.FTZ R11, R8, R11, 0.48089820146560668945 ;  /* 0x3ef6384a080b7423 */ /* 0x000fe2000001000b */
[----:B0-----:R-:W-:Y:S02]  /*2ed70*/  IMAD R2, R5, 0x4, R2 ;  /* 0x0000000405027824 */ /* 0x001fe400078e0202 */
[----:B------:R-:W-:-:S03]  /*2ed80*/  FFMA.FTZ R12, R0, R12, -0.72134751081466674805 ;  /* 0xbf38aa3b000c7423 */ /* 0x000fc6000001000c */
[----:B------:R0:W-:Y:S01]  /*2ed90*/  STL [R1+0x5c], R2 ;  /* 0x00005c0201007387 */ /* 0x0001e20000100800 */
[----:B------:R-:W-:Y:S01]  /*2eda0*/  FFMA.FTZ R11, R8, R11, -0.72134751081466674805 ;  /* 0xbf38aa3b080b7423 */ /* 0x000fe2000001000b */
[----:B------:R-:W-:Y:S01]  /*2edb0*/  FMUL R12, R0, R12 ;  /* 0x0000000c000c7220 */ /* 0x000fe20000400000 */
[----:B------:R-:W-:Y:S02]  /*2edc0*/  ISETP.GE.U32.AND P6, PT, R3, 0x7f800000, PT ;  /* 0x7f8000000300780c */ /* 0x000fe40003fc6070 */
[----:B0-----:R-:W-:Y:S01]  /*2edd0*/  LEA R2, R5, R2, 0x2 ;  /* 0x0000000205027211 */ /* 0x001fe200078e10ff */
[----:B------:R-:W-:Y:S01]  /*2ede0*/  FMUL R11, R8, R11 ;  /* 0x0000000b080b7220 */ /* 0x000fe20000400000 */
[----:B------:R-:W-:-:S03]  /*2edf0*/  FMUL R12, R0, R12 ;  /* 0x0000000c000c7220 */ /* 0x000fc60000400000 */
[----:B------:R0:W-:Y:S01]  /*2ee00*/  STL [R1+0x68], R2 ;  /* 0x0000680201007387 */ /* 0x0001e20000100800 */
[----:B------:R-:W-:-:S03]  /*2ee10*/  FMUL R11, R8, R11 ;  /* 0x0000000b080b7220 */ /* 0x000fc60000400000 */
[----:B------:R-:W2:Y:S01]  /*2ee20*/  LDL.LU R7, [R1+0x20] ;  /* 0x0000200001077983 */ /* 0x000ea20000300800 */
[----:B------:R-:W-:-:S03]  /*2ee30*/  FFMA.FTZ R0, R0, 1.4426950216293334961, R12 ;  /* 0x3fb8aa3b00007823 */ /* 0x000fc6000001000c */
[----:B------:R-:W2:Y:S01]  /*2ee40*/  LDL.LU R26, [R1+0x24] ;  /* 0x00002400011a7983 */ /* 0x000ea20000300800 */
[----:B0-----:R-:W-:-:S03]  /*2ee50*/  LEA R2, R5, R2, 0x2 ;  /* 0x0000000205027211 */ /* 0x001fc600078e10ff */
[----:B------:R-:W2:Y:S04]  /*2ee60*/  LDL.LU R28, [R1+0x1c] ;  /* 0x00001c00011c7983 */ /* 0x000ea80000300800 */
[----:B------:R0:W-:Y:S01]  /*2ee70*/  STL [R1+0x70], R2 ;  /* 0x0000700201007387 */ /* 0x0001e20000100800 */
[----:B------:R-:W-:-:S03]  /*2ee80*/  FFMA.FTZ R8, R8, 1.4426950216293334961, R11 ;  /* 0x3fb8aa3b08087823 */ /* 0x000fc6000001000b */
[----:B------:R-:W2:Y:S04]  /*2ee90*/  LDL.LU R14, [R1+0x34] ;  /* 0x00003400010e7983 */ /* 0x000ea80000300800 */
[----:B------:R-:W2:Y:S04]  /*2eea0*/  LDL.LU R15, [R1+0x28] ;  /* 0x00002800010f7983 */ /* 0x000ea80000300800 */
[----:B------:R-:W2:Y:S04]  /*2eeb0*/  LDL.LU R27, [R1+0x40] ;  /* 0x00004000011b7983 */ /* 0x000ea80000300800 */
[----:B------:R-:W2:Y:S01]  /*2eec0*/  LDL.LU R20, [R1+0x3c] ;  /* 0x00003c0001147983 */ /* 0x000ea20000300800 */
[----:B0-----:R-:W-:-:S03]  /*2eed0*/  LEA R2, R5, R2, 0x2 ;  /* 0x0000000205027211 */ /* 0x001fc600078e10ff */
[----:B------:R-:W2:Y:S04]  /*2eee0*/  LDL.LU R21, [R1+0x58] ;  /* 0x0000580001157983 */ /* 0x000ea80000300800 */
[----:B------:R-:W2:Y:S04]  /*2eef0*/  LDL.LU R22, [R1+0x44] ;  /* 0x0000440001167983 */ /* 0x000ea80000300800 */
[----:B------:R-:W2:Y:S04]  /*2ef00*/  LDL.LU R23, [R1+0x60] ;  /* 0x0000600001177983 */ /* 0x000ea80000300800 */
[----:B------:R-:W2:Y:S04]  /*2ef10*/  LDL.LU R25, [R1+0x50] ;  /* 0x0000500001197983 */ /* 0x000ea80000300800 */
[----:B------:R-:W2:Y:S01]  /*2ef20*/  LDL.LU R24, [R1+0x88] ;  /* 0x0000880001187983 */ /* 0x000ea20000300800 */
[----:B------:R-:W-:Y:S01]  /*2ef30*/  FSETP.NEU.AND P3, PT, R3, RZ, PT ;  /* 0x000000ff0300720b */ /* 0x000fe20003f6d000 */
[----:B---3--:R-:W-:-:S02]  /*2ef40*/  FADD R12, R17, R10 ;  /* 0x0000000a110c7221 */ /* 0x008fc40000000000 */
[----:B------:R-:W3:Y:S01]  /*2ef50*/  LDL.LU R17, [R1+0x64] ;  /* 0x0000640001117983 */ /* 0x000ee20000300800 */
[----:B----4-:R-:W-:-:S03]  /*2ef60*/  FADD R10, R18, R9 ;  /* 0x00000009120a7221 */ /* 0x010fc60000000000 */
[----:B------:R-:W4:Y:S01]  /*2ef70*/  LDL.LU R18, [R1+0xa0] ;  /* 0x0000a00001127983 */ /* 0x000f220000300800 */
[----:B--2---:R-:W-:Y:S01]  /*2ef80*/  ISETP.GE.U32.AND P1, PT, R29, 0x7f800000, PT ;  /* 0x7f8000001d00780c */ /* 0x004fe20003f26070 */
[----:B------:R-:W-:Y:S01]  /*2ef90*/  BAR.SYNC.DEFER_BLOCKING 0x0 ;  /* 0x0000000000007b1d */ /* 0x000fe20000010000 */
[----:B------:R-:W-:Y:S01]  /*2efa0*/  ISETP.GE.U32.AND P2, PT, R13, 0x7f800000, PT ;  /* 0x7f8000000d00780c */ /* 0x000fe20003f46070 */
[----:B------:R-:W-:-:S04]  /*2efb0*/  FADD R9, R19, R0 ;  /* 0x0000000013097221 */ /* 0x000fc80000000000 */
[----:B------:R-:W4:Y:S08]  /*2efc0*/  LDL.LU R19, [R1+0x6c] ;  /* 0x00006c0001137983 */ /* 0x000f300000300800 */
[----:B------:R-:W-:Y:S02]  /*2efd0*/  @P2 IMAD.MOV.U32 R0, RZ, RZ, 0x7f800000 ;  /* 0x7f800000ff002424 */ /* 0x000fe400078e00ff */
[----:B------:R-:W-:Y:S01]  /*2efe0*/  FADD R4, R4, R8 ;  /* 0x0000000804047221 */ /* 0x000fe20000000000 */
[----:B------:R-:W-:Y:S01]  /*2eff0*/  @P6 MOV R8, 0x7f800000 ;  /* 0x7f80000000086802 */ /* 0x000fe20000000f00 */
[----:B------:R-:W-:Y:S01]  /*2f000*/  @P2 FFMA.FTZ R12, R13, R0, +INF ;  /* 0x7f8000000d0c2423 */ /* 0x000fe20000010000 */
[----:B------:R0:W-:Y:S03]  /*2f010*/  STL [R1+0x90], R2 ;  /* 0x0000900201007387 */ /* 0x0001e60000100800 */
[----:B------:R-:W-:Y:S01]  /*2f020*/  @P6 FFMA.FTZ R10, R3, R8, +INF ;  /* 0x7f800000030a6423 */ /* 0x000fe20000010008 */
[----:B------:R-:W-:Y:S04]  /*2f030*/  STL [R1+0x3b0], R12 ;  /* 0x0003b00c01007387 */ /* 0x000fe80000100800 */
[----:B------:R-:W2:Y:S01]  /*2f040*/  LDL.LU R3, [R1+0x1880] ;  /* 0x0018800001037983 */ /* 0x000ea20000300800 */
[----:B0-----:R-:W-:Y:S01]  /*2f050*/  IMAD R2, R5, 0x4, R2 ;  /* 0x0000000405027824 */ /* 0x001fe200078e0202 */
[----:B------:R-:W-:-:S04]  /*2f060*/  @P1 MOV R0, 0x7f800000 ;  /* 0x7f80000000001802 */ /* 0x000fc80000000f00 */
[----:B------:R0:W-:Y:S01]  /*2f070*/  STL [R1+0x8c], R2 ;  /* 0x00008c0201007387 */ /* 0x0001e20000100800 */
[----:B------:R-:W-:-:S03]  /*2f080*/  @P1 FFMA.FTZ R9, R29, R0, +INF ;  /* 0x7f8000001d091423 */ /* 0x000fc60000010000 */
[----:B------:R-:W-:Y:S01]  /*2f090*/  STL [R1+0x3ac], R10 ;  /* 0x0003ac0a01007387 */ /* 0x000fe20000100800 */
[----:B0-----:R-:W-:-:S05]  /*2f0a0*/  IMAD R2, R5, 0x4, R2 ;  /* 0x0000000405027824 */ /* 0x001fca00078e0202 */
[----:B------:R0:W-:Y:S01]  /*2f0b0*/  STL [R1+0xa4], R2 ;  /* 0x0000a40201007387 */ /* 0x0001e20000100800 */
[----:B------:R-:W-:-:S03]  /*2f0c0*/  LEA R0, R5, R2, 0x2 ;  /* 0x0000000205007211 */ /* 0x000fc600078e10ff */
[----:B------:R1:W-:Y:S04]  /*2f0d0*/  STL [R1+0x3a8], R9 ;  /* 0x0003a80901007387 */ /* 0x0003e80000100800 */
[----:B0-----:R-:W4:Y:S01]  /*2f0e0*/  LDL R2, [R1+0x1504] ;  /* 0x0015040001027983 */ /* 0x001f220000100800 */
[----:B------:R-:W-:-:S13]  /*2f0f0*/  ISETP.GE.U32.AND P5, PT, R16, 0x7f800000, PT ;  /* 0x7f8000001000780c */ /* 0x000fda0003fa6070 */
[----:B------:R-:W-:-:S05]  /*2f100*/  @P5 MOV R8, 0x7f800000 ;  /* 0x7f80000000085802 */ /* 0x000fca0000000f00 */
[----:B------:R-:W-:-:S05]  /*2f110*/  @P5 FFMA.FTZ R4, R16, R8, +INF ;  /* 0x7f80000010045423 */ /* 0x000fca0000010008 */
[----:B------:R-:W-:Y:S04]  /*2f120*/  STL [R1+0x39c], R4 ;  /* 0x00039c0401007387 */ /* 0x000fe80000100800 */
[----:B------:R0:W-:Y:S01]  /*2f130*/  STL [R1+0x94], R0 ;  /* 0x0000940001007387 */ /* 0x0001e20000100800 */
[----:B-1----:R-:W-:Y:S02]  /*2f140*/  F2FP.F16.F32.PACK_AB R9, R14, R15 ;  /* 0x0000000f0e09723e */ /* 0x002fe400000000ff */
[----:B------:R-:W-:Y:S02]  /*2f150*/  FSETP.NEU.AND P4, PT, R13, RZ, PT ;  /* 0x000000ff0d00720b */ /* 0x000fe40003f8d000 */
[----:B------:R-:W-:Y:S02]  /*2f160*/  F2FP.F16.F32.PACK_AB R12, R26, R28 ;  /* 0x0000001c1a0c723e */ /* 0x000fe400000000ff */
[----:B------:R-:W-:-:S02]  /*2f170*/  F2FP.F16.F32.PACK_AB R13, R27, R20 ;  /* 0x000000141b0d723e */ /* 0x000fc400000000ff */
[----:B------:R-:W-:Y:S02]  /*2f180*/  F2FP.F16.F32.PACK_AB R10, R21, R22 ;  /* 0x00000016150a723e */ /* 0x000fe400000000ff */
[----:B------:R-:W-:Y:S02]  /*2f190*/  F2FP.F16.F32.PACK_AB R14, R23, R25 ;  /* 0x00000019170e723e */ /* 0x000fe400000000ff */
[----:B------:R-:W-:Y:S02]  /*2f1a0*/  FSETP.NEU.AND P1, PT, R16, RZ, PT ;  /* 0x000000ff1000720b */ /* 0x000fe40003f2d000 */
[----:B---3--:R-:W-:Y:S02]  /*2f1b0*/  F2FP.F16.F32.PACK_AB R11, R24, R17 ;  /* 0x00000011180b723e */ /* 0x008fe400000000ff */
[----:B--2---:R-:W-:Y:S02]  /*2f1c0*/  F2FP.F16.F32.PACK_AB R8, R7, R3 ;  /* 0x000000030708723e */ /* 0x004fe400000000ff */
[----:B------:R-:W0:Y:S01]  /*2f1d0*/  LDC R3, c[0x0][0x278] ;  /* 0x00009e00ff037b82 */ /* 0x000e220000000800 */
[----:B----4-:R-:W-:-:S02]  /*2f1e0*/  F2FP.F16.F32.PACK_AB R15, R18, R19 ;  /* 0x00000013120f723e */ /* 0x010fc400000000ff */
[----:B0-----:R-:W-:-:S05]  /*2f1f0*/  LEA R0, R3, R0, 0x2 ;  /* 0x0000000003007211 */ /* 0x001fca00078e10ff */
[----:B------:R0:W-:Y:S04]  /*2f200*/  STL [R1+0x9c], R0 ;  /* 0x00009c0001007387 */ /* 0x0001e80000100800 */
[----:B------:R-:W-:Y:S04]  /*2f210*/  STL.64 [R1+0x1868], R10 ;  /* 0x0018680a01007387 */ /* 0x000fe80000100a00 */
[----:B------:R-:W-:Y:S01]  /*2f220*/  LDS.128 R16, [R2+UR6+0x400] ;  /* 0x0004000602107984 */ /* 0x000fe20008000c00 */
[----:B0-----:R-:W-:-:S03]  /*2f230*/  IMAD R0, R3, 0x4, R0 ;  /* 0x0000000403007824 */ /* 0x001fc600078e0200 */
[----:B------:R0:W-:Y:S04]  /*2f240*/  STL.64 [R1+0x1860], R8 ;  /* 0x0018600801007387 */ /* 0x0001e80000100a00 */
[----:B------:R1:W-:Y:S04]  /*2f250*/  STL [R1+0x98], R0 ;  /* 0x0000980001007387 */ /* 0x0003e80000100800 */
[----:B------:R-:W-:Y:S04]  /*2f260*/  STL.64 [R1+0x1878], R14 ;  /* 0x0018780e01007387 */ /* 0x000fe80000100a00 */
[----:B------:R-:W-:Y:S04]  /*2f270*/  STL.64 [R1+0x1870], R12 ;  /* 0x0018700c01007387 */ /* 0x000fe80000100a00 */
[----:B------:R-:W2:Y:S01]  /*2f280*/  LDS.128 R12, [R2+UR6] ;  /* 0x00000006020c7984 */ /* 0x000ea20008000c00 */
[----:B0-----:R-:W-:-:S02]  /*2f290*/  LOP3.LUT R8, R2, 0x40, RZ, 0x3c, !PT ;  /* 0x0000004002087812 */ /* 0x001fc400078e3cff */
[----:B-1----:R-:W-:Y:S01]  /*2f2a0*/  LEA R0, R3, R0, 0x2 ;  /* 0x0000000003007211 */ /* 0x002fe200078e10ff */
[----:B------:R-:W-:Y:S04]  /*2f2b0*/  LDS.128 R20, [R2+UR6+0xc00] ;  /* 0x000c000602147984 */ /* 0x000fe80008000c00 */
[----:B--2---:R-:W-:Y:S01]  /*2f2c0*/  STL [R1+0xf4], R13 ;  /* 0x0000f40d01007387 */ /* 0x004fe20000100800 */
[----:B------:R-:W-:-:S03]  /*2f2d0*/  MOV R4, R12 ;  /* 0x0000000c00047202 */ /* 0x000fc60000000f00 */
[----:B------:R-:W-:Y:S04]  /*2f2e0*/  STL.64 [R1+0xf8], R14 ;  /* 0x0000f80e01007387 */ /* 0x000fe80000100a00 */
[----:B------:R-:W0:Y:S04]  /*2f2f0*/  LDS.128 R12, [R2+UR6+0x800] ;  /* 0x00080006020c7984 */ /* 0x000e280008000c00 */
[----:B------:R-:W-:Y:S04]  /*2f300*/  STL [R1+0x3b4], R8 ;  /* 0x0003b40801007387 */ /* 0x000fe80000100800 */
[----:B------:R-:W-:Y:S04]  /*2f310*/  STL [R1+0xa0], R0 ;  /* 0x0000a00001007387 */ /* 0x000fe80000100800 */
[----:B------:R1:W-:Y:S04]  /*2f320*/  STL [R1+0x1848], R4 ;  /* 0x0018480401007387 */ /* 0x0003e80000100800 */
[----:B0-----:R-:W-:Y:S01]  /*2f330*/  STL [R1+0x110], R12 ;  /* 0x0001100c01007387 */ /* 0x001fe20000100800 */
[----:B-1----:R-:W-:-:S03]  /*2f340*/  IMAD.MOV.U32 R4, RZ, RZ, R13 ;  /* 0x000000ffff047224 */ /* 0x002fc600078e000d */
[----:B------:R-:W-:Y:S04]  /*2f350*/  STL.64 [R1+0xe0], R16 ;  /* 0x0000e01001007387 */ /* 0x000fe80000100a00 */
[----:B------:R-:W-:Y:S04]  /*2f360*/  STL.64 [R1+0xe8], R18 ;  /* 0x0000e81201007387 */ /* 0x000fe80000100a00 */
[----:B------:R-:W-:Y:S04]  /*2f370*/  STL.64 [R1+0x118], R14 ;  /* 0x0001180e01007387 */ /* 0x000fe80000100a00 */
[----:B------:R-:W0:Y:S04]  /*2f380*/  LDS.128 R12, [R8+UR6+0x400] ;  /* 0x00040006080c7984 */ /* 0x000e280008000c00 */
[----:B------:R-:W1:Y:S04]  /*2f390*/  LDS.128 R16, [R8+UR6] ;  /* 0x0000000608107984 */ /* 0x000e680008000c00 */
[----:B------:R-:W-:Y:S04]  /*2f3a0*/  STL [R1+0x184c], R4 ;  /* 0x00184c0401007387 */ /* 0x000fe80000100800 */
[----:B------:R2:W-:Y:S04]  /*2f3b0*/  STL.64 [R1+0x140], R20 ;  /* 0x0001401401007387 */ /* 0x0005e80000100a00 */
[----:B------:R3:W-:Y:S01]  /*2f3c0*/  STL.64 [R1+0x148], R22 ;  /* 0x0001481601007387 */ /* 0x0007e20000100a00 */
[----:B------:R-:W-:-:S03]  /*2f3d0*/  FSETP.NEU.AND P2, PT, R29, RZ, PT ;  /* 0x000000ff1d00720b */ /* 0x000fc60003f4d000 */
[----:B0-----:R-:W-:Y:S04]  /*2f3e0*/  STL.64 [R1+0x100], R12 ;  /* 0x0001000c01007387 */ /* 0x001fe80000100a00 */
[----:B-1----:R0:W-:Y:S04]  /*2f3f0*/  STL.64 [R1+0xd0], R16 ;  /* 0x0000d01001007387 */ /* 0x0021e80000100a00 */
[----:B------:R-:W-:Y:S04]  /*2f400*/  STL.64 [R1+0xd8], R18 ;  /* 0x0000d81201007387 */ /* 0x000fe80000100a00 */
[----:B------:R-:W-:Y:S04]  /*2f410*/  STL.64 [R1+0x108], R14 ;  /* 0x0001080e01007387 */ /* 0x000fe80000100a00 */
[----:B--2---:R-:W2:Y:S04]  /*2f420*/  LDL.LU R20, [R1+0xbc] ;  /* 0x0000bc0001147983 */ /* 0x004ea80000300800 */
[----:B------:R-:W4:Y:S04]  /*2f430*/  LDL.LU R29, [R1+0x1fc] ;  /* 0x0001fc00011d7983 */ /* 0x000f280000300800 */
[----:B------:R-:W4:Y:S04]  /*2f440*/  LDL.LU R7, [R1+0x1f4] ;  /* 0x0001f40001077983 */ /* 0x000f280000300800 */
[----:B------:R-:W4:Y:S04]  /*2f450*/  LDL.LU R27, [R1+0x200] ;  /* 0x00020000011b7983 */ /* 0x000f280000300800 */
[----:B------:R-:W4:Y:S04]  /*2f460*/  LDL.LU R21, [R1+0x1f8] ;  /* 0x0001f80001157983 */ /* 0x000f280000300800 */
[----:B---3--:R-:W3:Y:S04]  /*2f470*/  LDL.LU R22, [R1+0x20c] ;  /* 0x00020c0001167983 */ /* 0x008ee80000300800 */
[----:B------:R-:W3:Y:S04]  /*2f480*/  LDL.LU R23, [R1+0x204] ;  /* 0x0002040001177983 */ /* 0x000ee80000300800 */
[----:B------:R-:W3:Y:S04]  /*2f490*/  LDL.LU R25, [R1+0x210] ;  /* 0x0002100001197983 */ /* 0x000ee80000300800 */
[----:B------:R-:W3:Y:S04]  /*2f4a0*/  LDL.LU R24, [R1+0x208] ;  /* 0x0002080001187983 */ /* 0x000ee80000300800 */
[----:B0-----:R-:W2:Y:S04]  /*2f4b0*/  LDL.LU R16, [R1+0x224] ;  /* 0x0002240001107983 */ /* 0x001ea80000300800 */
[----:B------:R-:W4:Y:S01]  /*2f4c0*/  LDL.LU R17, [R1+0x22c] ;  /* 0x00022c0001117983 */ /* 0x000f220000300800 */
[----:B------:R-:W-:-:S03]  /*2f4d0*/  MOV R5, R12 ;  /* 0x0000000c00057202 */ /* 0x000fc60000000f00 */
[----:B------:R-:W0:Y:S04]  /*2f4e0*/  LDS.128 R12, [R8+UR6+0x800] ;  /* 0x00080006080c7984 */ /* 0x000e280008000c00 */
[----:B------:R-:W1:Y:S04]  /*2f4f0*/  LDS.128 R8, [R8+UR6+0xc00] ;  /* 0x000c000608087984 */ /* 0x000e680008000c00 */
[----:B----4-:R4:W-:Y:S04]  /*2f500*/  STL [R1+0x1858], R17 ;  /* 0x0018581101007387 */ /* 0x0109e80000100800 */
[----:B----4-:R-:W2:Y:S04]  /*2f510*/  LDL.LU R17, [R1+0x228] ;  /* 0x0002280001117983 */ /* 0x010ea80000300800 */
[----:B------:R4:W-:Y:S04]  /*2f520*/  STL [R1+0x1850], R5 ;  /* 0x0018500501007387 */ /* 0x0009e80000100800 */
[----:B----4-:R-:W4:Y:S01]  /*2f530*/  LDL.LU R5, [R1+0x240] ;  /* 0x0002400001057983 */ /* 0x010f220000300800 */
[----:B0-----:R-:W-:Y:S01]  /*2f540*/  MOV R28, R13 ;  /* 0x0000000d001c7202 */ /* 0x001fe20000000f00 */
[----:B------:R-:W-:Y:S01]  /*2f550*/  IMAD.MOV.U32 R2, RZ, RZ, R12 ;  /* 0x000000ffff027224 */ /* 0x000fe200078e000c */
[----:B-1----:R-:W-:Y:S01]  /*2f560*/  MOV R26, R9 ;  /* 0x00000009001a7202 */ /* 0x002fe20000000f00 */
[----:B------:R-:W-:Y:S06]  /*2f570*/  BAR.SYNC.DEFER_BLOCKING 0x0 ;  /* 0x0000000000007b1d */ /* 0x000fec0000010000 */
[----:B----4-:R0:W-:Y:S04]  /*2f580*/  STL [R1+0x1854], R5 ;  /* 0x0018540501007387 */ /* 0x0101e80000100800 */
[----:B0-----:R-:W4:Y:S04]  /*2f590*/  LDL.LU R5, [R1+0x230] ;  /* 0x0002300001057983 */ /* 0x001f280000300800 */
[----:B------:R-:W4:Y:S04]  /*2f5a0*/  LDL.LU R18, [R1+0x238] ;  /* 0x0002380001127983 */ /* 0x000f280000300800 */
[----:B------:R-:W4:Y:S04]  /*2f5b0*/  LDL.LU R4, [R1+0x250] ;  /* 0x0002500001047983 */ /* 0x000f280000300800 */
[----:B------:R-:W4:Y:S04]  /*2f5c0*/  LDL.LU R19, [R1+0x24c] ;  /* 0x00024c0001137983 */ /* 0x000f280000300800 */
[----:B------:R-:W-:Y:S04]  /*2f5d0*/  STL [R1+0x130], R12 ;  /* 0x0001300c01007387 */ /* 0x000fe80000100800 */
[----:B------:R0:W-:Y:S04]  /*2f5e0*/  STL.64 [R1+0x138], R14 ;  /* 0x0001380e01007387 */ /* 0x0001e80000100a00 */
[----:B0-----:R-:W3:Y:S04]  /*2f5f0*/  LDL.LU.64 R14, [R1+0x1878] ;  /* 0x00187800010e7983 */ /* 0x001ee80000300a00 */
[----:B------:R-:W3:Y:S04]  /*2f600*/  LDL.LU.64 R12, [R1+0x1870] ;  /* 0x00187000010c7983 */ /* 0x000ee80000300a00 */
[----:B------:R-:W-:Y:S04]  /*2f610*/  STL [R1+0x120], R8 ;  /* 0x0001200801007387 */ /* 0x000fe80000100800 */
[----:B------:R0:W-:Y:S04]  /*2f620*/  STL.64 [R1+0x128], R10 ;  /* 0x0001280a01007387 */ /* 0x0001e80000100a00 */
[----:B0-----:R-:W2:Y:S04]  /*2f630*/  LDL.LU.64 R10, [R1+0x1868] ;  /* 0x00186800010a7983 */ /* 0x001ea80000300a00 */
[----:B------:R-:W2:Y:S04]  /*2f640*/  LDL.LU.64 R8, [R1+0x1860] ;  /* 0x0018600001087983 */ /* 0x000ea80000300a00 */
[----:B---3--:R-:W-:Y:S04]  /*2f650*/  STS.128 [R6+UR6+0x200], R12 ;  /* 0x0002000c06007988 */ /* 0x008fe80008000c06 */
[----:B--2---:R0:W-:Y:S04]  /*2f660*/  STS.128 [R6+UR6], R8 ;  /* 0x0000000806007988 */ /* 0x0041e80008000c06 */
[----:B0-----:R-:W2:Y:S04]  /*2f670*/  LDL.LU R8, [R1+0xac] ;  /* 0x0000ac0001087983 */ /* 0x001ea80000300800 */
[----:B------:R-:W3:Y:S04]  /*2f680*/  LDL.LU R9, [R1+0xc0] ;  /* 0x0000c00001097983 */ /* 0x000ee80000300800 */
[----:B------:R-:W4:Y:S04]  /*2f690*/  LDL.LU R10, [R1+0xc8] ;  /* 0x0000c800010a7983 */ /* 0x000f280000300800 */
[----:B------:R-:W4:Y:S04]  /*2f6a0*/  LDL.LU R11, [R1+0xc4] ;  /* 0x0000c400010b7983 */ /* 0x000f280000300800 */
[----:B------:R-:W2:Y:S04]  /*2f6b0*/  LDL.LU R13, [R1+0xb4] ;  /* 0x0000b400010d7983 */ /* 0x000ea80000300800 */
[----:B------:R-:W4:Y:S04]  /*2f6c0*/  LDL.LU R14, [R1+0xb8] ;  /* 0x0000b800010e7983 */ /* 0x000f280000300800 */
[----:B------:R-:W4:Y:S01]  /*2f6d0*/  LDL.LU R15, [R1+0xb0] ;  /* 0x0000b000010f7983 */ /* 0x000f220000300800 */
[----:B------:R-:W-:-:S05]  /*2f6e0*/  LEA R0, R3, R0, 0x2 ;  /* 0x0000000003007211 */ /* 0x000fca00078e10ff */
[----:B------:R0:W-:Y:S02]  /*2f6f0*/  STL [R1+0x74], R0 ;  /* 0x0000740001007387 */ /* 0x0001e40000100800 */
[----:B0-----:R-:W-:Y:S01]  /*2f700*/  IMAD R0, R3, 0x4, R0 ;  /* 0x0000000403007824 */ /* 0x001fe200078e0200 */
[----:B------:R-:W-:Y:S02]  /*2f710*/  F2FP.F16.F32.PACK_AB R16, R17, R16 ;  /* 0x000000101110723e */ /* 0x000fe400000000ff */
[----:B---3--:R-:W-:Y:S02]  /*2f720*/  F2FP.F16.F32.PACK_AB R9, R9, R20 ;  /* 0x000000140909723e */ /* 0x008fe400000000ff */
[----:B------:R-:W3:Y:S04]  /*2f730*/  LDL.LU R20, [R1+0x234] ;  /* 0x0002340001147983 */ /* 0x000ee80000300800 */
[----:B------:R0:W-:Y:S01]  /*2f740*/  STL [R1+0x7c], R0 ;  /* 0x00007c0001007387 */ /* 0x0001e20000100800 */
[----:B--2---:R-:W-:-:S02]  /*2f750*/  F2FP.F16.F32.PACK_AB R8, R13, R8 ;  /* 0x000000080d08723e */ /* 0x004fc400000000ff */
[----:B----4-:R-:W-:Y:S02]  /*2f760*/  F2FP.F16.F32.PACK_AB R13, R10, R11 ;  /* 0x0000000b0a0d723e */ /* 0x010fe400000000ff */
[----:B0-----:R-:W-:Y:S02]  /*2f770*/  LEA R0, R3, R0, 0x2 ;  /* 0x0000000003007211 */ /* 0x001fe400078e10ff */
[----:B------:R-:W-:Y:S02]  /*2f780*/  F2FP.F16.F32.PACK_AB R10, R29, R7 ;  /* 0x000000071d0a723e */ /* 0x000fe400000000ff */
[----:B------:R-:W-:Y:S01]  /*2f790*/  F2FP.F16.F32.PACK_AB R12, R14, R15 ;  /* 0x0000000f0e0c723e */ /* 0x000fe200000000ff */
[----:B------:R-:W2:Y:S01]  /*2f7a0*/  LDL.LU R7, [R1+0x248] ;  /* 0x0002480001077983 */ /* 0x000ea20000300800 */
[----:B------:R-:W-:Y:S02]  /*2f7b0*/  F2FP.F16.F32.PACK_AB R14, R27, R21 ;  /* 0x000000151b0e723e */ /* 0x000fe400000000ff */
[----:B------:R-:W-:Y:S01]  /*2f7c0*/  F2FP.F16.F32.PACK_AB R11, R22, R23 ;  /* 0x00000017160b723e */ /* 0x000fe200000000ff */
[----:B------:R0:W-:Y:S01]  /*2f7d0*/  STL [R1+0x78], R0 ;  /* 0x0000780001007387 */ /* 0x0001e20000100800 */
[----:B------:R-:W-:-:S03]  /*2f7e0*/  LEA R29, R3, R0, 0x2 ;  /* 0x00000000031d7211 */ /* 0x000fc600078e10ff */
[----:B------:R-:W2:Y:S04]  /*2f7f0*/  LDL.LU R21, [R1+0x244] ;  /* 0x0002440001157983 */ /* 0x000ea80000300800 */
[----:B------:R-:W4:Y:S04]  /*2f800*/  LDL.LU R22, [R1+0x254] ;  /* 0x0002540001167983 */ /* 0x000f280000300800 */
[----:B------:R-:W3:Y:S04]  /*2f810*/  LDL.LU R27, [R1+0x260] ;  /* 0x00026000011b7983 */ /* 0x000ee80000300800 */
[----:B------:R-:W3:Y:S04]  /*2f820*/  LDL.LU R23, [R1+0x25c] ;  /* 0x00025c0001177983 */ /* 0x000ee80000300800 */
[----:B0-----:R-:W4:Y:S04]  /*2f830*/  LDL R0, [R1+0x150c] ;  /* 0x00150c0001007983 */ /* 0x001f280000100800 */
[----:B------:R-:W2:Y:S02]  /*2f840*/  LDL.LU R17, [R1+0x1858] ;  /* 0x0018580001117983 */ /* 0x000ea40000300800 */
[----:B--2---:R-:W-:-:S02]  /*2f850*/  F2FP.F16.F32.PACK_AB R17, R5, R17 ;  /* 0x000000110511723e */ /* 0x004fc400000000ff */
[----:B------:R-:W2:Y:S01]  /*2f860*/  LDL.LU R5, [R1+0x1854] ;  /* 0x0018540001057983 */ /* 0x000ea20000300800 */
[----:B------:R-:W-:-:S03]  /*2f870*/  F2FP.F16.F32.PACK_AB R19, R4, R19 ;  /* 0x000000130413723e */ /* 0x000fc600000000ff */
[----:B------:R0:W-:Y:S01]  /*2f880*/  STL [R1+0x88], R29 ;  /* 0x0000881d01007387 */ /* 0x0001e20000100800 */
[----:B--2---:R-:W-:-:S03]  /*2f890*/  F2FP.F16.F32.PACK_AB R18, R5, R18 ;  /* 0x000000120512723e */ /* 0x004fc600000000ff */
[----:B------:R-:W2:Y:S04]  /*2f8a0*/  LDL.LU R5, [R1+0x1850] ;  /* 0x0018500001057983 */ /* 0x000ea80000300800 */
[----:B------:R-:W3:Y:S01]  /*2f8b0*/  LDL.LU R4, [R1+0x184c] ;  /* 0x00184c0001047983 */ /* 0x000ee20000300800 */
[----:B0-----:R-:W-:-:S03]  /*2f8c0*/  IMAD R29, R3, 0x4, R29 ;  /* 0x00000004031d7824 */ /* 0x001fc600078e021d */
[----:B------:R-:W-:Y:S02]  /*2f8d0*/  STS.128 [R6+UR6+0x80], R8 ;  /* 0x0000800806007988 */ /* 0x000fe40008000c06 */
[----:B------:R-:W-:Y:S02]  /*2f8e0*/  LEA R3, R3, R29, 0x2 ;  /* 0x0000001d03037211 */ /* 0x000fe400078e10ff */
[----:B------:R0:W-:Y:S01]  /*2f8f0*/  STS.128 [R6+UR6+0x100], R16 ;  /* 0x0001001006007988 */ /* 0x0001e20008000c06 */
[----:B------:R-:W-:Y:S01]  /*2f900*/  F2FP.F16.F32.PACK_AB R21, R7, R21 ;  /* 0x000000150715723e */ /* 0x000fe200000000ff */
[----:B0-----:R-:W0:Y:S01]  /*2f910*/  LDC R17, c[0x0][0x278] ;  /* 0x00009e00ff117b82 */ /* 0x001e220000000800 */
[----:B---3--:R-:W-:Y:S02]  /*2f920*/  MOV R10, R4 ;  /* 0x00000004000a7202 */ /* 0x008fe40000000f00 */
[----:B------:R-:W3:Y:S04]  /*2f930*/  LDL.LU R4, [R1+0x1848] ;  /* 0x0018480001047983 */ /* 0x000ee80000300800 */
[----:B------:R1:W-:Y:S04]  /*2f940*/  STL [R1+0x80], R29 ;  /* 0x0000801d01007387 */ /* 0x0003e80000100800 */
[----:B------:R-:W2:Y:S04]  /*2f950*/  LDL.LU R11, [R1+0x23c] ;  /* 0x00023c00010b7983 */ /* 0x000ea80000300800 */
[----:B-1----:R-:W3:Y:S04]  /*2f960*/  LDL.LU R29, [R1+0x1844] ;  /* 0x00184400011d7983 */ /* 0x002ee80000300800 */
[----:B------:R0:W-:Y:S04]  /*2f970*/  STL [R1+0x6c], R3 ;  /* 0x00006c0301007387 */ /* 0x0001e80000100800 */
[----:B------:R-:W3:Y:S01]  /*2f980*/  LDL.LU R18, [R1+0x258] ;  /* 0x0002580001127983 */ /* 0x000ee20000300800 */
[----:B------:R-:W-:-:S02]  /*2f990*/  F2FP.F16.F32.PACK_AB R23, R27, R23 ;  /* 0x000000171b17723e */ /* 0x000fc400000000ff */
[----:B------:R-:W-:Y:S01]  /*2f9a0*/  F2FP.F16.F32.PACK_AB R15, R25, R24 ;  /* 0x00000018190f723e */ /* 0x000fe200000000ff */
[----:B------:R-:W3:Y:S01]  /*2f9b0*/  LDL.LU R8, [R1+0x264] ;  /* 0x0002640001087983 */ /* 0x000ee20000300800 */
[----:B------:R-:W1:Y:S01]  /*2f9c0*/  LDC.64 R24, c[0x0][0x228] ;  /* 0x00008a00ff187b82 */ /* 0x000e620000000a00 */
[----:B0-----:R-:W-:Y:S02]  /*2f9d0*/  LEA R3, R17, R3, 0x2 ;  /* 0x0000000311037211 */ /* 0x001fe400078e10ff */
[----:B------:R-:W3:Y:S01]  /*2f9e0*/  LDL.LU R19, [R1+0x270] ;  /* 0x0002700001137983 */ /* 0x000ee20000300800 */
[----:B------:R-:W-:-:S03]  /*2f9f0*/  UIMAD UR4, UR7, UR4, URZ ;  /* 0x00000004070472a4 */ /* 0x000fc6000f8e023f */
[----:B------:R0:W-:Y:S01]  /*2fa00*/  STS.128 [R6+UR6+0x280], R12 ;  /* 0x0002800c06007988 */ /* 0x0001e20008000c06 */
[----:B------:R-:W-:-:S03]  /*2fa10*/  IMAD.MOV.U32 R16, RZ, RZ, R10 ;  /* 0x000000ffff107224 */ /* 0x000fc600078e000a */
[----:B------:R-:W-:Y:S01]  /*2fa20*/  STL [R1+0x58], R3 ;  /* 0x0000580301007387 */ /* 0x000fe20000100800 */
[----:B----4-:R-:W-:Y:S01]  /*2fa30*/  IMAD R0, R0, UR5, RZ ;  /* 0x0000000500007c24 */ /* 0x010fe2000f8e02ff */
[----:B------:R-:W-:Y:S02]  /*2fa40*/  USHF.L.U32 UR8, UR4, 0x1, URZ ;  /* 0x0000000104087899 */ /* 0x000fe4000800063f */
[----:B0-----:R-:W4:Y:S04]  /*2fa50*/  LDL.LU R12, [R1+0x26c] ;  /* 0x00026c00010c7983 */ /* 0x001f280000300800 */
[----:B------:R-:W4:Y:S04]  /*2fa60*/  LDL.LU R9, [R1+0x274] ;  /* 0x0002740001097983 */ /* 0x000f280000300800 */
[----:B------:R-:W4:Y:S04]  /*2fa70*/  LDL.LU R13, [R1+0x278] ;  /* 0x00027800010d7983 */ /* 0x000f280000300800 */
[----:B------:R-:W4:Y:S01]  /*2fa80*/  LDL.LU R10, [R1+0x284] ;  /* 0x00028400010a7983 */ /* 0x000f220000300800 */
[----:B--2---:R-:W-:-:S03]  /*2fa90*/  F2FP.F16.F32.PACK_AB R20, R11, R20 ;  /* 0x000000140b14723e */ /* 0x004fc600000000ff */
[----:B------:R-:W2:Y:S04]  /*2faa0*/  LDL.LU R11, [R1+0x294] ;  /* 0x00029400010b7983 */ /* 0x000ea80000300800 */
[----:B------:R-:W2:Y:S04]  /*2fab0*/  LDL.LU R14, [R1+0x28c] ;  /* 0x00028c00010e7983 */ /* 0x000ea80000300800 */
[----:B------:R-:W2:Y:S01]  /*2fac0*/  LDL.LU R15, [R1+0x29c] ;  /* 0x00029c00010f7983 */ /* 0x000ea20000300800 */
[----:B---3--:R-:W-:-:S03]  /*2fad0*/  F2FP.F16.F32.PACK_AB R22, R18, R22 ;  /* 0x000000161216723e */ /* 0x008fc600000000ff */
[----:B------:R-:W3:Y:S04]  /*2fae0*/  LDL.LU R7, [R1+0x1840] ;  /* 0x0018400001077983 */ /* 0x000ee80000300800 */
[----:B------:R0:W-:Y:S01]  /*2faf0*/  STS.128 [R6+UR6+0x300], R20 ;  /* 0x0003001406007988 */ /* 0x0001e20008000c06 */
[C---:B------:R-:W-:Y:S01]  /*2fb00*/  LEA R18, R17.reuse, R3, 0x2 ;  /* 0x0000000311127211 */ /* 0x040fe200078e10ff */
[----:B0-----:R-:W0:Y:S01]  /*2fb10*/  LDC R20, c[0x0][0x278] ;  /* 0x00009e00ff147b82 */ /* 0x001e220000000800 */
[----:B------:R-:W-:Y:S02]  /*2fb20*/  IMAD.SHL.U32 R3, R0, 0x2, RZ ;  /* 0x0000000200037824 */ /* 0x000fe400078e00ff */
[----:B------:R-:W-:Y:S01]  /*2fb30*/  LEA R27, R17, R18, 0x2 ;  /* 0x00000012111b7211 */ /* 0x000fe200078e10ff */
[----:B------:R4:W-:Y:S01]  /*2fb40*/  STL [R1+0x64], R18 ;  /* 0x0000641201007387 */ /* 0x0009e20000100800 */
[----:B------:R-:W-:Y:S01]  /*2fb50*/  IMAD.MOV.U32 R23, RZ, RZ, R28 ;  /* 0x000000ffff177224 */ /* 0x000fe200078e001c */
[----:B-1----:R-:W-:-:S02]  /*2fb60*/  IADD3 R3, P5, P6, R3, UR8, R24 ;  /* 0x0000000803037c10 */ /* 0x002fc4000febe018 */
[----:B----4-:R-:W-:Y:S02]  /*2fb70*/  MOV R18, R26 ;  /* 0x0000001a00127202 */ /* 0x010fe40000000f00 */
[----:B------:R-:W4:Y:S04]  /*2fb80*/  LDL.LU R26, [R1+0x30] ;  /* 0x00003000011a7983 */ /* 0x000f280000300800 */
[----:B------:R1:W-:Y:S04]  /*2fb90*/  STL [R1+0x60], R27 ;  /* 0x0000601b01007387 */ /* 0x0003e80000100800 */
[----:B------:R-:W4:Y:S01]  /*2fba0*/  LDL.LU R24, [R1+0x2a0] ;  /* 0x0002a00001187983 */ /* 0x000f220000300800 */
[----:B0-----:R-:W-:-:S03]  /*2fbb0*/  LEA R21, R20, R27, 0x2 ;  /* 0x0000001b14157211 */ /* 0x001fc600078e10ff */
[----:B------:R-:W4:Y:S04]  /*2fbc0*/  LDL.LU R28, [R1+0x183c] ;  /* 0x00183c00011c7983 */ /* 0x000f280000300800 */
[----:B------:R-:W4:Y:S04]  /*2fbd0*/  LDL.LU R22, [R1+0x290] ;  /* 0x0002900001167983 */ /* 0x000f280000300800 */
[----:B-1----:R-:W4:Y:S04]  /*2fbe0*/  LDL.LU R27, [R1+0x1838] ;  /* 0x00183800011b7983 */ /* 0x002f280000300800 */
[----:B------:R0:W-:Y:S04]  /*2fbf0*/  STL [R1+0x1834], R5 ;  /* 0x0018340501007387 */ /* 0x0001e80000100800 */
[----:B0-----:R-:W2:Y:S01]  /*2fc00*/  LDL.LU R5, [R1+0x268] ;  /* 0x0002680001057983 */ /* 0x001ea20000300800 */
[----:B------:R-:W-:Y:S01]  /*2fc10*/  UIMAD.WIDE UR4, UR4, 0x2, URZ ;  /* 0x00000002040478a5 */ /* 0x000fe2000f8e023f */
[----:B------:R-:W-:-:S05]  /*2fc20*/  IMAD.HI R0, R0, 0x2, RZ ;  /* 0x0000000200007827 */ /* 0x000fca00078e02ff */
[----:B------:R-:W-:Y:S01]  /*2fc30*/  IADD3.X R0, R0, UR5, R25, P5, P6 ;  /* 0x0000000500007c10 */ /* 0x000fe2000afec419 */
[----:B------:R-:W-:Y:S01]  /*2fc40*/  ULDC UR4, c[0x0][0x27c] ;  /* 0x00009f0000047ab9 */ /* 0x000fe20000000800 */
[----:B------:R-:W4:Y:S04]  /*2fc50*/  LDL.LU R25, [R1+0x298] ;  /* 0x0002980001197983 */ /* 0x000f280000300800 */
[----:B------:R-:W-:Y:S01]  /*2fc60*/  STL [R1+0x50], R21 ;  /* 0x0000501501007387 */ /* 0x000fe20000100800 */
[----:B--2---:R-:W-:-:S03]  /*2fc70*/  F2FP.F16.F32.PACK_AB R8, R5, R8 ;  /* 0x000000080508723e */ /* 0x004fc600000000ff */
[----:B------:R-:W2:Y:S04]  /*2fc80*/  LDL.LU R5, [R1+0x1834] ;  /* 0x0018340001057983 */ /* 0x000ea80000300800 */
[----:B---3--:R0:W-:Y:S04]  /*2fc90*/  STL [R1+0x1830], R7 ;  /* 0x0018300701007387 */ /* 0x0081e80000100800 */
[----:B0-----:R-:W3:Y:S04]  /*2fca0*/  LDL.LU R7, [R1+0x27c] ;  /* 0x00027c0001077983 */ /* 0x001ee80000300800 */
[----:B------:R0:W-:Y:S04]  /*2fcb0*/  STL [R1+0x182c], R2 ;  /* 0x00182c0201007387 */ /* 0x0001e80000100800 */
[----:B0-----:R-:W4:Y:S01]  /*2fcc0*/  LDL.LU R2, [R1+0x280] ;  /* 0x0002800001027983 */ /* 0x001f220000300800 */
[----:B------:R-:W-:-:S02]  /*2fcd0*/  LEA R21, R20, R21, 0x2 ;  /* 0x0000001514157211 */ /* 0x000fc400078e10ff */
[----:B------:R-:W-:Y:S02]  /*2fce0*/  F2FP.F16.F32.PACK_AB R12, R19, R12 ;  /* 0x0000000c130c723e */ /* 0x000fe400000000ff */
[----:B------:R-:W2:Y:S01]  /*2fcf0*/  LDL.LU R19, [R1+0xe0] ;  /* 0x0000e00001137983 */ /* 0x000ea20000300800 */
[----:B---3--:R-:W-:-:S03]  /*2fd00*/  F2FP.F16.F32.PACK_AB R9, R7, R9 ;  /* 0x000000090709723e */ /* 0x008fc600000000ff */
[----:B------:R-:W3:Y:S04]  /*2fd10*/  LDL.LU R7, [R1+0x1830] ;  /* 0x0018300001077983 */ /* 0x000ee80000300800 */
[----:B------:R-:W-:Y:S01]  /*2fd20*/  STL [R1+0x44], R21 ;  /* 0x0000441501007387 */ /* 0x000fe20000100800 */
[----:B----4-:R-:W-:-:S03]  /*2fd30*/  F2FP.F16.F32.PACK_AB R13, R2, R13 ;  /* 0x0000000d020d723e */ /* 0x010fc600000000ff */
[----:B------:R-:W4:Y:S04]  /*2fd40*/  LDL.LU R2, [R1+0x182c] ;  /* 0x00182c0001027983 */ /* 0x000f280000300800 */
[----:B------:R0:W-:Y:S04]  /*2fd50*/  STL [R1+0x1828], R29 ;  /* 0x0018281d01007387 */ /* 0x0001e80000100800 */
[----:B0-----:R-:W2:Y:S01]  /*2fd60*/  LDL.LU R29, [R1+0x288] ;  /* 0x00028800011d7983 */ /* 0x001ea20000300800 */
[----:B------:R-:W-:Y:S02]  /*2fd70*/  F2FP.F16.F32.PACK_AB R11, R25, R11 ;  /* 0x0000000b190b723e */ /* 0x000fe400000000ff */
[----:B------:R-:W-:-:S02]  /*2fd80*/  F2FP.F16.F32.PACK_AB R14, R22, R14 ;  /* 0x0000000e160e723e */ /* 0x000fc400000000ff */
[----:B------:R-:W-:Y:S01]  /*2fd90*/  F2FP.F16.F32.PACK_AB R15, R24, R15 ;  /* 0x0000000f180f723e */ /* 0x000fe200000000ff */
[----:B------:R-:W-:-:S04]  /*2fda0*/  IMAD R21, R20, 0x4, R21 ;  /* 0x0000000414157824 */ /* 0x000fc800078e0215 */
[----:B------:R-:W-:Y:S01]  /*2fdb0*/  STS.128 [R6+UR6+0x380], R12 ;  /* 0x0003800c06007988 */ /* 0x000fe20008000c06 */
[----:B------:R-:W-:Y:S02]  /*2fdc0*/  LEA R22, R20, R21, 0x2 ;  /* 0x0000001514167211 */ /* 0x000fe400078e10ff */
[----:B------:R-:W-:Y:S01]  /*2fdd0*/  MOV R24, R16 ;  /* 0x0000001000187202 */ /* 0x000fe20000000f00 */
[----:B------:R-:W-:Y:S01]  /*2fde0*/  IMAD R25, R17, 0x4, R27 ;  /* 0x0000000411197824 */ /* 0x000fe200078e021b */
[----:B------:R-:W-:-:S04]  /*2fdf0*/  LEA R16, P5, R27, R3, 0x1 ;  /* 0x000000031b107211 */ /* 0x000fc800078a08ff */
[----:B------:R-:W-:Y:S02]  /*2fe00*/  LEA.HI.X.SX32 R17, R27, R0, 0x1, P5 ;  /* 0x000000001b117211 */ /* 0x000fe400028f0eff */
[----:B--2---:R-:W-:Y:S02]  /*2fe10*/  F2FP.F16.F32.PACK_AB R10, R29, R10 ;  /* 0x0000000a1d0a723e */ /* 0x004fe400000000ff */
[----:B------:R-:W2:Y:S04]  /*2fe20*/  LDL.LU R29, [R1+0x1828] ;  /* 0x00182800011d7983 */ /* 0x000ea80000300800 */
[----:B------:R-:W-:Y:S01]  /*2fe30*/  STS.128 [R6+UR6+0x180], R8 ;  /* 0x0001800806007988 */ /* 0x000fe20008000c06 */
[----:B------:R-:W-:Y:S06]  /*2fe40*/  BAR.SYNC.DEFER_BLOCKING 0x0 ;  /* 0x0000000000007b1d */ /* 0x000fec0000010000 */
[----:B------:R0:W-:Y:S04]  /*2fe50*/  STL [R1+0x4c], R21 ;  /* 0x00004c1501007387 */ /* 0x0001e80000100800 */
[----:B0-----:R-:W3:Y:S04]  /*2fe60*/  LDL.LU R21, [R1+0x110] ;  /* 0x0001100001157983 */ /* 0x001ee80000300800 */
[----:B------:R0:W-:Y:S01]  /*2fe70*/  STL [R1+0x48], R22 ;  /* 0x0000481601007387 */ /* 0x0001e20000100800 */
[----:B------:R-:W-:-:S03]  /*2fe80*/  LEA R8, P6, R25, R3, 0x1 ;  /* 0x0000000319087211 */ /* 0x000fc600078c08ff */
[----:B------:R-:W4:Y:S01]  /*2fe90*/  LDL.LU R27, [R1+0xd0] ;  /* 0x0000d000011b7983 */ /* 0x000f220000300800 */
[----:B0-----:R-:W-:-:S05]  /*2fea0*/  LEA R22, R20, R22, 0x2 ;  /* 0x0000001614167211 */ /* 0x001fca00078e10ff */
[----:B------:R0:W-:Y:S01]  /*2feb0*/  STL [R1+0x40], R22 ;  /* 0x0000401601007387 */ /* 0x0001e20000100800 */
[----:B------:R-:W-:-:S03]  /*2fec0*/  LEA R14, R20, R22, 0x2 ;  /* 0x00000016140e7211 */ /* 0x000fc600078e10ff */
[----:B------:R-:W2:Y:S01]  /*2fed0*/  LDL.LU R6, [R1+0x2c] ;  /* 0x00002c0001067983 */ /* 0x000ea20000300800 */
[----:B------:R-:W-:-:S03]  /*2fee0*/  LEA.HI.X.SX32 R9, R25, R0, 0x1, P6 ;  /* 0x0000000019097211 */ /* 0x000fc600030f0eff */
[----:B------:R1:W-:Y:S04]  /*2fef0*/  STG.E.U16 desc[UR10][R16.64], R4 ;  /* 0x0000000410007986 */ /* 0x0003e8000c10150a */
[----:B0-----:R-:W3:Y:S04]  /*2ff00*/  LDL.LU R22, [R1+0x140] ;  /* 0x0001400001167983 */ /* 0x001ee80000300800 */
[----:B------:R-:W3:Y:S04]  /*2ff10*/  LDL.LU R25, [R1+0x120] ;  /* 0x0001200001197983 */ /* 0x000ee80000300800 */
[----:B-1----:R-:W3:Y:S01]  /*2ff20*/  LDL.LU R17, [R1+0xa8] ;  /* 0x0000a80001117983 */ /* 0x002ee20000300800 */
[----:B------:R-:W-:-:S03]  /*2ff30*/  LEA R10, P5, R26, R3, 0x1 ;  /* 0x000000031a0a7211 */ /* 0x000fc600078a08ff */
[----:B------:R-:W-:Y:S01]  /*2ff40*/  STL [R1+0x17fc], R14 ;  /* 0x0017fc0e01007387 */ /* 0x000fe20000100800 */
[----:B------:R-:W-:-:S03]  /*2ff50*/  LEA.HI.X.SX32 R11, R26, R0, 0x1, P5 ;  /* 0x000000001a0b7211 */ /* 0x000fc600028f0eff */
[----:B------:R-:W3:Y:S01]  /*2ff60*/  LDL.LU R26, [R1+0x1824] ;  /* 0x00182400011a7983 */ /* 0x000ee20000300800 */
[----:B------:R-:W-:-:S05]  /*2ff70*/  IMAD R15, R20, 0x4, R14 ;  /* 0x00000004140f7824 */ /* 0x000fca00078e020e */
[----:B------:R-:W-:-:S05]  /*2ff80*/  LEA R15, R20, R15, 0x2 ;  /* 0x0000000f140f7211 */ /* 0x000fca00078e10ff */
[----:B------:R-:W-:Y:S04]  /*2ff90*/  STL [R1+0x180c], R15 ;  /* 0x00180c0f01007387 */ /* 0x000fe80000100800 */
[----:B----4-:R-:W-:Y:S04]  /*2ffa0*/  STG.E.U16 desc[UR10][R8.64], R27 ;  /* 0x0000001b08007986 */ /* 0x010fe8000c10150a */
[----:B------:R0:W-:Y:S01]  /*2ffb0*/  STG.E.U16 desc[UR10][R10.64], R19 ;  /* 0x000000130a007986 */ /* 0x0001e2000c10150a */
[----:B--2---:R-:W-:-:S04]  /*2ffc0*/  LEA R12, P6, R6, R3, 0x1 ;  /* 0x00000003060c7211 */ /* 0x004fc800078c08ff */
[-C--:B------:R-:W-:Y:S02]  /*2ffd0*/  LEA.HI.X.SX32 R13, R6, R0.reuse, 0x1, P6 ;  /* 0x00000000060d7211 */ /* 0x080fe400030f0eff */
[----:B------:R-:W-:Y:S02]  /*2ffe0*/  LEA R6, R20, R15, 0x2 ;  /* 0x0000000f14067211 */ /* 0x000fe400078e10ff */
[-C--:B0-----:R-:W-:Y:S01]  /*2fff0*/  LEA R10, P6, R28, R3.reuse, 0x1 ;  /* 0x000000031c0a7211 */ /* 0x081fe200078c08ff */
[----:B------:R0:W-:Y:S02]  /*30000*/  STG.E.U16 desc[UR10][R12.64], R5 ;  /* 0x000000050c007986 */ /* 0x0001e4000c10150a */
[----:B------:R-:W-:Y:S01]  /*30010*/  IMAD R16, R20, 0x4, R6 ;  /* 0x0000000414107824 */ /* 0x000fe200078e0206 */
[----:B---3--:R-:W-:Y:S02]  /*30020*/  LEA R8, P5, R17, R3, 0x1 ;  /* 0x0000000311087211 */ /* 0x008fe400078a08ff */
[----:B------:R-:W-:-:S02]  /*30030*/  LEA.HI.X.SX32 R11, R28, R0, 0x1, P6 ;  /* 0x000000001c0b7211 */ /* 0x000fc400030f0eff */
[----:B------:R-:W-:Y:S01]  /*30040*/  LEA.HI.X.SX32 R9, R17, R0, 0x1, P5 ;  /* 0x0000000011097211 */ /* 0x000fe200028f0eff */
[----:B0-----:R-:W2:Y:S04]  /*30050*/  LDL.LU R5, [R1+0x1820] ;  /* 0x0018200001057983 */ /* 0x001ea80000300800 */
[----:B------:R-:W-:Y:S04]  /*30060*/  STG.E.U16 desc[UR10][R8.64], R21 ;  /* 0x0000001508007986 */ /* 0x000fe8000c10150a */
[----:B------:R-:W-:Y:S04]  /*30070*/  STL [R1+0x1800], R16 ;  /* 0x0018001001007387 */ /* 0x000fe80000100800 */
[----:B------:R0:W-:Y:S01]  /*30080*/  STG.E.U16 desc[UR10][R10.64], R2 ;  /* 0x000000020a007986 */ /* 0x0001e2000c10150a */
[----:B------:R-:W-:-:S03]  /*30090*/  LEA R14, R20, R16, 0x2 ;  /* 0x00000010140e7211 */ /* 0x000fc600078e10ff */
[----:B0-----:R-:W3:Y:S01]  /*300a0*/  LDL.LU R2, [R1+0x181c] ;  /* 0x00181c0001027983 */ /* 0x001ee20000300800 */
[----:B------:R-:W-:-:S03]  /*300b0*/  PRMT R10, R4, 0x7632, R10 ;  /* 0x00007632040a7816 */ /* 0x000fc6000000000a */
[----:B------:R-:W4:Y:S04]  /*300c0*/  LDL.LU R16, [R1+0x100] ;  /* 0x0001000001107983 */ /* 0x000f280000300800 */
[----:B------:R-:W4:Y:S01]  /*300d0*/  LDL.LU R4, [R1+0x1818] ;  /* 0x0018180001047983 */ /* 0x000f220000300800 */
[----:B------:R-:W-:-:S04]  /*300e0*/  LEA R12, P5, R26, R3, 0x1 ;  /* 0x000000031a0c7211 */ /* 0x000fc800078a08ff */
[----:B------:R-:W-:-:S05]  /*300f0*/  LEA.HI.X.SX32 R13, R26, R0, 0x1, P5 ;  /* 0x000000001a0d7211 */ /* 0x000fca00028f0eff */
[----:B------:R0:W-:Y:S01]  /*30100*/  STG.E.U16 desc[UR10][R12.64], R22 ;  /* 0x000000160c007986 */ /* 0x0001e2000c10150a */
[C---:B------:R-:W-:Y:S01]  /*30110*/  LEA R6, P6, R7.reuse, R3, 0x1 ;  /* 0x0000000307067211 */ /* 0x040fe200078c08ff */
[----:B0-----:R-:W0:Y:S03]  /*30120*/  LDC R13, c[0x0][0x278] ;  /* 0x00009e00ff0d7b82 */ /* 0x001e260000000800 */
[----:B------:R-:W-:Y:S02]  /*30130*/  LEA.HI.X.SX32 R7, R7, R0, 0x1, P6 ;  /* 0x0000000007077211 */ /* 0x000fe400030f0eff */
[----:B------:R-:W-:-:S03]  /*30140*/  LEA R17, R20, R14, 0x2 ;  /* 0x0000000e14117211 */ /* 0x000fc600078e10ff */
[----:B------:R-:W-:Y:S01]  /*30150*/  STG.E.U16 desc[UR10][R6.64], R25 ;  /* 0x0000001906007986 */ /* 0x000fe2000c10150a */
[----:B------:R-:W-:Y:S01]  /*30160*/  LEA R15, R20, R29, 0x2 ;  /* 0x0000001d140f7211 */ /* 0x000fe200078e10ff */
[----:B------:R-:W-:Y:S01]  /*30170*/  IMAD.MOV.U32 R28, RZ, RZ, R23 ;  /* 0x000000ffff1c7224 */ /* 0x000fe200078e0017 */
[----:B------:R-:W-:Y:S01]  /*30180*/  MOV R23, R18 ;  /* 0x0000001200177202 */ /* 0x000fe20000000f00 */
[----:B------:R-:W-:Y:S04]  /*30190*/  STL [R1+0x1810], R17 ;  /* 0x0018101101007387 */ /* 0x000fe80000100800 */
[----:B------:R-:W4:Y:S04]  /*301a0*/  LDL.LU R14, [R1+0x4] ;  /* 0x00000400010e7983 */ /* 0x000f280000300800 */
[----:B------:R-:W4:Y:S01]  /*301b0*/  LDL.LU R12, [R1+0x8] ;  /* 0x00000800010c7983 */ /* 0x000f220000300800 */
[----:B0-----:R-:W-:-:S05]  /*301c0*/  LEA R11, R13, R17, 0x2 ;  /* 0x000000110d0b7211 */ /* 0x001fca00078e10ff */
[----:B------:R-:W-:-:S05]  /*301d0*/  IMAD R18, R13, 0x4, R11 ;  /* 0x000000040d127824 */ /* 0x000fca00078e020b */
[----:B------:R-:W-:Y:S01]  /*301e0*/  LEA R11, R13, R18, 0x2 ;  /* 0x000000120d0b7211 */ /* 0x000fe200078e10ff */
[----:B------:R0:W-:Y:S04]  /*301f0*/  STL [R1+0x1814], R18 ;  /* 0x0018141201007387 */ /* 0x0001e80000100800 */
[----:B0-----:R-:W4:Y:S04]  /*30200*/  LDL.LU R18, [R1+0x18] ;  /* 0x0000180001127983 */ /* 0x001f280000300800 */
[----:B------:R-:W4:Y:S04]  /*30210*/  LDL.LU R17, [R1+0x14] ;  /* 0x0000140001117983 */ /* 0x000f280000300800 */
[----:B------:R-:W4:Y:S01]  /*30220*/  LDL.LU R26, [R1+0x84] ;  /* 0x00008400011a7983 */ /* 0x000f220000300800 */
[----:B--2---:R-:W-:-:S04]  /*30230*/  LEA R8, P5, R5, R3, 0x1 ;  /* 0x0000000305087211 */ /* 0x004fc800078a08ff */
[----:B------:R-:W-:-:S05]  /*30240*/  LEA.HI.X.SX32 R9, R5, R0, 0x1, P5 ;  /* 0x0000000005097211 */ /* 0x000fca00028f0eff */
[----:B------:R4:W-:Y:S01]  /*30250*/  STG.E.U16 desc[UR10][R8.64], R10 ;  /* 0x0000000a08007986 */ /* 0x0009e2000c10150a */
[----:B------:R-:W-:Y:S02]  /*30260*/  PRMT R5, R19, 0x7632, R5 ;  /* 0x0000763213057816 */ /* 0x000fe40000000005 */
[----:B---3--:R-:W-:-:S04]  /*30270*/  LEA R6, P5, R2, R3, 0x1 ;  /* 0x0000000302067211 */ /* 0x008fc800078a08ff */
[----:B------:R-:W-:Y:S02]  /*30280*/  LEA.HI.X.SX32 R7, R2, R0, 0x1, P5 ;  /* 0x0000000002077211 */ /* 0x000fe400028f0eff */
[----:B------:R-:W-:Y:S02]  /*30290*/  PRMT R2, R27, 0x7632, R2 ;  /* 0x000076321b027816 */ /* 0x000fe40000000002 */
[----:B----4-:R-:W-:-:S03]  /*302a0*/  LEA R8, P6, R4, R3, 0x1 ;  /* 0x0000000304087211 */ /* 0x010fc600078c08ff */
[----:B------:R0:W-:Y:S01]  /*302b0*/  STG.E.U16 desc[UR10][R6.64], R2 ;  /* 0x0000000206007986 */ /* 0x0001e2000c10150a */
[----:B------:R-:W-:Y:S02]  /*302c0*/  LEA.HI.X.SX32 R9, R4, R0, 0x1, P6 ;  /* 0x0000000004097211 */ /* 0x000fe400030f0eff */
[----:B------:R-:W-:-:S03]  /*302d0*/  LEA R4, P6, R15, R3, 0x1 ;  /* 0x000000030f047211 */ /* 0x000fc600078c08ff */
[----:B------:R1:W-:Y:S01]  /*302e0*/  STG.E.U16 desc[UR10][R8.64], R5 ;  /* 0x0000000508007986 */ /* 0x0003e2000c10150a */
[C---:B0-----:R-:W-:Y:S02]  /*302f0*/  LEA R6, P5, R29.reuse, R3, 0x1 ;  /* 0x000000031d067211 */ /* 0x041fe400078a08ff */
[----:B------:R-:W-:Y:S02]  /*30300*/  PRMT R2, R16, 0x7632, R2 ;  /* 0x0000763210027816 */ /* 0x000fe40000000002 */
[-C--:B------:R-:W-:Y:S01]  /*30310*/  LEA.HI.X.SX32 R7, R29, R0.reuse, 0x1, P5 ;  /* 0x000000001d077211 */ /* 0x080fe200028f0eff */
[----:B------:R-:W2:Y:S01]  /*30320*/  LDL.LU R16, [R1+0x10] ;  /* 0x0000100001107983 */ /* 0x000ea20000300800 */
[----:B-1----:R-:W-:Y:S02]  /*30330*/  PRMT R8, R21, 0x7632, R8 ;  /* 0x0000763215087816 */ /* 0x002fe40000000008 */
[----:B------:R-:W-:Y:S01]  /*30340*/  LEA.HI.X.SX32 R5, R15, R0, 0x1, P6 ;  /* 0x000000000f057211 */ /* 0x000fe200030f0eff */
[----:B------:R-:W-:Y:S04]  /*30350*/  STG.E.U16 desc[UR10][R6.64], R2 ;  /* 0x0000000206007986 */ /* 0x000fe8000c10150a */
[----:B------:R-:W3:Y:S04]  /*30360*/  LDL.LU R29, [R1+0xd4] ;  /* 0x0000d400011d7983 */ /* 0x000ee80000300800 */
[----:B------:R0:W-:Y:S04]  /*30370*/  STG.E.U16 desc[UR10][R4.64], R8 ;  /* 0x0000000804007986 */ /* 0x0001e8000c10150a */
[----:B0-----:R-:W4:Y:S01]  /*30380*/  LDL.LU R8, [R1+0x130] ;  /* 0x0001300001087983 */ /* 0x001f220000300800 */
[C---:B------:R-:W-:Y:S01]  /*30390*/  LEA R19, R13.reuse, R11, 0x2 ;  /* 0x0000000b0d137211 */ /* 0x040fe200078e10ff */
[----:B------:R-:W-:Y:S01]  /*303a0*/  IMAD.MOV.U32 R27, RZ, RZ, R24 ;  /* 0x000000ffff1b7224 */ /* 0x000fe200078e0018 */
[----:B------:R-:W-:Y:S01]  /*303b0*/  LEA R6, P5, R14, R3, 0x1 ;  /* 0x000000030e067211 */ /* 0x000fe200078a08ff */
[----:B------:R-:W2:Y:S01]  /*303c0*/  LDL.LU R15, [R1+0x54] ;  /* 0x00005400010f7983 */ /* 0x000ea20000300800 */
[----:B------:R-:W-:-:S05]  /*303d0*/  LEA R24, R13, R19, 0x2 ;  /* 0x000000130d187211 */ /* 0x000fca00078e10ff */
[----:B------:R-:W-:Y:S01]  /*303e0*/  IMAD R20, R13, 0x4, R24 ;  /* 0x000000040d147824 */ /* 0x000fe200078e0218 */
[----:B------:R-:W-:-:S04]  /*303f0*/  MOV R11, R23 ;  /* 0x00000017000b7202 */ /* 0x000fc80000000f00 */
[----:B------:R-:W-:-:S05]  /*30400*/  LEA R21, R13, R20, 0x2 ;  /* 0x000000140d157211 */ /* 0x000fca00078e10ff */
[C---:B------:R-:W-:Y:S01]  /*30410*/  IMAD R23, R13.reuse, 0x4, R21 ;  /* 0x000000040d177824 */ /* 0x040fe200078e0215 */
[----:B------:R-:W-:Y:S02]  /*30420*/  LEA R4, P6, R12, R3, 0x1 ;  /* 0x000000030c047211 */ /* 0x000fe400078c08ff */
[----:B------:R-:W-:Y:S02]  /*30430*/  LEA.HI.X.SX32 R7, R14, R0, 0x1, P5 ;  /* 0x000000000e077211 */ /* 0x000fe400028f0eff */
[C---:B------:R-:W-:Y:S01]  /*30440*/  LEA R10, R13.reuse, R23, 0x2 ;  /* 0x000000170d0a7211 */ /* 0x040fe200078e10ff */
[----:B------:R-:W2:Y:S01]  /*30450*/  LDL.LU R14, [R1+0xe4] ;  /* 0x0000e400010e7983 */ /* 0x000ea20000300800 */
[----:B------:R-:W-:Y:S02]  /*30460*/  PRMT R9, R22, 0x7632, R9 ;  /* 0x0000763216097816 */ /* 0x000fe40000000009 */
[----:B------:R-:W-:Y:S01]  /*30470*/  LEA R22, R13, R10, 0x2 ;  /* 0x0000000a0d167211 */ /* 0x000fe200078e10ff */
[----:B------:R-:W-:Y:S01]  /*30480*/  IMAD.MOV.U32 R10, RZ, RZ, R27 ;  /* 0x000000ffff0a7224 */ /* 0x000fe200078e001b */
[----:B------:R-:W-:Y:S01]  /*30490*/  LEA.HI.X.SX32 R5, R12, R0, 0x1, P6 ;  /* 0x000000000c057211 */ /* 0x000fe200030f0eff */
[----:B------:R-:W2:Y:S04]  /*304a0*/  LDL.LU R27, [R1+0x5c] ;  /* 0x00005c00011b7983 */ /* 0x000ea80000300800 */
[----:B------:R-:W2:Y:S01]  /*304b0*/  LDL.LU R12, [R1+0x104] ;  /* 0x00010400010c7983 */ /* 0x000ea20000300800 */
[----:B----4-:R-:W-:-:S05]  /*304c0*/  PRMT R2, R8, 0x7632, R2 ;  /* 0x0000763208027816 */ /* 0x010fca0000000002 */
[----:B------:R0:W-:Y:S04]  /*304d0*/  STG.E.U16 desc[UR10][R6.64], R2 ;  /* 0x0000000206007986 */ /* 0x0001e8000c10150a */
[----:B0-----:R-:W4:Y:S01]  /*304e0*/  LDL.LU R7, [R1+0xc] ;  /* 0x00000c0001077983 */ /* 0x001f220000300800 */
[----:B------:R-:W-:-:S04]  /*304f0*/  LEA R6, R13, R22, 0x2 ;  /* 0x000000160d067211 */ /* 0x000fc800078e10ff */
[----:B------:R-:W-:Y:S01]  /*30500*/  LEA R6, R13, R6, 0x2 ;  /* 0x000000060d067211 */ /* 0x000fe200078e10ff */
[----:B------:R0:W-:Y:S01]  /*30510*/  STG.E.U16 desc[UR10][R4.64], R9 ;  /* 0x0000000904007986 */ /* 0x0001e2000c10150a */
[----:B------:R-:W-:-:S03]  /*30520*/  PRMT R2, R25, 0x7632, R2 ;  /* 0x0000763219027816 */ /* 0x000fc60000000002 */
[----:B------:R-:W-:Y:S01]  /*30530*/  IMAD R25, R13, 0x4, R6 ;  /* 0x000000040d197824 */ /* 0x000fe200078e0206 */
[----:B0-----:R-:W-:-:S04]  /*30540*/  LEA R4, P6, R18, R3, 0x1 ;  /* 0x0000000312047211 */ /* 0x001fc800078c08ff */
[----:B------:R-:W-:Y:S02]  /*30550*/  LEA.HI.X.SX32 R5, R18, R0, 0x1, P6 ;  /* 0x0000000012057211 */ /* 0x000fe400030f0eff */
[----:B------:R-:W2:Y:S04]  /*30560*/  LDL.LU R18, [R1+0x1814] ;  /* 0x0018140001127983 */ /* 0x000ea80000300800 */
[----:B------:R-:W-:Y:S01]  /*30570*/  STL [R1+0x24], R25 ;  /* 0x0000241901007387 */ /* 0x000fe20000100800 */
[----:B----4-:R-:W-:-:S04]  /*30580*/  LEA R8, P5, R7, R3, 0x1 ;  /* 0x0000000307087211 */ /* 0x010fc800078a08ff */
[----:B------:R-:W-:-:S05]  /*30590*/  LEA.HI.X.SX32 R9, R7, R0, 0x1, P5 ;  /* 0x0000000007097211 */ /* 0x000fca00028f0eff */
[----:B------:R0:W-:Y:S04]  /*305a0*/  STG.E.U16 desc[UR10][R8.64], R2 ;  /* 0x0000000208007986 */ /* 0x0001e8000c10150a */
[----:B0-----:R-:W4:Y:S01]  /*305b0*/  LDL R9, [R1+0xf4] ;  /* 0x0000f40001097983 */ /* 0x001f220000100800 */
[----:B------:R-:W-:Y:S02]  /*305c0*/  LEA R6, P5, R17, R3, 0x1 ;  /* 0x0000000311067211 */ /* 0x000fe400078a08ff */
[----:B------:R-:W-:Y:S02]  /*305d0*/  LEA R25, R13, R25, 0x2 ;  /* 0x000000190d197211 */ /* 0x000fe400078e10ff */
[----:B------:R-:W-:Y:S02]  /*305e0*/  LEA.HI.X.SX32 R7, R17, R0, 0x1, P5 ;  /* 0x0000000011077211 */ /* 0x000fe400028f0eff */
[----:B------:R-:W2:Y:S01]  /*305f0*/  LDL.LU R17, [R1+0x1810] ;  /* 0x0018100001117983 */ /* 0x000ea20000300800 */
[----:B------:R-:W-:-:S03]  /*30600*/  LEA R8, P6, R26, R3, 0x1 ;  /* 0x000000031a087211 */ /* 0x000fc600078c08ff */
[----:B------:R0:W-:Y:S02]  /*30610*/  STL [R1+0x18], R25 ;  /* 0x0000181901007387 */ /* 0x0001e40000100800 */
[----:B0-----:R-:W-:-:S05]  /*30620*/  LEA R25, R13, R25, 0x2 ;  /* 0x000000190d197211 */ /* 0x001fca00078e10ff */
[----:B------:R0:W-:Y:S02]  /*30630*/  STL [R1+0x14], R25 ;  /* 0x0000141901007387 */ /* 0x0001e40000100800 */
[----:B0-----:R-:W-:Y:S02]  /*30640*/  IMAD R25, R13, 0x4, R25 ;  /* 0x000000040d197824 */ /* 0x001fe400078e0219 */
[----:B----4-:R2:W-:Y:S04]  /*30650*/  STG.E.U16 desc[UR10][R4.64], R9 ;  /* 0x0000000904007986 */ /* 0x0105e8000c10150a */
[----:B---3--:R0:W-:Y:S01]  /*30660*/  STG.E.U16 desc[UR10][R6.64], R29 ;  /* 0x0000001d06007986 */ /* 0x0081e2000c10150a */
[----:B--2---:R-:W-:Y:S02]  /*30670*/  LEA R4, P5, R16, R3, 0x1 ;  /* 0x0000000310047211 */ /* 0x004fe400078a08ff */
[----:B------:R-:W-:-:S02]  /*30680*/  LEA.HI.X.SX32 R9, R26, R0, 0x1, P6 ;  /* 0x000000001a097211 */ /* 0x000fc400030f0eff */
[CC--:B0-----:R-:W-:Y:S02]  /*30690*/  LEA R6, P6, R15.reuse, R3.reuse, 0x1 ;  /* 0x000000030f067211 */ /* 0x0c1fe400078c08ff */
[-C--:B------:R-:W-:Y:S02]  /*306a0*/  LEA.HI.X.SX32 R5, R16, R0.reuse, 0x1, P5 ;  /* 0x0000000010057211 */ /* 0x080fe400028f0eff */
[----:B------:R-:W-:Y:S01]  /*306b0*/  LEA.HI.X.SX32 R7, R15, R0, 0x1, P6 ;  /* 0x000000000f077211 */ /* 0x000fe200030f0eff */
[----:B------:R-:W2:Y:S04]  /*306c0*/  LDL.LU R16, [R1+0xa4] ;  /* 0x0000a40001107983 */ /* 0x000ea80000300800 */
[----:B------:R0:W-:Y:S04]  /*306d0*/  STG.E.U16 desc[UR10][R8.64], R14 ;  /* 0x0000000e08007986 */ /* 0x0001e8000c10150a */
[----:B------:R-:W-:Y:S04]  /*306e0*/  STL [R1+0x17b8], R25 ;  /* 0x0017b81901007387 */ /* 0x000fe80000100800 */
[----:B------:R1:W-:Y:S04]  /*306f0*/  STG.E.U16 desc[UR10][R4.64], R12 ;  /* 0x0000000c04007986 */ /* 0x0003e8000c10150a */
[----:B0-----:R-:W3:Y:S04]  /*30700*/  LDL R9, [R1+0x68] ;  /* 0x0000680001097983 */ /* 0x001ee80000100800 */
[----:B------:R-:W4:Y:S04]  /*30710*/  LDL.LU R15, [R1+0x180c] ;  /* 0x00180c00010f7983 */ /* 0x000f280000300800 */
[----:B-1----:R-:W2:Y:S04]  /*30720*/  LDL.LU R5, [R1+0x68] ;  /* 0x0000680001057983 */ /* 0x002ea80000300800 */
[----:B------:R0:W-:Y:S04]  /*30730*/  STG.E.U16 desc[UR10][R6.64], R10 ;  /* 0x0000000a06007986 */ /* 0x0001e8000c10150a */
[----:B0-----:R-:W4:Y:S01]  /*30740*/  LDL R7, [R1+0x70] ;  /* 0x0000700001077983 */ /* 0x001f220000100800 */
[----:B------:R-:W-:-:S02]  /*30750*/  LEA R8, P5, R27, R3, 0x1 ;  /* 0x000000031b087211 */ /* 0x000fc400078a08ff */
[-C--:B---3--:R-:W-:Y:S02]  /*30760*/  LEA R4, P6, R9, R3.reuse, 0x1 ;  /* 0x0000000309047211 */ /* 0x088fe400078c08ff */
[-C--:B------:R-:W-:Y:S02]  /*30770*/  LEA.HI.X.SX32 R9, R27, R0.reuse, 0x1, P5 ;  /* 0x000000001b097211 */ /* 0x080fe400028f0eff */
[----:B----4-:R-:W-:Y:S02]  /*30780*/  LEA R6, P5, R7, R3, 0x1 ;  /* 0x0000000307067211 */ /* 0x010fe400078a08ff */
[----:B------:R-:W3:Y:S04]  /*30790*/  LDL.LU R7, [R1+0x70] ;  /* 0x0000700001077983 */ /* 0x000ee80000300800 */
[----:B------:R0:W-:Y:S04]  /*307a0*/  STL [R1+0x1808], R10 ;  /* 0x0018080a01007387 */ /* 0x0001e80000100800 */
[----:B0-----:R-:W4:Y:S01]  /*307b0*/  LDL R10, [R1+0x144] ;  /* 0x00014400010a7983 */ /* 0x001f220000100800 */
[----:B--2---:R-:W-:-:S03]  /*307c0*/  LEA.HI.X.SX32 R5, R5, R0, 0x1, P6 ;  /* 0x0000000005057211 */ /* 0x004fc600030f0eff */
[----:B------:R-:W-:Y:S01]  /*307d0*/  STG.E.U16 desc[UR10][R8.64], R28 ;  /* 0x0000001c08007986 */ /* 0x000fe2000c10150a */
[----:B------:R-:W-:Y:S02]  /*307e0*/  LEA R26, R13, R25, 0x2 ;  /* 0x000000190d1a7211 */ /* 0x000fe400078e10ff */
[----:B------:R-:W0:Y:S01]  /*307f0*/  LDC R25, c[0x0][0x278] ;  /* 0x00009e00ff197b82 */ /* 0x000e220000000800 */
[----:B----4-:R1:W-:Y:S04]  /*30800*/  STG.E.U16 desc[UR10][R4.64], R10 ;  /* 0x0000000a04007986 */ /* 0x0103e8000c10150a */
[----:B-1----:R-:W2:Y:S04]  /*30810*/  LDL.LU R10, [R1+0x1808] ;  /* 0x00180800010a7983 */ /* 0x002ea80000300800 */
[----:B------:R-:W4:Y:S01]  /*30820*/  LDL R5, [R1+0x90] ;  /* 0x0000900001057983 */ /* 0x000f220000100800 */
[----:B0-----:R-:W-:-:S05]  /*30830*/  LEA R26, R25, R26, 0x2 ;  /* 0x0000001a191a7211 */ /* 0x001fca00078e10ff */
[----:B------:R-:W-:Y:S01]  /*30840*/  IMAD R27, R25, 0x4, R26 ;  /* 0x00000004191b7824 */ /* 0x000fe200078e021a */
[----:B------:R-:W-:-:S04]  /*30850*/  MOV R4, R28 ;  /* 0x0000001c00047202 */ /* 0x000fc80000000f00 */
[----:B------:R-:W-:Y:S02]  /*30860*/  LEA R27, R25, R27, 0x2 ;  /* 0x0000001b191b7211 */ /* 0x000fe400078e10ff */
[----:B---3--:R-:W-:-:S03]  /*30870*/  LEA.HI.X.SX32 R7, R7, R0, 0x1, P5 ;  /* 0x0000000007077211 */ /* 0x008fc600028f0eff */
[----:B------:R-:W-:Y:S01]  /*30880*/  IMAD R28, R25, 0x4, R27 ;  /* 0x00000004191c7824 */ /* 0x000fe200078e021b */
[----:B------:R0:W-:Y:S04]  /*30890*/  STL.64 [R1+0x17b0], R26 ;  /* 0x0017b01a01007387 */ /* 0x0001e80000100a00 */
[----:B------:R1:W-:Y:S01]  /*308a0*/  STG.E.U16 desc[UR10][R6.64], R11 ;  /* 0x0000000b06007986 */ /* 0x0003e2000c10150a */
[----:B0-----:R-:W-:-:S03]  /*308b0*/  MOV R27, R4 ;  /* 0x00000004001b7202 */ /* 0x001fc60000000f00 */
[----:B------:R-:W3:Y:S01]  /*308c0*/  LDL.LU R26, [R1+0x144] ;  /* 0x00014400011a7983 */ /* 0x000ee20000300800 */
[----:B----4-:R-:W-:-:S03]  /*308d0*/  LEA R4, P5, R5, R3, 0x1 ;  /* 0x0000000305047211 */ /* 0x010fc600078a08ff */
[----:B------:R-:W4:Y:S04]  /*308e0*/  LDL.LU R5, [R1+0x90] ;  /* 0x0000900001057983 */ /* 0x000f280000300800 */
[----:B-1----:R-:W2:Y:S04]  /*308f0*/  LDL R7, [R1+0x8c] ;  /* 0x00008c0001077983 */ /* 0x002ea80000100800 */
[----:B------:R0:W-:Y:S04]  /*30900*/  STL [R1+0x1804], R11 ;  /* 0x0018040b01007387 */ /* 0x0001e80000100800 */
[----:B0-----:R-:W3:Y:S01]  /*30910*/  LDL.LU R11, [R1+0xf4] ;  /* 0x0000f400010b7983 */ /* 0x001ee20000300800 */
[----:B----4-:R-:W-:-:S02]  /*30920*/  LEA.HI.X.SX32 R5, R5, R0, 0x1, P5 ;  /* 0x0000000005057211 */ /* 0x010fc400028f0eff */
[----:B--2---:R-:W-:Y:S02]  /*30930*/  LEA R6, P6, R7, R3, 0x1 ;  /* 0x0000000307067211 */ /* 0x004fe400078c08ff */
[----:B------:R-:W2:Y:S01]  /*30940*/  LDL.LU R7, [R1+0x8c] ;  /* 0x00008c0001077983 */ /* 0x000ea20000300800 */
[----:B---3--:R-:W-:-:S03]  /*30950*/  PRMT R2, R11, 0x7632, R2 ;  /* 0x000076320b027816 */ /* 0x008fc60000000002 */
[----:B------:R-:W3:Y:S04]  /*30960*/  LDL.LU R11, [R1+0x1804] ;  /* 0x00180400010b7983 */ /* 0x000ee80000300800 */
[----:B------:R0:W-:Y:S04]  /*30970*/  STG.E.U16 desc[UR10][R4.64], R2 ;  /* 0x0000000204007986 */ /* 0x0001e8000c10150a */
[----:B0-----:R-:W4:Y:S01]  /*30980*/  LDL.LU R2, [R1+0x94] ;  /* 0x0000940001027983 */ /* 0x001f220000300800 */
[----:B------:R-:W-:Y:S02]  /*30990*/  LEA R28, R25, R28, 0x2 ;  /* 0x0000001c191c7211 */ /* 0x000fe400078e10ff */
[----:B------:R-:W-:-:S03]  /*309a0*/  PRMT R8, R29, 0x7632, R8 ;  /* 0x000076321d087816 */ /* 0x000fc60000000008 */
[----:B------:R-:W-:Y:S01]  /*309b0*/  IMAD R29, R25, 0x4, R28 ;  /* 0x00000004191d7824 */ /* 0x000fe200078e021c */
[----:B------:R-:W-:-:S04]  /*309c0*/  LEA R4, P5, R16, R3, 0x1 ;  /* 0x0000000310047211 */ /* 0x000fc800078a08ff */
[----:B------:R-:W-:-:S05]  /*309d0*/  LEA R29, R25, R29, 0x2 ;  /* 0x0000001d191d7211 */ /* 0x000fca00078e10ff */
[----:B------:R0:W-:Y:S01]  /*309e0*/  STL.64 [R1+0x17a0], R28 ;  /* 0x0017a01c01007387 */ /* 0x0001e20000100a00 */
[----:B------:R-:W-:Y:S01]  /*309f0*/  PRMT R9, R12, 0x7632, R9 ;  /* 0x000076320c097816 */ /* 0x000fe20000000009 */
[----:B0-----:R-:W0:Y:S01]  /*30a00*/  LDC R28, c[0x0][0x278] ;  /* 0x00009e00ff1c7b82 */ /* 0x001e220000000800 */
[----:B--2---:R-:W-:-:S05]  /*30a10*/  LEA.HI.X.SX32 R7, R7, R0, 0x1, P6 ;  /* 0x0000000007077211 */ /* 0x004fca00030f0eff */
[----:B------:R1:W-:Y:S01]  /*30a20*/  STG.E.U16 desc[UR10][R6.64], R8 ;  /* 0x0000000806007986 */ /* 0x0003e2000c10150a */
[----:B----4-:R-:W-:-:S04]  /*30a30*/  MOV R5, R2 ;  /* 0x0000000200057202 */ /* 0x010fc80000000f00 */
[----:B-1----:R-:W-:Y:S02]  /*30a40*/  LEA R6, P6, R5, R3, 0x1 ;  /* 0x0000000305067211 */ /* 0x002fe400078c08ff */
[----:B------:R-:W-:Y:S02]  /*30a50*/  MOV R7, R5 ;  /* 0x0000000500077202 */ /* 0x000fe40000000f00 */
[----:B------:R-:W-:Y:S02]  /*30a60*/  LEA.HI.X.SX32 R5, R16, R0, 0x1, P5 ;  /* 0x0000000010057211 */ /* 0x000fe400028f0eff */
[----:B------:R-:W2:Y:S01]  /*30a70*/  LDL.LU R16, [R1+0x1800] ;  /* 0x0018000001107983 */ /* 0x000ea20000300800 */
[----:B------:R-:W-:Y:S01]  /*30a80*/  PRMT R8, R14, 0x7632, R8 ;  /* 0x000076320e087816 */ /* 0x000fe20000000008 */
[----:B------:R-:W-:Y:S02]  /*30a90*/  IMAD R2, R25, 0x4, R29 ;  /* 0x0000000419027824 */ /* 0x000fe400078e021d */
[----:B------:R-:W4:Y:S04]  /*30aa0*/  LDL.LU R14, [R1+0x17fc] ;  /* 0x0017fc00010e7983 */ /* 0x000f280000300800 */
[----:B------:R-:W3:Y:S04]  /*30ab0*/  LDL.LU R12, [R1+0xa0] ;  /* 0x0000a000010c7983 */ /* 0x000ee80000300800 */
[----:B------:R-:W4:Y:S04]  /*30ac0*/  LDL.LU R29, [R1+0x7c] ;  /* 0x00007c00011d7983 */ /* 0x000f280000300800 */
[----:B------:R1:W-:Y:S04]  /*30ad0*/  STL [R1+0x17f8], R13 ;  /* 0x0017f80d01007387 */ /* 0x0003e80000100800 */
[----:B-1----:R-:W3:Y:S04]  /*30ae0*/  LDL.LU R13, [R1+0x74] ;  /* 0x00007400010d7983 */ /* 0x002ee80000300800 */
[----:B------:R-:W-:Y:S04]  /*30af0*/  STL [R1+0x17ec], R15 ;  /* 0x0017ec0f01007387 */ /* 0x000fe80000100800 */
[----:B------:R-:W-:Y:S04]  /*30b00*/  STL [R1+0x17e8], R18 ;  /* 0x0017e81201007387 */ /* 0x000fe80000100800 */
[----:B--2---:R1:W-:Y:S04]  /*30b10*/  STL.64 [R1+0x17e0], R16 ;  /* 0x0017e01001007387 */ /* 0x0043e80000100a00 */
[----:B-1----:R-:W2:Y:S04]  /*30b20*/  LDL.LU R16, [R1+0x98] ;  /* 0x0000980001107983 */ /* 0x002ea80000300800 */
[----:B------:R-:W-:Y:S04]  /*30b30*/  STL [R1+0x17dc], R19 ;  /* 0x0017dc1301007387 */ /* 0x000fe80000100800 */
[----:B------:R-:W-:Y:S04]  /*30b40*/  STL [R1+0x17d8], R24 ;  /* 0x0017d81801007387 */ /* 0x000fe80000100800 */
[----:B------:R1:W-:Y:S04]  /*30b50*/  STL.64 [R1+0x17d0], R20 ;  /* 0x0017d01401007387 */ /* 0x0003e80000100a00 */
[----:B-1----:R-:W4:Y:S01]  /*30b60*/  LDL.LU R21, [R1+0x9c] ;  /* 0x00009c0001157983 */ /* 0x002f220000300800 */
[----:B---3--:R-:W-:-:S03]  /*30b70*/  IMAD.MOV.U32 R24, RZ, RZ, R13 ;  /* 0x000000ffff187224 */ /* 0x008fc600078e000d */
[----:B------:R1:W-:Y:S04]  /*30b80*/  STL.64 [R1+0x17c8], R22 ;  /* 0x0017c81601007387 */ /* 0x0003e80000100a00 */
[----:B------:R-:W3:Y:S04]  /*30b90*/  LDL.LU R13, [R1+0x88] ;  /* 0x00008800010d7983 */ /* 0x000ee80000300800 */
[----:B------:R-:W3:Y:S01]  /*30ba0*/  LDL.LU R15, [R1+0x6c] ;  /* 0x00006c00010f7983 */ /* 0x000ee20000300800 */
[----:B-1----:R-:W-:Y:S02]  /*30bb0*/  MOV R22, R26 ;  /* 0x0000001a00167202 */ /* 0x002fe40000000f00 */
[----:B------:R-:W-:Y:S01]  /*30bc0*/  MOV R26, R27 ;  /* 0x0000001b001a7202 */ /* 0x000fe20000000f00 */
[----:B------:R-:W-:Y:S01]  /*30bd0*/  IMAD.MOV.U32 R27, RZ, RZ, R10 ;  /* 0x000000ffff1b7224 */ /* 0x000fe200078e000a */
[----:B------:R1:W-:Y:S04]  /*30be0*/  STG.E.U16 desc[UR10][R4.64], R8 ;  /* 0x0000000804007986 */ /* 0x0003e8000c10150a */
[----:B------:R-:W3:Y:S01]  /*30bf0*/  LDL.LU R10, [R1+0x58] ;  /* 0x00005800010a7983 */ /* 0x000ee20000300800 */
[----:B------:R-:W-:-:S03]  /*30c00*/  LEA.HI.X.SX32 R7, R7, R0, 0x1, P6 ;  /* 0x0000000007077211 */ /* 0x000fc600030f0eff */
[----:B-1----:R-:W3:Y:S01]  /*30c10*/  LDL.LU R8, [R1+0x78] ;  /* 0x0000780001087983 */ /* 0x002ee20000300800 */
[----:B0-----:R-:W-:-:S03]  /*30c20*/  LEA R2, R28, R2, 0x2 ;  /* 0x000000021c027211 */ /* 0x001fc600078e10ff */
[----:B------:R0:W-:Y:S01]  /*30c30*/  STG.E.U16 desc[UR10][R6.64], R9 ;  /* 0x0000000906007986 */ /* 0x0001e2000c10150a */
[----:B------:R-:W-:-:S03]  /*30c40*/  LEA R4, R28, R2, 0x2 ;  /* 0x000000021c047211 */ /* 0x000fc600078e10ff */
[----:B0-----:R-:W3:Y:S04]  /*30c50*/  LDL.LU R9, [R1+0x80] ;  /* 0x0000800001097983 */ /* 0x001ee80000300800 */
[----:B------:R-:W-:Y:S01]  /*30c60*/  STL [R1+0x1798], R4 ;  /* 0x0017980401007387 */ /* 0x000fe20000100800 */
[----:B----4-:R-:W-:-:S04]  /*30c70*/  LEA R18, P5, R21, R3, 0x1 ;  /* 0x0000000315127211 */ /* 0x010fc800078a08ff */
[----:B------:R-:W-:-:S05]  /*30c80*/  LEA.HI.X.SX32 R19, R21, R0, 0x1, P5 ;  /* 0x0000000015137211 */ /* 0x000fca00028f0eff */
[----:B------:R0:W-:Y:S04]  /*30c90*/  STL.64 [R1+0x3a0], R18 ;  /* 0x0003a01201007387 */ /* 0x0001e80000100a00 */
[----:B0-----:R-:W4:Y:S01]  /*30ca0*/  LDL.LU R18, [R1+0x64] ;  /* 0x0000640001127983 */ /* 0x001f220000300800 */
[-C--:B--2---:R-:W-:Y:S02]  /*30cb0*/  LEA R6, P6, R16, R3.reuse, 0x1 ;  /* 0x0000000310067211 */ /* 0x084fe400078c08ff */
[-C--:B------:R-:W-:Y:S01]  /*30cc0*/  LEA R20, P5, R12, R3.reuse, 0x1 ;  /* 0x000000030c147211 */ /* 0x080fe200078a08ff */
[----:B------:R-:W2:Y:S01]  /*30cd0*/  LDL.LU R23, [R1+0x60] ;  /* 0x0000600001177983 */ /* 0x000ea20000300800 */
[-C--:B------:R-:W-:Y:S02]  /*30ce0*/  LEA.HI.X.SX32 R7, R16, R0.reuse, 0x1, P6 ;  /* 0x0000000010077211 */ /* 0x080fe400030f0eff */
[----:B------:R-:W-:Y:S01]  /*30cf0*/  LEA.HI.X.SX32 R21, R12, R0, 0x1, P5 ;  /* 0x000000000c157211 */ /* 0x000fe200028f0eff */
[----:B------:R-:W2:Y:S01]  /*30d00*/  LDL.LU R19, [R1+0x50] ;  /* 0x0000500001137983 */ /* 0x000ea20000300800 */
[----:B------:R-:W-:-:S03]  /*30d10*/  LEA R16, P6, R24, R3, 0x1 ;  /* 0x0000000318107211 */ /* 0x000fc600078c08ff */
[----:B------:R-:W-:Y:S04]  /*30d20*/  STL.64 [R1+0x380], R6 ;  /* 0x0003800601007387 */ /* 0x000fe80000100a00 */
[----:B------:R0:W-:Y:S04]  /*30d30*/  STL.64 [R1+0x17f0], R20 ;  /* 0x0017f01401007387 */ /* 0x0001e80000100a00 */
[----:B------:R1:W-:Y:S04]  /*30d40*/  STL [R1+0x370], R16 ;  /* 0x0003701001007387 */ /* 0x0003e80000100800 */
[----:B------:R-:W2:Y:S01]  /*30d50*/  LDL.LU R12, [R1+0x44] ;  /* 0x00004400010c7983 */ /* 0x000ea20000300800 */
[----:B0-----:R-:W-:-:S02]  /*30d60*/  MOV R20, R16 ;  /* 0x0000001000147202 */ /* 0x001fc40000000f00 */
[C---:B-1----:R-:W-:Y:S02]  /*30d70*/  LEA R16, P5, R29.reuse, R3, 0x1 ;  /* 0x000000031d107211 */ /* 0x042fe400078a08ff */
[----:B------:R-:W-:Y:S02]  /*30d80*/  MOV R21, R17 ;  /* 0x0000001100157202 */ /* 0x000fe40000000f00 */
[----:B------:R-:W-:Y:S02]  /*30d90*/  LEA.HI.X.SX32 R21, R24, R0, 0x1, P6 ;  /* 0x0000000018157211 */ /* 0x000fe400030f0eff */
[----:B------:R-:W-:Y:S01]  /*30da0*/  LEA R5, R28, R4, 0x2 ;  /* 0x000000041c057211 */ /* 0x000fe200078e10ff */
[----:B------:R-:W2:Y:S01]  /*30db0*/  LDL.LU R24, [R1+0x4c] ;  /* 0x00004c0001187983 */ /* 0x000ea20000300800 */
[----:B------:R-:W-:Y:S02]  /*30dc0*/  LEA.HI.X.SX32 R17, R29, R0, 0x1, P5 ;  /* 0x000000001d117211 */ /* 0x000fe400028f0eff */
[----:B---3--:R-:W-:Y:S01]  /*30dd0*/  LEA R20, P6, R8, R3, 0x1 ;  /* 0x0000000308147211 */ /* 0x008fe200078c08ff */
[----:B------:R-:W3:Y:S01]  /*30de0*/  LDL.LU R4, [R1+0x48] ;  /* 0x0000480001047983 */ /* 0x000ee20000300800 */
[----:B------:R-:W-:Y:S01]  /*30df0*/  MOV R29, R27 ;  /* 0x0000001b001d7202 */ /* 0x000fe20000000f00 */
[----:B------:R-:W-:-:S02]  /*30e00*/  IMAD R6, R28, 0x4, R5 ;  /* 0x000000041c067824 */ /* 0x000fc400078e0205 */
[----:B------:R0:W-:Y:S04]  /*30e10*/  STL [R1+0x374], R21 ;  /* 0x0003741501007387 */ /* 0x0001e80000100800 */
[----:B------:R-:W3:Y:S01]  /*30e20*/  LDL.LU R27, [R1+0x40] ;  /* 0x00004000011b7983 */ /* 0x000ee20000300800 */
[----:B------:R-:W-:-:S03]  /*30e30*/  IMAD R7, R28, 0x4, R6 ;  /* 0x000000041c077824 */ /* 0x000fc600078e0206 */
[----:B------:R1:W-:Y:S01]  /*30e40*/  STL.64 [R1+0x368], R16 ;  /* 0x0003681001007387 */ /* 0x0003e20000100a00 */
[----:B0-----:R-:W-:Y:S02]  /*30e50*/  LEA.HI.X.SX32 R21, R8, R0, 0x1, P6 ;  /* 0x0000000008157211 */ /* 0x001fe400030f0eff */
[----:B-1----:R-:W-:-:S03]  /*30e60*/  LEA R16, P5, R13, R3, 0x1 ;  /* 0x000000030d107211 */ /* 0x002fc600078a08ff */
[----:B------:R0:W-:Y:S01]  /*30e70*/  STL.64 [R1+0x360], R20 ;  /* 0x0003601401007387 */ /* 0x0001e20000100a00 */
[----:B------:R-:W-:-:S03]  /*30e80*/  LEA.HI.X.SX32 R17, R13, R0, 0x1, P5 ;  /* 0x000000000d117211 */ /* 0x000fc600028f0eff */
[----:B------:R-:W-:Y:S04]  /*30e90*/  STL.64 [R1+0x17a8], R6 ;  /* 0x0017a80601007387 */ /* 0x000fe80000100a00 */
[----:B------:R-:W3:Y:S01]  /*30ea0*/  LDL.LU R13, [R1+0x17f8] ;  /* 0x0017f800010d7983 */ /* 0x000ee20000300800 */
[----:B0-----:R-:W-:-:S03]  /*30eb0*/  LEA R20, P6, R9, R3, 0x1 ;  /* 0x0000000309147211 */ /* 0x001fc600078c08ff */
[----:B------:R0:W-:Y:S01]  /*30ec0*/  STL.64 [R1+0x358], R16 ;  /* 0x0003581001007387 */ /* 0x0001e20000100a00 */
[-C--:B------:R-:W-:Y:S02]  /*30ed0*/  LEA.HI.X.SX32 R21, R9, R0.reuse, 0x1, P6 ;  /* 0x0000000009157211 */ /* 0x080fe400030f0eff */
[----:B------:R-:W-:Y:S02]  /*30ee0*/  LEA R8, R28, R7, 0x2 ;  /* 0x000000071c087211 */ /* 0x000fe400078e10ff */
[CC--:B0-----:R-:W-:Y:S01]  /*30ef0*/  LEA R16, P5, R15.reuse, R3.reuse, 0x1 ;  /* 0x000000030f107211 */ /* 0x0c1fe200078a08ff */
[----:B------:R0:W-:Y:S03]  /*30f00*/  STL.64 [R1+0x350], R20 ;  /* 0x0003501401007387 */ /* 0x0001e60000100a00 */
[-C--:B------:R-:W-:Y:S02]  /*30f10*/  LEA.HI.X.SX32 R17, R15, R0.reuse, 0x1, P5 ;  /* 0x000000000f117211 */ /* 0x080fe400028f0eff */
[----:B------:R-:W-:Y:S01]  /*30f20*/  LEA R6, P6, R10, R3, 0x1 ;  /* 0x000000030a067211 */ /* 0x000fe200078c08ff */
[----:B------:R-:W-:Y:S01]  /*30f30*/  IMAD R9, R28, 0x4, R8 ;  /* 0x000000041c097824 */ /* 0x000fe200078e0208 */
[----:B0-----:R-:W3:Y:S02]  /*30f40*/  LDL.LU.64 R20, [R1+0x17f0] ;  /* 0x0017f00001147983 */ /* 0x001ee40000300a00 */
[----:B------:R-:W-:-:S02]  /*30f50*/  LEA.HI.X.SX32 R7, R10, R0, 0x1, P6 ;  /* 0x000000000a077211 */ /* 0x000fc400030f0eff */
[----:B------:R-:W3:Y:S04]  /*30f60*/  LDL.LU R15, [R1+0x17ec] ;  /* 0x0017ec00010f7983 */ /* 0x000ee80000300800 */
[----:B------:R4:W-:Y:S04]  /*30f70*/  STL.64 [R1+0x348], R16 ;  /* 0x0003481001007387 */ /* 0x0009e80000100a00 */
[----:B------:R-:W-:Y:S04]  /*30f80*/  STL.64 [R1+0x340], R6 ;  /* 0x0003400601007387 */ /* 0x000fe80000100a00 */
[----:B------:R-:W-:Y:S01]  /*30f90*/  STL.64 [R1+0x1790], R8 ;  /* 0x0017900801007387 */ /* 0x000fe20000100a00 */
[----:B----4-:R-:W-:-:S04]  /*30fa0*/  LEA R16, P5, R18, R3, 0x1 ;  /* 0x0000000312107211 */ /* 0x010fc800078a08ff */
[----:B------:R-:W-:Y:S02]  /*30fb0*/  LEA.HI.X.SX32 R17, R18, R0, 0x1, P5 ;  /* 0x0000000012117211 */ /* 0x000fe400028f0eff */
[----:B------:R-:W4:Y:S04]  /*30fc0*/  LDL.LU R18, [R1+0x17e8] ;  /* 0x0017e80001127983 */ /* 0x000f280000300800 */
[----:B------:R0:W-:Y:S04]  /*30fd0*/  STL.64 [R1+0x330], R16 ;  /* 0x0003301001007387 */ /* 0x0001e80000100a00 */
[----:B0-----:R-:W4:Y:S01]  /*30fe0*/  LDL.LU.64 R16, [R1+0x17e0] ;  /* 0x0017e00001107983 */ /* 0x001f220000300a00 */
[----:B--2---:R-:W-:-:S04]  /*30ff0*/  LEA R6, P6, R23, R3, 0x1 ;  /* 0x0000000317067211 */ /* 0x004fc800078c08ff */
[-C--:B------:R-:W-:Y:S02]  /*31000*/  LEA.HI.X.SX32 R7, R23, R0.reuse, 0x1, P6 ;  /* 0x0000000017077211 */ /* 0x080fe400030f0eff */
[C---:B------:R-:W-:Y:S02]  /*31010*/  LEA R8, P5, R19.reuse, R3, 0x1 ;  /* 0x0000000313087211 */ /* 0x040fe400078a08ff */
[C---:B------:R-:W-:Y:S01]  /*31020*/  LEA R10, R28.reuse, R9, 0x2 ;  /* 0x000000091c0a7211 */ /* 0x040fe200078e10ff */
[----:B------:R0:W-:Y:S01]  /*31030*/  STL.64 [R1+0x320], R6 ;  /* 0x0003200601007387 */ /* 0x0001e20000100a00 */
[----:B------:R-:W-:Y:S02]  /*31040*/  LEA.HI.X.SX32 R9, R19, R0, 0x1, P5 ;  /* 0x0000000013097211 */ /* 0x000fe400028f0eff */
[----:B------:R-:W-:Y:S01]  /*31050*/  MOV R23, R11 ;  /* 0x0000000b00177202 */ /* 0x000fe20000000f00 */
[----:B------:R-:W-:Y:S01]  /*31060*/  IMAD R11, R28, 0x4, R10 ;  /* 0x000000041c0b7824 */ /* 0x000fe200078e020a */
[----:B------:R-:W2:Y:S01]  /*31070*/  LDL.LU R19, [R1+0x17dc] ;  /* 0x0017dc0001137983 */ /* 0x000ea20000300800 */
[----:B0-----:R-:W-:-:S04]  /*31080*/  LEA R6, P6, R12, R3, 0x1 ;  /* 0x000000030c067211 */ /* 0x001fc800078c08ff */
[----:B------:R-:W-:Y:S01]  /*31090*/  LEA.HI.X.SX32 R7, R12, R0, 0x1, P6 ;  /* 0x000000000c077211 */ /* 0x000fe200030f0eff */
[----:B------:R0:W-:Y:S01]  /*310a0*/  STL.64 [R1+0x310], R8 ;  /* 0x0003100801007387 */ /* 0x0001e20000100a00 */
[----:B------:R-:W-:-:S03]  /*310b0*/  LEA R12, R28, R11, 0x2 ;  /* 0x0000000b1c0c7211 */ /* 0x000fc600078e10ff */
[----:B------:R3:W-:Y:S04]  /*310c0*/  STL.64 [R1+0x2f8], R6 ;  /* 0x0002f80601007387 */ /* 0x0007e80000100a00 */
[----:B------:R1:W-:Y:S01]  /*310d0*/  STL.64 [R1+0x17c0], R10 ;  /* 0x0017c00a01007387 */ /* 0x0003e20000100a00 */
[-C--:B0-----:R-:W-:Y:S02]  /*310e0*/  LEA R8, P5, R24, R3.reuse, 0x1 ;  /* 0x0000000318087211 */ /* 0x081fe400078a08ff */
[----:B---3--:R-:W-:Y:S01]  /*310f0*/  LEA R6, P6, R4, R3, 0x1 ;  /* 0x0000000304067211 */ /* 0x008fe200078c08ff */
[----:B-1----:R-:W-:Y:S02]  /*31100*/  IMAD.MOV.U32 R11, RZ, RZ, R26 ;  /* 0x000000ffff0b7224 */ /* 0x002fe400078e001a */
[----:B------:R-:W0:Y:S01]  /*31110*/  LDC R26, c[0x0][0x278] ;  /* 0x00009e00ff1a7b82 */ /* 0x000e220000000800 */
[----:B------:R-:W-:-:S02]  /*31120*/  LEA.HI.X.SX32 R9, R24, R0, 0x1, P5 ;  /* 0x0000000018097211 */ /* 0x000fc400028f0eff */
[----:B------:R-:W3:Y:S01]  /*31130*/  LDL.LU R24, [R1+0x17d8] ;  /* 0x0017d80001187983 */ /* 0x000ee20000300800 */
[----:B------:R-:W-:-:S03]  /*31140*/  LEA.HI.X.SX32 R7, R4, R0, 0x1, P6 ;  /* 0x0000000004077211 */ /* 0x000fc600030f0eff */
[----:B------:R1:W-:Y:S01]  /*31150*/  STL.64 [R1+0x2e8], R8 ;  /* 0x0002e80801007387 */ /* 0x0003e20000100a00 */
[----:B------:R-:W-:-:S03]  /*31160*/  MOV R4, R22 ;  /* 0x0000001600047202 */ /* 0x000fc60000000f00 */
[----:B------:R1:W-:Y:S01]  /*31170*/  STL.64 [R1+0x2d8], R6 ;  /* 0x0002d80601007387 */ /* 0x0003e20000100a00 */
[----:B------:R-:W-:Y:S02]  /*31180*/  LEA R22, R13, R14, 0x2 ;  /* 0x0000000e0d167211 */ /* 0x000fe400078e10ff */
[CC--:B-1----:R-:W-:Y:S02]  /*31190*/  LEA R8, P5, R27.reuse, R3.reuse, 0x1 ;  /* 0x000000031b087211 */ /* 0x0c2fe400078a08ff */
[C---:B------:R-:W-:Y:S02]  /*311a0*/  LEA R6, P6, R14.reuse, R3, 0x1 ;  /* 0x000000030e067211 */ /* 0x040fe400078c08ff */
[-C--:B------:R-:W-:Y:S02]  /*311b0*/  LEA.HI.X.SX32 R9, R27, R0.reuse, 0x1, P5 ;  /* 0x000000001b097211 */ /* 0x080fe400028f0eff */
[----:B------:R-:W-:-:S03]  /*311c0*/  LEA.HI.X.SX32 R7, R14, R0, 0x1, P6 ;  /* 0x000000000e077211 */ /* 0x000fc600030f0eff */
[----:B------:R1:W-:Y:S04]  /*311d0*/  STL.64 [R1+0x2c8], R8 ;  /* 0x0002c80801007387 */ /* 0x0003e80000100a00 */
[----:B------:R1:W-:Y:S01]  /*311e0*/  STL.64 [R1+0x2b8], R6 ;  /* 0x0002b80601007387 */ /* 0x0003e20000100a00 */
[----:B0-----:R-:W-:Y:S01]  /*311f0*/  IMAD R27, R26, 0x4, R15 ;  /* 0x000000041a1b7824 */ /* 0x001fe200078e020f */
[CC--:B-1----:R-:W-:Y:S02]  /*31200*/  LEA R8, P5, R22.reuse, R3.reuse, 0x1 ;  /* 0x0000000316087211 */ /* 0x0c2fe400078a08ff */
[----:B------:R-:W-:Y:S02]  /*31210*/  LEA R6, P6, R15, R3, 0x1 ;  /* 0x000000030f067211 */ /* 0x000fe400078c08ff */
[----:B------:R-:W-:-:S02]  /*31220*/  LEA.HI.X.SX32 R9, R22, R0, 0x1, P5 ;  /* 0x0000000016097211 */ /* 0x000fc400028f0eff */
[----:B------:R-:W-:-:S03]  /*31230*/  LEA.HI.X.SX32 R7, R15, R0, 0x1, P6 ;  /* 0x000000000f077211 */ /* 0x000fc600030f0eff */
[----:B------:R0:W-:Y:S04]  /*31240*/  STL.64 [R1+0x2a0], R8 ;  /* 0x0002a00801007387 */ /* 0x0001e80000100a00 */
[----:B------:R-:W-:Y:S01]  /*31250*/  STL.64 [R1+0x290], R6 ;  /* 0x0002900601007387 */ /* 0x000fe20000100a00 */
[----:B0-----:R-:W-:-:S04]  /*31260*/  LEA R8, P5, R27, R3, 0x1 ;  /* 0x000000031b087211 */ /* 0x001fc800078a08ff */
[----:B------:R-:W-:Y:S02]  /*31270*/  LEA.HI.X.SX32 R9, R27, R0, 0x1, P5 ;  /* 0x000000001b097211 */ /* 0x000fe400028f0eff */
[----:B------:R-:W-:-:S03]  /*31280*/  LEA R13, R28, R12, 0x2 ;  /* 0x0000000c1c0d7211 */ /* 0x000fc600078e10ff */
[----:B------:R0:W-:Y:S01]  /*31290*/  STL.64 [R1+0x280], R8 ;  /* 0x0002800801007387 */ /* 0x0001e20000100a00 */
[C---:B------:R-:W-:Y:S02]  /*312a0*/  LEA R14, R28.reuse, R13, 0x2 ;  /* 0x0000000d1c0e7211 */ /* 0x040fe400078e10ff */
[----:B0-----:R-:W-:Y:S02]  /*312b0*/  MOV R9, R23 ;  /* 0x0000001700097202 */ /* 0x001fe40000000f00 */
[----:B------:R-:W0:Y:S01]  /*312c0*/  LDC R23, c[0x0][0x278] ;  /* 0x00009e00ff177b82 */ /* 0x000e220000000800 */
[----:B------:R-:W-:Y:S01]  /*312d0*/  IMAD R15, R28, 0x4, R14 ;  /* 0x000000041c0f7824 */ /* 0x000fe200078e020e */
[----:B----4-:R-:W-:Y:S02]  /*312e0*/  LEA R6, P6, R16, R3, 0x1 ;  /* 0x0000000310067211 */ /* 0x010fe400078c08ff */
[----:B------:R-:W-:Y:S02]  /*312f0*/  LEA R22, R26, R16, 0x2 ;  /* 0x000000101a167211 */ /* 0x000fe400078e10ff */
[----:B------:R-:W-:-:S02]  /*31300*/  LEA.HI.X.SX32 R7, R16, R0, 0x1, P6 ;  /* 0x0000000010077211 */ /* 0x000fc400030f0eff */
[----:B------:R-:W-:-:S03]  /*31310*/  LEA R26, P5, R22, R3, 0x1 ;  /* 0x00000003161a7211 */ /* 0x000fc600078a08ff */
[----:B------:R1:W-:Y:S01]  /*31320*/  STL.64 [R1+0x270], R6 ;  /* 0x0002700601007387 */ /* 0x0003e20000100a00 */
[----:B------:R-:W-:-:S03]  /*31330*/  LEA.HI.X.SX32 R27, R22, R0, 0x1, P5 ;  /* 0x00000000161b7211 */ /* 0x000fc600028f0eff */
[----:B------:R4:W-:Y:S01]  /*31340*/  STL.64 [R1+0x1788], R14 ;  /* 0x0017880e01007387 */ /* 0x0009e20000100a00 */
[----:B-1----:R-:W-:Y:S02]  /*31350*/  MOV R6, R20 ;  /* 0x0000001400067202 */ /* 0x002fe40000000f00 */
[----:B------:R-:W-:Y:S01]  /*31360*/  LEA R20, P6, R17, R3, 0x1 ;  /* 0x0000000311147211 */ /* 0x000fe200078c08ff */
[----:B------:R-:W-:Y:S01]  /*31370*/  IMAD.MOV.U32 R7, RZ, RZ, R21 ;  /* 0x000000ffff077224 */ /* 0x000fe200078e0015 */
[C---:B0-----:R-:W-:Y:S01]  /*31380*/  LEA R10, R23.reuse, R17, 0x2 ;  /* 0x00000011170a7211 */ /* 0x041fe200078e10ff */
[----:B------:R-:W-:Y:S01]  /*31390*/  IMAD R8, R23, 0x4, R18 ;  /* 0x0000000417087824 */ /* 0x000fe200078e0212 */
[----:B------:R-:W-:Y:S01]  /*313a0*/  LEA.HI.X.SX32 R21, R17, R0, 0x1, P6 ;  /* 0x0000000011157211 */ /* 0x000fe200030f0eff */
[----:B------:R-:W-:Y:S01]  /*313b0*/  STL.64 [R1+0x260], R26 ;  /* 0x0002601a01007387 */ /* 0x000fe20000100a00 */
[----:B----4-:R-:W0:Y:S03]  /*313c0*/  LDC R14, c[0x0][0x278] ;  /* 0x00009e00ff0e7b82 */ /* 0x010e260000000800 */
[----:B------:R1:W-:Y:S04]  /*313d0*/  STL.64 [R1+0x2b0], R20 ;  /* 0x0002b01401007387 */ /* 0x0003e80000100a00 */
[----:B-1----:R-:W4:Y:S01]  /*313e0*/  LDL.LU.64 R20, [R1+0x17d0] ;  /* 0x0017d00001147983 */ /* 0x002f220000300a00 */
[----:B------:R-:W-:-:S02]  /*313f0*/  LEA R26, P5, R10, R3, 0x1 ;  /* 0x000000030a1a7211 */ /* 0x000fc400078a08ff */
[----:B------:R-:W-:Y:S02]  /*31400*/  LEA R22, P6, R18, R3, 0x1 ;  /* 0x0000000312167211 */ /* 0x000fe400078c08ff */
[-C--:B------:R-:W-:Y:S02]  /*31410*/  LEA.HI.X.SX32 R27, R10, R0.reuse, 0x1, P5 ;  /* 0x000000000a1b7211 */ /* 0x080fe400028f0eff */
[----:B------:R-:W-:-:S03]  /*31420*/  LEA.HI.X.SX32 R23, R18, R0, 0x1, P6 ;  /* 0x0000000012177211 */ /* 0x000fc600030f0eff */
[----:B------:R-:W-:Y:S04]  /*31430*/  STL.64 [R1+0x308], R26 ;  /* 0x0003081a01007387 */ /* 0x000fe80000100a00 */
[----:B------:R1:W-:Y:S04]  /*31440*/  STL.64 [R1+0x338], R22 ;  /* 0x0003381601007387 */ /* 0x0003e80000100a00 */
[----:B-1----:R-:W4:Y:S01]  /*31450*/  LDL.LU.64 R22, [R1+0x17c8] ;  /* 0x0017c80001167983 */ /* 0x002f220000300a00 */
[----:B------:R-:W-:-:S04]  /*31460*/  LEA R16, R28, R15, 0x2 ;  /* 0x0000000f1c107211 */ /* 0x000fc800078e10ff */
[----:B0-----:R-:W-:Y:S02]  /*31470*/  LEA R17, R14, R16, 0x2 ;  /* 0x000000100e117211 */ /* 0x001fe400078e10ff */
[----:B------:R-:W-:-:S03]  /*31480*/  LEA R26, P5, R8, R3, 0x1 ;  /* 0x00000003081a7211 */ /* 0x000fc600078a08ff */
[----:B------:R0:W-:Y:S01]  /*31490*/  STL.64 [R1+0x1780], R16 ;  /* 0x0017801001007387 */ /* 0x0001e20000100a00 */
[----:B------:R-:W-:Y:S01]  /*314a0*/  LEA.HI.X.SX32 R27, R8, R0, 0x1, P5 ;  /* 0x00000000081b7211 */ /* 0x000fe200028f0eff */
[----:B------:R-:W-:Y:S01]  /*314b0*/  IMAD R18, R14, 0x4, R17 ;  /* 0x000000040e127824 */ /* 0x000fe200078e0211 */
[----:B--2---:R-:W-:Y:S01]  /*314c0*/  LEA R10, P6, R19, R3, 0x1 ;  /* 0x00000003130a7211 */ /* 0x004fe200078c08ff */
[----:B0-----:R-:W0:Y:S01]  /*314d0*/  LDC R16, c[0x0][0x278] ;  /* 0x00009e00ff107b82 */ /* 0x001e220000000800 */
[----:B------:R-:W2:Y:S01]  /*314e0*/  LDL.LU R17, [R1+0x18] ;  /* 0x0000180001117983 */ /* 0x000ea20000300800 */
[----:B------:R-:W-:-:S03]  /*314f0*/  MOV R15, R11 ;  /* 0x0000000b000f7202 */ /* 0x000fc60000000f00 */
[----:B------:R3:W-:Y:S01]  /*31500*/  STL.64 [R1+0x328], R26 ;  /* 0x0003281a01007387 */ /* 0x0007e20000100a00 */
[----:B------:R-:W-:-:S03]  /*31510*/  LEA.HI.X.SX32 R11, R19, R0, 0x1, P6 ;  /* 0x00000000130b7211 */ /* 0x000fc600030f0eff */
[----:B------:R-:W2:Y:S01]  /*31520*/  LDL.LU R8, [R1+0x14] ;  /* 0x0000140001087983 */ /* 0x000ea20000300800 */
[----:B---3--:R-:W-:-:S03]  /*31530*/  LEA R26, P5, R24, R3, 0x1 ;  /* 0x00000003181a7211 */ /* 0x008fc600078a08ff */
[----:B------:R-:W-:Y:S01]  /*31540*/  STL.64 [R1+0x318], R10 ;  /* 0x0003180a01007387 */ /* 0x000fe20000100a00 */
[----:B------:R-:W-:-:S03]  /*31550*/  LEA.HI.X.SX32 R27, R24, R0, 0x1, P5 ;  /* 0x00000000181b7211 */ /* 0x000fc600028f0eff */
[----:B------:R-:W3:Y:S04]  /*31560*/  LDL.LU R24, [R1+0x24] ;  /* 0x0000240001187983 */ /* 0x000ee80000300800 */
[----:B------:R1:W-:Y:S01]  /*31570*/  STL.64 [R1+0x300], R26 ;  /* 0x0003001a01007387 */ /* 0x0003e20000100a00 */
[----:B0-----:R-:W-:Y:S01]  /*31580*/  LEA R19, R16, R18, 0x2 ;  /* 0x0000001210137211 */ /* 0x001fe200078e10ff */
[----:B-1----:R-:W0:Y:S01]  /*31590*/  LDC R27, c[0x0][0x278] ;  /* 0x00009e00ff1b7b82 */ /* 0x002e220000000800 */
[----:B----4-:R-:W-:-:S04]  /*315a0*/  LEA R10, P6, R20, R3, 0x1 ;  /* 0x00000003140a7211 */ /* 0x010fc800078c08ff */
[----:B------:R-:W-:Y:S01]  /*315b0*/  LEA.HI.X.SX32 R11, R20, R0, 0x1, P6 ;  /* 0x00000000140b7211 */ /* 0x000fe200030f0eff */
[----:B------:R-:W-:-:S04]  /*315c0*/  IMAD R20, R16, 0x4, R19 ;  /* 0x0000000410147824 */ /* 0x000fc800078e0213 */
[----:B------:R-:W-:Y:S04]  /*315d0*/  STL.64 [R1+0x2f0], R10 ;  /* 0x0002f00a01007387 */ /* 0x000fe80000100a00 */
[----:B------:R1:W-:Y:S01]  /*315e0*/  STL.64 [R1+0x1778], R18 ;  /* 0x0017781201007387 */ /* 0x0003e20000100a00 */
[----:B------:R-:W-:Y:S01]  /*315f0*/  LEA R26, P5, R21, R3, 0x1 ;  /* 0x00000003151a7211 */ /* 0x000fe200078a08ff */
[----:B-1----:R-:W1:Y:S01]  /*31600*/  LDC R19, c[0x0][0x278] ;  /* 0x00009e00ff137b82 */ /* 0x002e620000000800 */
[----:B0-----:R-:W-:Y:S02]  /*31610*/  LEA R11, R27, R23, 0x2 ;  /* 0x000000171b0b7211 */ /* 0x001fe400078e10ff */
[----:B------:R-:W-:Y:S02]  /*31620*/  LEA.HI.X.SX32 R27, R21, R0, 0x1, P5 ;  /* 0x00000000151b7211 */ /* 0x000fe400028f0eff */
[----:B------:R-:W-:-:S03]  /*31630*/  LEA R10, P6, R23, R3, 0x1 ;  /* 0x00000003170a7211 */ /* 0x000fc600078c08ff */
[----:B------:R0:W-:Y:S01]  /*31640*/  STL.64 [R1+0x2e0], R26 ;  /* 0x0002e01a01007387 */ /* 0x0001e20000100a00 */
[----:B------:R-:W-:Y:S01]  /*31650*/  LEA R25, R25, R22, 0x2 ;  /* 0x0000001619197211 */ /* 0x000fe200078e10ff */
[----:B------:R-:W-:Y:S01]  /*31660*/  IMAD R21, R16, 0x4, R20 ;  /* 0x0000000410157824 */ /* 0x000fe200078e0214 */
[----:B0-----:R-:W-:Y:S02]  /*31670*/  LEA R26, P5, R11, R3, 0x1 ;  /* 0x000000030b1a7211 */ /* 0x001fe400078a08ff */
[----:B------:R-:W-:Y:S02]  /*31680*/  MOV R27, R11 ;  /* 0x0000000b001b7202 */ /* 0x000fe40000000f00 */
[----:B------:R-:W-:Y:S02]  /*31690*/  LEA.HI.X.SX32 R11, R23, R0, 0x1, P6 ;  /* 0x00000000170b7211 */ /* 0x000fe400030f0eff */
[----:B-1----:R-:W-:Y:S02]  /*316a0*/  LEA R23, R19, R22, 0x2 ;  /* 0x0000001613177211 */ /* 0x002fe400078e10ff */
[----:B------:R-:W-:-:S02]  /*316b0*/  LEA R18, P6, R22, R3, 0x1 ;  /* 0x0000000316127211 */ /* 0x000fc400078c08ff */
[-C--:B------:R-:W-:Y:S01]  /*316c0*/  LEA.HI.X.SX32 R27, R27, R0.reuse, 0x1, P5 ;  /* 0x000000001b1b7211 */ /* 0x080fe200028f0eff */
[----:B------:R0:W-:Y:S01]  /*316d0*/  STL.64 [R1+0x2d0], R10 ;  /* 0x0002d00a01007387 */ /* 0x0001e20000100a00 */
[----:B------:R-:W-:Y:S02]  /*316e0*/  LEA R23, R19, R23, 0x2 ;  /* 0x0000001713177211 */ /* 0x000fe400078e10ff */
[----:B------:R-:W-:Y:S01]  /*316f0*/  LEA.HI.X.SX32 R19, R22, R0, 0x1, P6 ;  /* 0x0000000016137211 */ /* 0x000fe200030f0eff */
[----:B0-----:R-:W4:Y:S04]  /*31700*/  LDL.LU.64 R10, [R1+0x17c0] ;  /* 0x0017c000010a7983 */ /* 0x001f280000300a00 */
[----:B------:R0:W-:Y:S04]  /*31710*/  STL.64 [R1+0x2c0], R26 ;  /* 0x0002c01a01007387 */ /* 0x0001e80000100a00 */
[----:B------:R-:W-:Y:S04]  /*31720*/  STL.64 [R1+0x2a8], R18 ;  /* 0x0002a81201007387 */ /* 0x000fe80000100a00 */
[----:B------:R-:W-:Y:S01]  /*31730*/  STL.64 [R1+0x1770], R20 ;  /* 0x0017701401007387 */ /* 0x000fe20000100a00 */
[----:B0-----:R-:W-:-:S04]  /*31740*/  LEA R26, P5, R25, R3, 0x1 ;  /* 0x00000003191a7211 */ /* 0x001fc800078a08ff */
[----:B------:R-:W-:Y:S02]  /*31750*/  LEA.HI.X.SX32 R27, R25, R0, 0x1, P5 ;  /* 0x00000000191b7211 */ /* 0x000fe400028f0eff */
[----:B------:R-:W4:Y:S04]  /*31760*/  LDL.LU R25, [R1+0x17b8] ;  /* 0x0017b80001197983 */ /* 0x000f280000300800 */
[----:B------:R0:W-:Y:S04]  /*31770*/  STL.64 [R1+0x298], R26 ;  /* 0x0002981a01007387 */ /* 0x0001e80000100a00 */
[----:B0-----:R-:W4:Y:S01]  /*31780*/  LDL.LU.64 R26, [R1+0x17b0] ;  /* 0x0017b000011a7983 */ /* 0x001f220000300a00 */
[----:B------:R-:W-:-:S02]  /*31790*/  LEA R18, P6, R23, R3, 0x1 ;  /* 0x0000000317127211 */ /* 0x000fc400078c08ff */
[----:B---3--:R-:W-:Y:S02]  /*317a0*/  LEA R20, P5, R24, R3, 0x1 ;  /* 0x0000000318147211 */ /* 0x008fe400078a08ff */
[-C--:B------:R-:W-:Y:S01]  /*317b0*/  LEA.HI.X.SX32 R19, R23, R0.reuse, 0x1, P6 ;  /* 0x0000000017137211 */ /* 0x080fe200030f0eff */
[----:B------:R-:W-:Y:S01]  /*317c0*/  IMAD R22, R16, 0x4, R21 ;  /* 0x0000000410167824 */ /* 0x000fe200078e0215 */
[----:B------:R-:W-:-:S03]  /*317d0*/  LEA.HI.X.SX32 R21, R24, R0, 0x1, P5 ;  /* 0x0000000018157211 */ /* 0x000fc600028f0eff */
[----:B------:R2:W-:Y:S04]  /*317e0*/  STL.64 [R1+0x288], R18 ;  /* 0x0002881201007387 */ /* 0x0005e80000100a00 */
[----:B------:R0:W-:Y:S01]  /*317f0*/  STL.64 [R1+0x278], R20 ;  /* 0x0002781401007387 */ /* 0x0001e20000100a00 */
[CC--:B--2---:R-:W-:Y:S02]  /*31800*/  LEA R18, P6, R17.reuse, R3.reuse, 0x1 ;  /* 0x0000000311127211 */ /* 0x0c4fe400078c08ff */
[C---:B0-----:R-:W-:Y:S02]  /*31810*/  LEA R20, P5, R8.reuse, R3, 0x1 ;  /* 0x0000000308147211 */ /* 0x041fe400078a08ff */
[-C--:B------:R-:W-:Y:S02]  /*31820*/  LEA.HI.X.SX32 R19, R17, R0.reuse, 0x1, P6 ;  /* 0x0000000011137211 */ /* 0x080fe400030f0eff */
[----:B------:R-:W-:-:S03]  /*31830*/  LEA.HI.X.SX32 R21, R8, R0, 0x1, P5 ;  /* 0x0000000008157211 */ /* 0x000fc600028f0eff */
[----:B------:R0:W-:Y:S04]  /*31840*/  STL.64 [R1+0x268], R18 ;  /* 0x0002681201007387 */ /* 0x0001e80000100a00 */
[----:B------:R1:W-:Y:S01]  /*31850*/  STL.64 [R1+0x258], R20 ;  /* 0x0002581401007387 */ /* 0x0003e20000100a00 */
[C---:B------:R-:W-:Y:S02]  /*31860*/  LEA R23, R16.reuse, R22, 0x2 ;  /* 0x0000001610177211 */ /* 0x040fe400078e10ff */
[----:B------:R-:W-:Y:S02]  /*31870*/  MOV R8, R6 ;  /* 0x0000000600087202 */ /* 0x000fe40000000f00 */
[----:B------:R-:W-:Y:S01]  /*31880*/  MOV R17, R9 ;  /* 0x0000000900117202 */ /* 0x000fe20000000f00 */
[----:B------:R-:W-:-:S02]  /*31890*/  IMAD R24, R16, 0x4, R23 ;  /* 0x0000000410187824 */ /* 0x000fc400078e0217 */
[----:B------:R-:W-:Y:S01]  /*318a0*/  IMAD.MOV.U32 R9, RZ, RZ, R7 ;  /* 0x000000ffff097224 */ /* 0x000fe200078e0007 */
[----:B----4-:R-:W-:Y:S02]  /*318b0*/  LEA R28, R28, R25, 0x2 ;  /* 0x000000191c1c7211 */ /* 0x010fe400078e10ff */
[CC--:B0-----:R-:W-:Y:S02]  /*318c0*/  LEA R18, P6, R25.reuse, R3.reuse, 0x1 ;  /* 0x0000000319127211 */ /* 0x0c1fe400078c08ff */
[C---:B-1----:R-:W-:Y:S02]  /*318d0*/  LEA R20, P5, R28.reuse, R3, 0x1 ;  /* 0x000000031c147211 */ /* 0x042fe400078a08ff */
[-C--:B------:R-:W-:Y:S02]  /*318e0*/  LEA.HI.X.SX32 R19, R25, R0.reuse, 0x1, P6 ;  /* 0x0000000019137211 */ /* 0x080fe400030f0eff */
[----:B------:R-:W-:-:S03]  /*318f0*/  LEA.HI.X.SX32 R21, R28, R0, 0x1, P5 ;  /* 0x000000001c157211 */ /* 0x000fc600028f0eff */
[----:B------:R0:W-:Y:S01]  /*31900*/  STL.64 [R1+0x250], R18 ;  /* 0x0002501201007387 */ /* 0x0001e20000100a00 */
[----:B------:R-:W-:-:S03]  /*31910*/  LEA R6, P6, R26, R3, 0x1 ;  /* 0x000000031a067211 */ /* 0x000fc600078c08ff */
[----:B------:R1:W-:Y:S01]  /*31920*/  STL.64 [R1+0x248], R20 ;  /* 0x0002481401007387 */ /* 0x0003e20000100a00 */
[----:B0-----:R-:W-:Y:S02]  /*31930*/  LEA R18, R14, R26, 0x2 ;  /* 0x0000001a0e127211 */ /* 0x001fe400078e10ff */
[----:B------:R-:W-:Y:S02]  /*31940*/  LEA.HI.X.SX32 R7, R26, R0, 0x1, P6 ;  /* 0x000000001a077211 */ /* 0x000fe400030f0eff */
[CC--:B------:R-:W-:Y:S02]  /*31950*/  LEA R28, P6, R27.reuse, R3.reuse, 0x1 ;  /* 0x000000031b1c7211 */ /* 0x0c0fe400078c08ff */
[----:B-1----:R-:W-:Y:S01]  /*31960*/  LEA R20, P5, R18, R3, 0x1 ;  /* 0x0000000312147211 */ /* 0x002fe200078a08ff */
[----:B------:R-:W-:Y:S01]  /*31970*/  IMAD.MOV.U32 R19, RZ, RZ, R29 ;  /* 0x000000ffff137224 */ /* 0x000fe200078e001d */
[----:B------:R-:W-:Y:S02]  /*31980*/  LEA R25, R16, R24, 0x2 ;  /* 0x0000001810197211 */ /* 0x000fe400078e10ff */
[-C--:B------:R-:W-:Y:S01]  /*31990*/  LEA.HI.X.SX32 R21, R18, R0.reuse, 0x1, P5 ;  /* 0x0000000012157211 */ /* 0x080fe200028f0eff */
[----:B------:R0:W-:Y:S01]  /*319a0*/  STL.64 [R1+0x240], R6 ;  /* 0x0002400601007387 */ /* 0x0001e20000100a00 */
[----:B------:R-:W-:-:S03]  /*319b0*/  LEA.HI.X.SX32 R29, R27, R0, 0x1, P6 ;  /* 0x000000001b1d7211 */ /* 0x000fc600030f0eff */
[----:B0-----:R-:W2:Y:S04]  /*319c0*/  LDL.LU.64 R6, [R1+0x17a8] ;  /* 0x0017a80001067983 */ /* 0x001ea80000300a00 */
[----:B------:R-:W-:Y:S04]  /*319d0*/  STL.64 [R1+0x1768], R24 ;  /* 0x0017681801007387 */ /* 0x000fe80000100a00 */
[----:B------:R0:W-:Y:S04]  /*319e0*/  STL.64 [R1+0x238], R20 ;  /* 0x0002381401007387 */ /* 0x0001e80000100a00 */
[----:B------:R1:W-:Y:S01]  /*319f0*/  STL.64 [R1+0x230], R28 ;  /* 0x0002301c01007387 */ /* 0x0003e20000100a00 */
[----:B0-----:R-:W0:Y:S03]  /*31a00*/  LDC R20, c[0x0][0x278] ;  /* 0x00009e00ff147b82 */ /* 0x001e260000000800 */
[----:B-1----:R-:W3:Y:S01]  /*31a10*/  LDL.LU.64 R28, [R1+0x17a0] ;  /* 0x0017a000011c7983 */ /* 0x002ee20000300a00 */
[----:B------:R-:W-:-:S02]  /*31a20*/  LEA R14, R14, R27, 0x2 ;  /* 0x0000001b0e0e7211 */ /* 0x000fc400078e10ff */
[----:B------:R-:W-:Y:S02]  /*31a30*/  LEA R26, R16, R25, 0x2 ;  /* 0x00000019101a7211 */ /* 0x000fe400078e10ff */
[----:B------:R-:W-:Y:S01]  /*31a40*/  LEA R24, P5, R14, R3, 0x1 ;  /* 0x000000030e187211 */ /* 0x000fe200078a08ff */
[----:B------:R-:W-:Y:S01]  /*31a50*/  IMAD.MOV.U32 R25, RZ, RZ, R14 ;  /* 0x000000ffff197224 */ /* 0x000fe200078e000e */
[----:B------:R-:W-:Y:S02]  /*31a60*/  MOV R18, R4 ;  /* 0x0000000400127202 */ /* 0x000fe40000000f00 */
[----:B------:R-:W-:Y:S02]  /*31a70*/  MOV R21, R15 ;  /* 0x0000000f00157202 */ /* 0x000fe40000000f00 */
[----:B------:R-:W-:Y:S02]  /*31a80*/  LEA.HI.X.SX32 R25, R25, R0, 0x1, P5 ;  /* 0x0000000019197211 */ /* 0x000fe400028f0eff */
[----:B------:R-:W-:-:S03]  /*31a90*/  LEA R27, R16, R26, 0x2 ;  /* 0x0000001a101b7211 */ /* 0x000fc600078e10ff */
[----:B------:R1:W-:Y:S01]  /*31aa0*/  STL.64 [R1+0x228], R24 ;  /* 0x0002281801007387 */ /* 0x0003e20000100a00 */
[----:B---3--:R-:W-:Y:S01]  /*31ab0*/  LEA R14, P6, R28, R3, 0x1 ;  /* 0x000000031c0e7211 */ /* 0x008fe200078c08ff */
[----:B0-----:R-:W-:-:S03]  /*31ac0*/  IMAD R4, R20, 0x4, R28 ;  /* 0x0000000414047824 */ /* 0x001fc600078e021c */
[-C--:B------:R-:W-:Y:S02]  /*31ad0*/  LEA.HI.X.SX32 R15, R28, R0.reuse, 0x1, P6 ;  /* 0x000000001c0f7211 */ /* 0x080fe400030f0eff */
[----:B-1----:R-:W-:Y:S02]  /*31ae0*/  LEA R24, P5, R4, R3, 0x1 ;  /* 0x0000000304187211 */ /* 0x002fe400078a08ff */
[----:B------:R-:W-:Y:S01]  /*31af0*/  LEA R28, R16, R27, 0x2 ;  /* 0x0000001b101c7211 */ /* 0x000fe200078e10ff */
[----:B------:R-:W-:Y:S01]  /*31b00*/  STL.64 [R1+0x220], R14 ;  /* 0x0002200e01007387 */ /* 0x000fe20000100a00 */
[----:B------:R-:W-:-:S03]  /*31b10*/  LEA.HI.X.SX32 R25, R4, R0, 0x1, P5 ;  /* 0x0000000004197211 */ /* 0x000fc600028f0eff */
[----:B------:R0:W-:Y:S04]  /*31b20*/  STL.64 [R1+0x1760], R26 ;  /* 0x0017601a01007387 */ /* 0x0001e80000100a00 */
[----:B0-----:R-:W3:Y:S04]  /*31b30*/  LDL.LU.64 R26, [R1+0x358] ;  /* 0x00035800011a7983 */ /* 0x001ee80000300a00 */
[----:B------:R-:W4:Y:S01]  /*31b40*/  LDL.LU R4, [R1+0x1798] ;  /* 0x0017980001047983 */ /* 0x000f220000300800 */
[----:B------:R-:W-:Y:S01]  /*31b50*/  IMAD R20, R20, 0x4, R29 ;  /* 0x0000000414147824 */ /* 0x000fe200078e021d */
[----:B------:R-:W-:-:S02]  /*31b60*/  LEA R14, P6, R29, R3, 0x1 ;  /* 0x000000031d0e7211 */ /* 0x000fc400078c08ff */
[----:B------:R0:W-:Y:S02]  /*31b70*/  STL.64 [R1+0x218], R24 ;  /* 0x0002181801007387 */ /* 0x0001e40000100a00 */
[----:B------:R-:W-:Y:S02]  /*31b80*/  LEA.HI.X.SX32 R15, R29, R0, 0x1, P6 ;  /* 0x000000001d0f7211 */ /* 0x000fe400030f0eff */
[----:B0-----:R-:W-:-:S04]  /*31b90*/  LEA R24, P5, R20, R3, 0x1 ;  /* 0x0000000314187211 */ /* 0x001fc800078a08ff */
[----:B------:R-:W-:Y:S01]  /*31ba0*/  LEA.HI.X.SX32 R25, R20, R0, 0x1, P5 ;  /* 0x0000000014197211 */ /* 0x000fe200028f0eff */
[----:B------:R0:W-:Y:S04]  /*31bb0*/  STL.64 [R1+0x210], R14 ;  /* 0x0002100e01007387 */ /* 0x0001e80000100a00 */
[----:B------:R1:W-:Y:S01]  /*31bc0*/  STL.64 [R1+0x208], R24 ;  /* 0x0002081801007387 */ /* 0x0003e20000100a00 */
[----:B------:R-:W-:Y:S02]  /*31bd0*/  LEA R29, R16, R28, 0x2 ;  /* 0x0000001c101d7211 */ /* 0x000fe400078e10ff */
[C---:B0-----:R-:W-:Y:S02]  /*31be0*/  LEA R14, P6, R2.reuse, R3, 0x1 ;  /* 0x00000003020e7211 */ /* 0x041fe400078c08ff */
[----:B-1----:R-:W-:Y:S01]  /*31bf0*/  MOV R24, R8 ;  /* 0x0000000800187202 */ /* 0x002fe20000000f00 */
[----:B------:R-:W-:Y:S01]  /*31c00*/  IMAD.MOV.U32 R25, RZ, RZ, R9 ;  /* 0x000000ffff197224 */ /* 0x000fe200078e0009 */
[----:B------:R-:W-:-:S05]  /*31c10*/  LEA.HI.X.SX32 R15, R2, R0, 0x1, P6 ;  /* 0x00000000020f7211 */ /* 0x000fca00030f0eff */
[----:B------:R-:W-:Y:S04]  /*31c20*/  STL.64 [R1+0x200], R14 ;  /* 0x0002000e01007387 */ /* 0x000fe80000100a00 */
[----:B------:R-:W-:Y:S01]  /*31c30*/  STL.64 [R1+0x1758], R28 ;  /* 0x0017581c01007387 */ /* 0x000fe20000100a00 */
[----:B----4-:R-:W-:-:S04]  /*31c40*/  LEA R8, P5, R4, R3, 0x1 ;  /* 0x0000000304087211 */ /* 0x010fc800078a08ff */
[----:B------:R-:W-:-:S05]  /*31c50*/  LEA.HI.X.SX32 R9, R4, R0, 0x1, P5 ;  /* 0x0000000004097211 */ /* 0x000fca00028f0eff */
[----:B------:R0:W-:Y:S04]  /*31c60*/  STL.64 [R1+0x1f8], R8 ;  /* 0x0001f80801007387 */ /* 0x0001e80000100a00 */
[----:B0-----:R-:W4:Y:S01]  /*31c70*/  LDL.LU.64 R8, [R1+0x1790] ;  /* 0x0017900001087983 */ /* 0x001f220000300a00 */
[----:B------:R-:W-:-:S04]  /*31c80*/  LEA R14, P6, R5, R3, 0x1 ;  /* 0x00000003050e7211 */ /* 0x000fc800078c08ff */
[----:B------:R-:W-:Y:S02]  /*31c90*/  LEA.HI.X.SX32 R15, R5, R0, 0x1, P6 ;  /* 0x00000000050f7211 */ /* 0x000fe400030f0eff */
[----:B--2---:R-:W-:-:S03]  /*31ca0*/  LEA R28, P5, R6, R3, 0x1 ;  /* 0x00000003061c7211 */ /* 0x004fc600078a08ff */
[----:B------:R0:W-:Y:S01]  /*31cb0*/  STL.64 [R1+0x1f0], R14 ;  /* 0x0001f00e01007387 */ /* 0x0001e20000100a00 */
[----:B------:R-:W-:Y:S02]  /*31cc0*/  LEA R2, R16, R29, 0x2 ;  /* 0x0000001d10027211 */ /* 0x000fe400078e10ff */
[----:B------:R-:W-:Y:S02]  /*31cd0*/  LEA.HI.X.SX32 R29, R6, R0, 0x1, P5 ;  /* 0x00000000061d7211 */ /* 0x000fe400028f0eff */
[----:B0-----:R-:W-:-:S04]  /*31ce0*/  LEA R14, P6, R7, R3, 0x1 ;  /* 0x00000003070e7211 */ /* 0x001fc800078c08ff */
[----:B------:R-:W-:Y:S01]  /*31cf0*/  LEA.HI.X.SX32 R15, R7, R0, 0x1, P6 ;  /* 0x00000000070f7211 */ /* 0x000fe200030f0eff */
[----:B------:R0:W-:Y:S04]  /*31d00*/  STL.64 [R1+0x1e8], R28 ;  /* 0x0001e81c01007387 */ /* 0x0001e80000100a00 */
[----:B------:R4:W-:Y:S01]  /*31d10*/  STL.64 [R1+0x1e0], R14 ;  /* 0x0001e00e01007387 */ /* 0x0009e20000100a00 */
[----:B------:R-:W-:Y:S01]  /*31d20*/  LEA R4, R16, R2, 0x2 ;  /* 0x0000000210047211 */ /* 0x000fe200078e10ff */
[----:B0-----:R-:W-:-:S03]  /*31d30*/  IMAD.MOV.U32 R28, RZ, RZ, R21 ;  /* 0x000000ffff1c7224 */ /* 0x001fc600078e0015 */
[----:B------:R-:W-:Y:S02]  /*31d40*/  LEA R5, R16, R4, 0x2 ;  /* 0x0000000410057211 */ /* 0x000fe400078e10ff */
[----:B----4-:R-:W-:-:S04]  /*31d50*/  LEA R14, P6, R9, R3, 0x1 ;  /* 0x00000003090e7211 */ /* 0x010fc800078c08ff */
[----:B------:R-:W-:Y:S02]  /*31d60*/  LEA.HI.X.SX32 R15, R9, R0, 0x1, P6 ;  /* 0x00000000090f7211 */ /* 0x000fe400030f0eff */
[----:B------:R-:W0:Y:S01]  /*31d70*/  LDC R9, c[0x0][0x278] ;  /* 0x00009e00ff097b82 */ /* 0x000e220000000800 */
[----:B------:R-:W-:-:S04]  /*31d80*/  LEA R20, P5, R8, R3, 0x1 ;  /* 0x0000000308147211 */ /* 0x000fc800078a08ff */
[----:B------:R-:W-:-:S05]  /*31d90*/  LEA.HI.X.SX32 R21, R8, R0, 0x1, P5 ;  /* 0x0000000008157211 */ /* 0x000fca00028f0eff */
[----:B------:R1:W-:Y:S04]  /*31da0*/  STL.64 [R1+0x1d8], R20 ;  /* 0x0001d81401007387 */ /* 0x0003e80000100a00 */
[----:B------:R2:W-:Y:S01]  /*31db0*/  STL.64 [R1+0x1d0], R14 ;  /* 0x0001d00e01007387 */ /* 0x0005e20000100a00 */
[CC--:B-1----:R-:W-:Y:S02]  /*31dc0*/  LEA R20, P5, R10.reuse, R3.reuse, 0x1 ;  /* 0x000000030a147211 */ /* 0x0c2fe400078a08ff */
[CC--:B--2---:R-:W-:Y:S02]  /*31dd0*/  LEA R14, P6, R11.reuse, R3.reuse, 0x1 ;  /* 0x000000030b0e7211 */ /* 0x0c4fe400078c08ff */
[-C--:B------:R-:W-:Y:S02]  /*31de0*/  LEA.HI.X.SX32 R21, R10, R0.reuse, 0x1, P5 ;  /* 0x000000000a157211 */ /* 0x080fe400028f0eff */
[----:B------:R-:W-:Y:S01]  /*31df0*/  LEA.HI.X.SX32 R15, R11, R0, 0x1, P6 ;  /* 0x000000000b0f7211 */ /* 0x000fe200030f0eff */
[----:B0-----:R-:W-:Y:S01]  /*31e00*/  IMAD R6, R9, 0x4, R5 ;  /* 0x0000000409067824 */ /* 0x001fe200078e0205 */
[----:B------:R0:W-:Y:S04]  /*31e10*/  STL.64 [R1+0x1750], R4 ;  /* 0x0017500401007387 */ /* 0x0001e80000100a00 */
[----:B0-----:R-:W2:Y:S04]  /*31e20*/  LDL.LU.64 R4, [R1+0x370] ;  /* 0x0003700001047983 */ /* 0x001ea80000300a00 */
[----:B------:R-:W-:Y:S04]  /*31e30*/  STL.64 [R1+0x1c8], R20 ;  /* 0x0001c81401007387 */ /* 0x000fe80000100a00 */
[----:B------:R0:W-:Y:S04]  /*31e40*/  STL.64 [R1+0x1c0], R14 ;  /* 0x0001c00e01007387 */ /* 0x0001e80000100a00 */
[----:B0-----:R-:W4:Y:S01]  /*31e50*/  LDL.LU.64 R14, [R1+0x1788] ;  /* 0x00178800010e7983 */ /* 0x001f220000300a00 */
[----:B------:R-:W-:-:S02]  /*31e60*/  LEA R20, P5, R12, R3, 0x1 ;  /* 0x000000030c147211 */ /* 0x000fc400078a08ff */
[C---:B------:R-:W-:Y:S02]  /*31e70*/  LEA R16, P6, R13.reuse, R3, 0x1 ;  /* 0x000000030d107211 */ /* 0x040fe400078c08ff */
[----:B------:R-:W-:Y:S02]  /*31e80*/  MOV R11, R17 ;  /* 0x00000011000b7202 */ /* 0x000fe40000000f00 */
[-C--:B------:R-:W-:Y:S02]  /*31e90*/  LEA.HI.X.SX32 R21, R12, R0.reuse, 0x1, P5 ;  /* 0x000000000c157211 */ /* 0x080fe400028f0eff */
[----:B------:R-:W-:-:S03]  /*31ea0*/  LEA.HI.X.SX32 R17, R13, R0, 0x1, P6 ;  /* 0x000000000d117211 */ /* 0x000fc600030f0eff */
[----:B------:R-:W-:Y:S04]  /*31eb0*/  STL.64 [R1+0x1b8], R20 ;  /* 0x0001b81401007387 */ /* 0x000fe80000100a00 */
[----:B------:R0:W-:Y:S01]  /*31ec0*/  STL.64 [R1+0x1b0], R16 ;  /* 0x0001b01001007387 */ /* 0x0001e20000100a00 */
[----:B------:R-:W-:-:S03]  /*31ed0*/  MOV R29, R18 ;  /* 0x00000012001d7202 */ /* 0x000fc60000000f00 */
[----:B0-----:R-:W3:Y:S01]  /*31ee0*/  LDL.LU.64 R16, [R1+0x1780] ;  /* 0x0017800001107983 */ /* 0x001ee20000300a00 */
[----:B------:R-:W-:Y:S01]  /*31ef0*/  LEA R7, R9, R6, 0x2 ;  /* 0x0000000609077211 */ /* 0x000fe200078e10ff */
[----:B------:R-:W-:-:S04]  /*31f00*/  IMAD.MOV.U32 R13, RZ, RZ, R19 ;  /* 0x000000ffff0d7224 */ /* 0x000fc800078e0013 */
[----:B------:R-:W-:Y:S01]  /*31f10*/  STL.64 [R1+0x1740], R6 ;  /* 0x0017400601007387 */ /* 0x000fe20000100a00 */
[CC--:B----4-:R-:W-:Y:S02]  /*31f20*/  LEA R20, P5, R14.reuse, R3.reuse, 0x1 ;  /* 0x000000030e147211 */ /* 0x0d0fe400078a08ff */
[C---:B------:R-:W-:Y:S02]  /*31f30*/  LEA R18, P6, R15.reuse, R3, 0x1 ;  /* 0x000000030f127211 */ /* 0x040fe400078c08ff */
[-C--:B------:R-:W-:Y:S02]  /*31f40*/  LEA.HI.X.SX32 R21, R14, R0.reuse, 0x1, P5 ;  /* 0x000000000e157211 */ /* 0x080fe400028f0eff */
[----:B------:R-:W-:-:S03]  /*31f50*/  LEA.HI.X.SX32 R19, R15, R0, 0x1, P6 ;  /* 0x000000000f137211 */ /* 0x000fc600030f0eff */
[----:B------:R-:W-:Y:S04]  /*31f60*/  STL.64 [R1+0x1a8], R20 ;  /* 0x0001a81401007387 */ /* 0x000fe80000100a00 */
[----:B------:R0:W-:Y:S04]  /*31f70*/  STL.64 [R1+0x1a0], R18 ;  /* 0x0001a01201007387 */ /* 0x0001e80000100a00 */
[----:B0-----:R-:W4:Y:S01]  /*31f80*/  LDL.LU.64 R18, [R1+0x1778] ;  /* 0x0017780001127983 */ /* 0x001f220000300a00 */
[----:B---3--:R-:W-:-:S04]  /*31f90*/  LEA R20, P5, R16, R3, 0x1 ;  /* 0x0000000310147211 */ /* 0x008fc800078a08ff */
[-C--:B------:R-:W-:Y:S02]  /*31fa0*/  LEA.HI.X.SX32 R21, R16, R0.reuse, 0x1, P5 ;  /* 0x0000000010157211 */ /* 0x080fe400028f0eff */
[----:B------:R-:W0:Y:S01]  /*31fb0*/  LDC R16, c[0x0][0x278] ;  /* 0x00009e00ff107b82 */ /* 0x000e220000000800 */
[----:B------:R-:W-:Y:S02]  /*31fc0*/  LEA R14, P6, R17, R3, 0x1 ;  /* 0x00000003110e7211 */ /* 0x000fe400078c08ff */
[----:B------:R-:W-:Y:S01]  /*31fd0*/  LEA R8, R9, R7, 0x2 ;  /* 0x0000000709087211 */ /* 0x000fe200078e10ff */
[----:B------:R-:W-:Y:S01]  /*31fe0*/  STL.64 [R1+0x198], R20 ;  /* 0x0001981401007387 */ /* 0x000fe20000100a00 */
[----:B------:R-:W-:Y:S02]  /*31ff0*/  LEA.HI.X.SX32 R15, R17, R0, 0x1, P6 ;  /* 0x00000000110f7211 */ /* 0x000fe400030f0eff */
[----:B------:R-:W-:-:S03]  /*32000*/  LEA R9, R9, R8, 0x2 ;  /* 0x0000000809097211 */ /* 0x000fc600078e10ff */
[----:B------:R-:W-:Y:S04]  /*32010*/  STL.64 [R1+0x190], R14 ;  /* 0x0001900e01007387 */ /* 0x000fe80000100a00 */
[----:B------:R1:W-:Y:S01]  /*32020*/  STL.64 [R1+0x1748], R8 ;  /* 0x0017480801007387 */ /* 0x0003e20000100a00 */
[----:B0-----:R-:W-:-:S03]  /*32030*/  IMAD R10, R16, 0x4, R9 ;  /* 0x00000004100a7824 */ /* 0x001fc600078e0209 */
[----:B-1----:R-:W3:Y:S01]  /*32040*/  LDL.LU.64 R8, [R1+0x360] ;  /* 0x0003600001087983 */ /* 0x002ee20000300a00 */
[----:B----4-:R-:W-:-:S04]  /*32050*/  LEA R20, P5, R18, R3, 0x1 ;  /* 0x0000000312147211 */ /* 0x010fc800078a08ff */
[----:B------:R-:W-:-:S05]  /*32060*/  LEA.HI.X.SX32 R21, R18, R0, 0x1, P5 ;  /* 0x0000000012157211 */ /* 0x000fca00028f0eff */
[----:B------:R0:W-:Y:S04]  /*32070*/  STL.64 [R1+0x188], R20 ;  /* 0x0001881401007387 */ /* 0x0001e80000100a00 */
[----:B0-----:R-:W4:Y:S01]  /*32080*/  LDL.LU.64 R20, [R1+0x1770] ;  /* 0x0017700001147983 */ /* 0x001f220000300a00 */
[----:B------:R-:W-:-:S04]  /*32090*/  LEA R14, P6, R19, R3, 0x1 ;  /* 0x00000003130e7211 */ /* 0x000fc800078c08ff */
[----:B------:R-:W-:Y:S02]  /*320a0*/  LEA.HI.X.SX32 R15, R19, R0, 0x1, P6 ;  /* 0x00000000130f7211 */ /* 0x000fe400030f0eff */
[----:B------:R-:W-:Y:S02]  /*320b0*/  MOV R19, R7 ;  /* 0x0000000700137202 */ /* 0x000fe40000000f00 */
[----:B------:R-:W-:Y:S02]  /*320c0*/  MOV R7, R25 ;  /* 0x0000001900077202 */ /* 0x000fe40000000f00 */
[----:B----4-:R-:W-:-:S04]  /*320d0*/  LEA R6, P5, R20, R3, 0x1 ;  /* 0x0000000314067211 */ /* 0x010fc800078a08ff */
[----:B------:R-:W-:Y:S01]  /*320e0*/  MOV R18, R6 ;  /* 0x0000000600127202 */ /* 0x000fe20000000f00 */
[----:B------:R0:W-:Y:S01]  /*320f0*/  STL [R1+0x178], R6 ;  /* 0x0001780601007387 */ /* 0x0001e20000100800 */
[----:B------:R-:W-:Y:S02]  /*32100*/  LEA.HI.X.SX32 R19, R20, R0, 0x1, P5 ;  /* 0x0000000014137211 */ /* 0x000fe400028f0eff */
[----:B0-----:R-:W-:Y:S02]  /*32110*/  MOV R6, R24 ;  /* 0x0000001800067202 */ /* 0x001fe40000000f00 */
[C---:B------:R-:W-:Y:S01]  /*32120*/  LEA R24, P6, R21.reuse, R3, 0x1 ;  /* 0x0000000315187211 */ /* 0x040fe200078c08ff */
[----:B------:R0:W-:Y:S03]  /*32130*/  STL.64 [R1+0x180], R14 ;  /* 0x0001800e01007387 */ /* 0x0001e60000100a00 */
[----:B------:R-:W-:Y:S01]  /*32140*/  LEA.HI.X.SX32 R25, R21, R0, 0x1, P6 ;  /* 0x0000000015197211 */ /* 0x000fe200030f0eff */
[----:B------:R1:W-:Y:S01]  /*32150*/  STL [R1+0x17c], R19 ;  /* 0x00017c1301007387 */ /* 0x0003e20000100800 */
[----:B---3--:R-:W-:Y:S01]  /*32160*/  MOV R18, R8 ;  /* 0x0000000800127202 */ /* 0x008fe20000000f00 */
[----:B------:R-:W-:-:S02]  /*32170*/  IMAD.MOV.U32 R20, RZ, RZ, R26 ;  /* 0x000000ffff147224 */ /* 0x000fc400078e001a */
[----:B------:R3:W-:Y:S01]  /*32180*/  STL.64 [R1+0x170], R24 ;  /* 0x0001701801007387 */ /* 0x0007e20000100a00 */
[-C--:B------:R-:W-:Y:S02]  /*32190*/  LEA R8, P5, R22, R3.reuse, 0x1 ;  /* 0x0000000316087211 */ /* 0x080fe400078a08ff */
[C---:B------:R-:W-:Y:S01]  /*321a0*/  LEA R26, P6, R23.reuse, R3, 0x1 ;  /* 0x00000003171a7211 */ /* 0x040fe200078c08ff */
[----:B0-----:R-:W-:Y:S01]  /*321b0*/  IMAD.MOV.U32 R15, RZ, RZ, R11 ;  /* 0x000000ffff0f7224 */ /* 0x001fe200078e000b */
[----:B------:R-:W-:Y:S01]  /*321c0*/  MOV R21, R27 ;  /* 0x0000001b00157202 */ /* 0x000fe20000000f00 */
[----:B------:R-:W-:Y:S01]  /*321d0*/  IMAD R11, R16, 0x4, R10 ;  /* 0x00000004100b7824 */ /* 0x000fe200078e020a */
[----:B-1----:R-:W-:Y:S01]  /*321e0*/  MOV R19, R9 ;  /* 0x0000000900137202 */ /* 0x002fe20000000f00 */
[----:B---3--:R-:W3:Y:S01]  /*321f0*/  LDL.LU.64 R24, [R1+0x1768] ;  /* 0x0017680001187983 */ /* 0x008ee20000300a00 */
[-C--:B------:R-:W-:Y:S02]  /*32200*/  LEA.HI.X.SX32 R9, R22, R0.reuse, 0x1, P5 ;  /* 0x0000000016097211 */ /* 0x080fe400028f0eff */
[----:B------:R-:W-:Y:S01]  /*32210*/  LEA.HI.X.SX32 R27, R23, R0, 0x1, P6 ;  /* 0x00000000171b7211 */ /* 0x000fe200030f0eff */
[----:B------:R-:W-:Y:S04]  /*32220*/  STL.64 [R1+0x1730], R10 ;  /* 0x0017300a01007387 */ /* 0x000fe80000100a00 */
[----:B------:R-:W-:Y:S04]  /*32230*/  STL.64 [R1+0x168], R8 ;  /* 0x0001680801007387 */ /* 0x000fe80000100a00 */
[----:B------:R0:W-:Y:S04]  /*32240*/  STL.64 [R1+0x160], R26 ;  /* 0x0001601a01007387 */ /* 0x0001e80000100a00 */
[----:B0-----:R-:W4:Y:S01]  /*32250*/  LDL.LU.64 R26, [R1+0x1760] ;  /* 0x00176000011a7983 */ /* 0x001f220000300a00 */
[----:B------:R-:W-:-:S02]  /*32260*/  MOV R14, R28 ;  /* 0x0000001c000e7202 */ /* 0x000fc40000000f00 */
[C---:B------:R-:W-:Y:S01]  /*32270*/  LEA R12, R16.reuse, R11, 0x2 ;  /* 0x0000000b100c7211 */ /* 0x040fe200078e10ff */
[----:B------:R-:W4:Y:S01]  /*32280*/  LDL.LU.64 R22, [R1+0x368] ;  /* 0x0003680001167983 */ /* 0x000f220000300a00 */
[----:B------:R-:W-:Y:S01]  /*32290*/  MOV R11, R29 ;  /* 0x0000001d000b7202 */ /* 0x000fe20000000f00 */
[----:B------:R-:W-:Y:S02]  /*322a0*/  IMAD.MOV.U32 R10, RZ, RZ, R13 ;  /* 0x000000ffff0a7224 */ /* 0x000fe400078e000d */
[----:B------:R-:W-:Y:S01]  /*322b0*/  IMAD R13, R16, 0x4, R12 ;  /* 0x00000004100d7824 */ /* 0x000fe200078e020c */
[CC--:B---3--:R-:W-:Y:S02]  /*322c0*/  LEA R8, P5, R24.reuse, R3.reuse, 0x1 ;  /* 0x0000000318087211 */ /* 0x0c8fe400078a08ff */
[----:B------:R-:W-:Y:S02]  /*322d0*/  LEA R28, P6, R25, R3, 0x1 ;  /* 0x00000003191c7211 */ /* 0x000fe400078c08ff */
[----:B------:R-:W-:-:S02]  /*322e0*/  LEA.HI.X.SX32 R9, R24, R0, 0x1, P5 ;  /* 0x0000000018097211 */ /* 0x000fc400028f0eff */
[----:B------:R-:W-:-:S03]  /*322f0*/  LEA.HI.X.SX32 R29, R25, R0, 0x1, P6 ;  /* 0x00000000191d7211 */ /* 0x000fc600030f0eff */
[----:B------:R4:W-:Y:S01]  /*32300*/  STL.64 [R1+0x158], R8 ;  /* 0x0001580801007387 */ /* 0x0009e20000100a00 */
[----:B--2---:R-:W-:-:S03]  /*32310*/  MOV R24, R4 ;  /* 0x0000000400187202 */ /* 0x004fc60000000f00 */
[----:B------:R0:W-:Y:S01]  /*32320*/  STL.64 [R1+0x150], R28 ;  /* 0x0001501c01007387 */ /* 0x0001e20000100a00 */
[----:B------:R-:W-:Y:S02]  /*32330*/  MOV R25, R5 ;  /* 0x0000000500197202 */ /* 0x000fe40000000f00 */
[CC--:B----4-:R-:W-:Y:S01]  /*32340*/  LEA R8, P5, R26.reuse, R3.reuse, 0x1 ;  /* 0x000000031a087211 */ /* 0x0d0fe200078a08ff */
[----:B0-----:R-:W2:Y:S01]  /*32350*/  LDL.LU.64 R28, [R1+0x1758] ;  /* 0x00175800011c7983 */ /* 0x001ea20000300a00 */
[C---:B------:R-:W-:Y:S02]  /*32360*/  LEA R4, P6, R27.reuse, R3, 0x1 ;  /* 0x000000031b047211 */ /* 0x040fe400078c08ff */
[-C--:B------:R-:W-:Y:S02]  /*32370*/  LEA.HI.X.SX32 R9, R26, R0.reuse, 0x1, P5 ;  /* 0x000000001a097211 */ /* 0x080fe400028f0eff */
[----:B------:R-:W-:Y:S01]  /*32380*/  LEA.HI.X.SX32 R5, R27, R0, 0x1, P6 ;  /* 0x000000001b057211 */ /* 0x000fe200030f0eff */
[----:B------:R-:W-:Y:S04]  /*32390*/  STL.64 [R1+0x1728], R12 ;  /* 0x0017280c01007387 */ /* 0x000fe80000100a00 */
[----:B------:R-:W-:Y:S04]  /*323a0*/  STL.64 [R1+0x100], R8 ;  /* 0x0001000801007387 */ /* 0x000fe80000100a00 */
[----:B------:R0:W-:Y:S04]  /*323b0*/  STL.64 [R1+0xf0], R4 ;  /* 0x0000f00401007387 */ /* 0x0001e80000100a00 */
[----:B0-----:R-:W3:Y:S01]  /*323c0*/  LDL.LU.64 R4, [R1+0x1750] ;  /* 0x0017500001047983 */ /* 0x001ee20000300a00 */
[----:B------:R-:W-:Y:S01]  /*323d0*/  MOV R12, R6 ;  /* 0x00000006000c7202 */ /* 0x000fe20000000f00 */
[----:B------:R-:W-:Y:S01]  /*323e0*/  IMAD R17, R16, 0x4, R13 ;  /* 0x0000000410117824 */ /* 0x000fe200078e020d */
[----:B------:R-:W-:Y:S01]  /*323f0*/  MOV R26, R15 ;  /* 0x0000000f001a7202 */ /* 0x000fe20000000f00 */
[----:B------:R-:W-:-:S04]  /*32400*/  IMAD.MOV.U32 R13, RZ, RZ, R7 ;  /* 0x000000ffff0d7224 */ /* 0x000fc800078e0007 */
[----:B------:R0:W-:Y:S01]  /*32410*/  STL [R1+0x1738], R26 ;  /* 0x0017381a01007387 */ /* 0x0001e20000100800 */
[CC--:B--2---:R-:W-:Y:S02]  /*32420*/  LEA R8, P5, R28.reuse, R3.reuse, 0x1 ;  /* 0x000000031c087211 */ /* 0x0c4fe400078a08ff */
[C---:B------:R-:W-:Y:S02]  /*32430*/  LEA R6, P6, R29.reuse, R3, 0x1 ;  /* 0x000000031d067211 */ /* 0x040fe400078c08ff */
[-C--:B------:R-:W-:Y:S02]  /*32440*/  LEA.HI.X.SX32 R9, R28, R0.reuse, 0x1, P5 ;  /* 0x000000001c097211 */ /* 0x080fe400028f0eff */
[----:B------:R-:W-:-:S03]  /*32450*/  LEA.HI.X.SX32 R7, R29, R0, 0x1, P6 ;  /* 0x000000001d077211 */ /* 0x000fc600030f0eff */
[----:B------:R1:W-:Y:S01]  /*32460*/  STL.64 [R1+0xe0], R8 ;  /* 0x0000e00801007387 */ /* 0x0003e20000100a00 */
[----:B0-----:R-:W-:-:S04]  /*32470*/  LEA R26, P5, R2, R3, 0x1 ;  /* 0x00000003021a7211 */ /* 0x001fc800078a08ff */
[----:B------:R-:W-:Y:S02]  /*32480*/  LEA.HI.X.SX32 R27, R2, R0, 0x1, P5 ;  /* 0x00000000021b7211 */ /* 0x000fe400028f0eff */
[----:B------:R-:W0:Y:S01]  /*32490*/  LDC R2, c[0x0][0x278] ;  /* 0x00009e00ff027b82 */ /* 0x000e220000000800 */
[----:B-1----:R-:W2:Y:S04]  /*324a0*/  LDL.LU.64 R8, [R1+0x1748] ;  /* 0x0017480001087983 */ /* 0x002ea80000300a00 */
[----:B------:R3:W-:Y:S04]  /*324b0*/  STL.64 [R1+0xd0], R6 ;  /* 0x0000d00601007387 */ /* 0x0007e80000100a00 */
[----:B------:R-:W-:Y:S01]  /*324c0*/  STL.64 [R1+0xc8], R26 ;  /* 0x0000c81a01007387 */ /* 0x000fe20000100a00 */
[----:B---3--:R-:W-:-:S04]  /*324d0*/  LEA R6, P6, R4, R3, 0x1 ;  /* 0x0000000304067211 */ /* 0x008fc800078c08ff */
[----:B------:R-:W-:-:S05]  /*324e0*/  LEA.HI.X.SX32 R7, R4, R0, 0x1, P6 ;  /* 0x0000000004077211 */ /* 0x000fca00030f0eff */
[----:B------:R1:W-:Y:S04]  /*324f0*/  STL.64 [R1+0xc0], R6 ;  /* 0x0000c00601007387 */ /* 0x0003e80000100a00 */
[----:B-1----:R-:W3:Y:S01]  /*32500*/  LDL.LU.64 R6, [R1+0x1740] ;  /* 0x0017400001067983 */ /* 0x002ee20000300a00 */
[C---:B------:R-:W-:Y:S02]  /*32510*/  LEA R15, R16.reuse, R17, 0x2 ;  /* 0x00000011100f7211 */ /* 0x040fe400078e10ff */
[C---:B------:R-:W-:Y:S02]  /*32520*/  LEA R26, P5, R5.reuse, R3, 0x1 ;  /* 0x00000003051a7211 */ /* 0x040fe400078a08ff */
[----:B------:R-:W-:Y:S02]  /*32530*/  LEA R16, R16, R15, 0x2 ;  /* 0x0000000f10107211 */ /* 0x000fe400078e10ff */
[----:B------:R-:W-:Y:S01]  /*32540*/  LEA.HI.X.SX32 R27, R5, R0, 0x1, P5 ;  /* 0x00000000051b7211 */ /* 0x000fe200028f0eff */
[----:B------:R-:W-:Y:S01]  /*32550*/  IMAD.MOV.U32 R29, RZ, RZ, R10 ;  /* 0x000000ffff1d7224 */ /* 0x000fe200078e000a */
[----:B------:R-:W-:Y:S01]  /*32560*/  MOV R28, R14 ;  /* 0x0000000e001c7202 */ /* 0x000fe20000000f00 */
[----:B0-----:R-:W-:Y:S01]  /*32570*/  IMAD R14, R2, 0x4, R16 ;  /* 0x00000004020e7824 */ /* 0x001fe200078e0210 */
[----:B------:R0:W-:Y:S01]  /*32580*/  STL.64 [R1+0x1720], R16 ;  /* 0x0017201001007387 */ /* 0x0001e20000100a00 */
[----:B------:R-:W-:-:S03]  /*32590*/  MOV R4, R11 ;  /* 0x0000000b00047202 */ /* 0x000fc60000000f00 */
[----:B0-----:R-:W4:Y:S04]  /*325a0*/  LDL.LU.64 R16, [R1+0x380] ;  /* 0x0003800001107983 */ /* 0x001f280000300a00 */
[----:B------:R0:W-:Y:S01]  /*325b0*/  STL.64 [R1+0xb8], R26 ;  /* 0x0000b81a01007387 */ /* 0x0001e20000100a00 */
[CC--:B---3--:R-:W-:Y:S02]  /*325c0*/  LEA R10, P6, R6.reuse, R3.reuse, 0x1 ;  /* 0x00000003060a7211 */ /* 0x0c8fe400078c08ff */
[C---:B0-----:R-:W-:Y:S02]  /*325d0*/  LEA R26, P5, R7.reuse, R3, 0x1 ;  /* 0x00000003071a7211 */ /* 0x041fe400078a08ff */
[-C--:B------:R-:W-:Y:S02]  /*325e0*/  LEA.HI.X.SX32 R11, R6, R0.reuse, 0x1, P6 ;  /* 0x00000000060b7211 */ /* 0x080fe400030f0eff */
[----:B------:R-:W-:-:S03]  /*325f0*/  LEA.HI.X.SX32 R27, R7, R0, 0x1, P5 ;  /* 0x00000000071b7211 */ /* 0x000fc600028f0eff */
[----:B------:R-:W-:Y:S04]  /*32600*/  STL.64 [R1+0xb0], R10 ;  /* 0x0000b00a01007387 */ /* 0x000fe80000100a00 */
[----:B------:R-:W-:Y:S04]  /*32610*/  STL.64 [R1+0x1718], R14 ;  /* 0x0017180e01007387 */ /* 0x000fe80000100a00 */
[----:B------:R0:W-:Y:S04]  /*32620*/  STL.64 [R1+0xa8], R26 ;  /* 0x0000a81a01007387 */ /* 0x0001e80000100a00 */
[----:B0-----:R-:W3:Y:S01]  /*32630*/  LDL.LU R26, [R1+0x1738] ;  /* 0x00173800011a7983 */ /* 0x001ee20000300800 */
[----:B--2---:R-:W-:-:S04]  /*32640*/  LEA R10, P6, R8, R3, 0x1 ;  /* 0x00000003080a7211 */ /* 0x004fc800078c08ff */
[----:B------:R-:W-:Y:S01]  /*32650*/  LEA.HI.X.SX32 R11, R8, R0, 0x1, P6 ;  /* 0x00000000080b7211 */ /* 0x000fe200030f0eff */
[----:B------:R-:W-:Y:S04]  /*32660*/  STL.64 [R1+0x1710], R24 ;  /* 0x0017101801007387 */ /* 0x000fe80000100a00 */
[----:B------:R0:W-:Y:S01]  /*32670*/  STL.64 [R1+0xa0], R10 ;  /* 0x0000a00a01007387 */ /* 0x0001e20000100a00 */
[----:B------:R-:W-:-:S03]  /*32680*/  MOV R27, R13 ;  /* 0x0000000d001b7202 */ /* 0x000fc60000000f00 */
[----:B0-----:R-:W2:Y:S04]  /*32690*/  LDL.LU.64 R10, [R1+0x1730] ;  /* 0x00173000010a7983 */ /* 0x001ea80000300a00 */
[----:B------:R-:W-:Y:S01]  /*326a0*/  STL.64 [R1+0x1708], R18 ;  /* 0x0017081201007387 */ /* 0x000fe20000100a00 */
[----:B---3--:R-:W-:Y:S01]  /*326b0*/  IMAD.MOV.U32 R6, RZ, RZ, R26 ;  /* 0x000000ffff067224 */ /* 0x008fe200078e001a */
[----:B------:R-:W-:Y:S02]  /*326c0*/  MOV R26, R12 ;  /* 0x0000000c001a7202 */ /* 0x000fe40000000f00 */
[----:B------:R-:W-:-:S04]  /*326d0*/  LEA R12, P5, R9, R3, 0x1 ;  /* 0x00000003090c7211 */ /* 0x000fc800078a08ff */
[----:B------:R-:W-:-:S05]  /*326e0*/  LEA.HI.X.SX32 R13, R9, R0, 0x1, P5 ;  /* 0x00000000090d7211 */ /* 0x000fca00028f0eff */
[----:B------:R0:W-:Y:S04]  /*326f0*/  STL.64 [R1+0x98], R12 ;  /* 0x0000980c01007387 */ /* 0x0001e80000100a00 */
[----:B0-----:R-:W3:Y:S01]  /*32700*/  LDL.LU.64 R12, [R1+0x1728] ;  /* 0x00172800010c7983 */ /* 0x001ee20000300a00 */
[----:B----4-:R-:W-:Y:S01]  /*32710*/  IMAD.MOV.U32 R18, RZ, RZ, R16 ;  /* 0x000000ffff127224 */ /* 0x010fe200078e0010 */
[C---:B--2---:R-:W-:Y:S02]  /*32720*/  LEA R16, P6, R10.reuse, R3, 0x1 ;  /* 0x000000030a107211 */ /* 0x044fe400078c08ff */
[----:B------:R-:W-:Y:S02]  /*32730*/  MOV R19, R17 ;  /* 0x0000001100137202 */ /* 0x000fe40000000f00 */
[----:B------:R-:W-:-:S02]  /*32740*/  LEA.HI.X.SX32 R17, R10, R0, 0x1, P6 ;  /* 0x000000000a117211 */ /* 0x000fc400030f0eff */
[----:B------:R-:W-:Y:S02]  /*32750*/  MOV R15, R4 ;  /* 0x00000004000f7202 */ /* 0x000fe40000000f00 */
[----:B------:R-:W-:Y:S02]  /*32760*/  LEA R5, R2, R14, 0x2 ;  /* 0x0000000e02057211 */ /* 0x000fe400078e10ff */
[C---:B------:R-:W-:Y:S01]  /*32770*/  LEA R14, P5, R11.reuse, R3, 0x1 ;  /* 0x000000030b0e7211 */ /* 0x040fe200078a08ff */
[----:B------:R3:W-:Y:S01]  /*32780*/  STL.64 [R1+0x90], R16 ;  /* 0x0000901001007387 */ /* 0x0007e20000100a00 */
[----:B------:R-:W-:Y:S02]  /*32790*/  IMAD.MOV.U32 R9, RZ, RZ, R15 ;  /* 0x000000ffff097224 */ /* 0x000fe400078e000f */
[----:B------:R-:W-:-:S05]  /*327a0*/  LEA.HI.X.SX32 R15, R11, R0, 0x1, P5 ;  /* 0x000000000b0f7211 */ /* 0x000fca00028f0eff */
[----:B------:R0:W-:Y:S01]  /*327b0*/  STL.64 [R1+0x88], R14 ;  /* 0x0000880e01007387 */ /* 0x0001e20000100a00 */
[----:B---3--:R-:W-:-:S04]  /*327c0*/  LEA R16, P6, R12, R3, 0x1 ;  /* 0x000000030c107211 */ /* 0x008fc800078c08ff */
[----:B------:R-:W-:Y:S02]  /*327d0*/  LEA.HI.X.SX32 R17, R12, R0, 0x1, P6 ;  /* 0x000000000c117211 */ /* 0x000fe400030f0eff */
[----:B0-----:R-:W-:-:S03]  /*327e0*/  LEA R14, P5, R13, R3, 0x1 ;  /* 0x000000030d0e7211 */ /* 0x001fc600078a08ff */
[----:B------:R0:W-:Y:S01]  /*327f0*/  STL.64 [R1+0x80], R16 ;  /* 0x0000801001007387 */ /* 0x0001e20000100a00 */
[----:B------:R-:W-:-:S03]  /*32800*/  LEA.HI.X.SX32 R15, R13, R0, 0x1, P5 ;  /* 0x000000000d0f7211 */ /* 0x000fc600028f0eff */
[----:B0-----:R-:W2:Y:S04]  /*32810*/  LDL.LU.64 R16, [R1+0x1720] ;  /* 0x0017200001107983 */ /* 0x001ea80000300a00 */
[----:B------:R-:W-:Y:S04]  /*32820*/  STL [R1+0x1700], R28 ;  /* 0x0017001c01007387 */ /* 0x000fe80000100800 */
[----:B------:R0:W-:Y:S04]  /*32830*/  STL.64 [R1+0x78], R14 ;  /* 0x0000780e01007387 */ /* 0x0001e80000100a00 */
[----:B0-----:R-:W3:Y:S01]  /*32840*/  LDL.LU.64 R14, [R1+0x1718] ;  /* 0x00171800010e7983 */ /* 0x001ee20000300a00 */
[----:B------:R-:W-:-:S02]  /*32850*/  MOV R13, R25 ;  /* 0x00000019000d7202 */ /* 0x000fc40000000f00 */
[----:B--2---:R-:W-:-:S04]  /*32860*/  LEA R24, P6, R17, R3, 0x1 ;  /* 0x0000000311187211 */ /* 0x004fc800078c08ff */
[----:B------:R-:W-:Y:S01]  /*32870*/  LEA.HI.X.SX32 R13, R17, R0, 0x1, P6 ;  /* 0x00000000110d7211 */ /* 0x000fe200030f0eff */
[----:B------:R-:W-:Y:S01]  /*32880*/  IMAD.MOV.U32 R12, RZ, RZ, R24 ;  /* 0x000000ffff0c7224 */ /* 0x000fe200078e0018 */
[----:B------:R-:W-:Y:S01]  /*32890*/  MOV R12, R9 ;  /* 0x00000009000c7202 */ /* 0x000fe20000000f00 */
[----:B------:R0:W-:Y:S04]  /*328a0*/  STL [R1+0x70], R24 ;  /* 0x0000701801007387 */ /* 0x0001e80000100800 */
[----:B0-----:R-:W2:Y:S01]  /*328b0*/  LDL.LU.64 R24, [R1+0x1710] ;  /* 0x0017100001187983 */ /* 0x001ea20000300a00 */
[----:B---3--:R-:W-:-:S03]  /*328c0*/  LEA R10, P5, R15, R3, 0x1 ;  /* 0x000000030f0a7211 */ /* 0x008fc600078a08ff */
[----:B------:R0:W-:Y:S04]  /*328d0*/  STL [R1+0x74], R13 ;  /* 0x0000740d01007387 */ /* 0x0001e80000100800 */
[----:B------:R1:W-:Y:S04]  /*328e0*/  STL [R1+0x1704], R12 ;  /* 0x0017040c01007387 */ /* 0x0003e80000100800 */
[----:B------:R3:W-:Y:S01]  /*328f0*/  STL [R1+0x68], R10 ;  /* 0x0000680a01007387 */ /* 0x0007e20000100800 */
[----:B0-----:R-:W-:Y:S01]  /*32900*/  MOV R13, R11 ;  /* 0x0000000b000d7202 */ /* 0x001fe20000000f00 */
[----:B-1----:R-:W-:-:S02]  /*32910*/  IMAD.MOV.U32 R12, RZ, RZ, R10 ;  /* 0x000000ffff0c7224 */ /* 0x002fc400078e000a */
[----:B---3--:R-:W-:Y:S01]  /*32920*/  IMAD.MOV.U32 R10, RZ, RZ, R18 ;  /* 0x000000ffff0a7224 */ /* 0x008fe200078e0012 */
[C---:B------:R-:W-:Y:S02]  /*32930*/  LEA R18, P6, R16.reuse, R3, 0x1 ;  /* 0x0000000310127211 */ /* 0x040fe400078c08ff */
[----:B------:R-:W-:Y:S02]  /*32940*/  MOV R11, R19 ;  /* 0x00000013000b7202 */ /* 0x000fe40000000f00 */
[-C--:B------:R-:W-:Y:S02]  /*32950*/  LEA.HI.X.SX32 R13, R15, R0.reuse, 0x1, P5 ;  /* 0x000000000f0d7211 */ /* 0x080fe400028f0eff */
[----:B------:R-:W-:-:S03]  /*32960*/  LEA.HI.X.SX32 R19, R16, R0, 0x1, P6 ;  /* 0x0000000010137211 */ /* 0x000fc600030f0eff */
[----:B------:R-:W-:Y:S04]  /*32970*/  STL [R1+0x6c], R13 ;  /* 0x00006c0d01007387 */ /* 0x000fe80000100800 */
[----:B------:R0:W-:Y:S04]  /*32980*/  STL.64 [R1+0x60], R18 ;  /* 0x0000601201007387 */ /* 0x0001e80000100a00 */
[----:B0-----:R-:W3:Y:S01]  /*32990*/  LDL.LU.64 R18, [R1+0x1708] ;  /* 0x0017080001127983 */ /* 0x001ee20000300a00 */
[-C--:B------:R-:W-:Y:S02]  /*329a0*/  LEA R12, P5, R14, R3.reuse, 0x1 ;  /* 0x000000030e0c7211 */ /* 0x080fe400078a08ff */
[----:B------:R-:W-:Y:S01]  /*329b0*/  LEA R28, P6, R5, R3, 0x1 ;  /* 0x00000003051c7211 */ /* 0x000fe200078c08ff */
[----:B------:R-:W-:Y:S01]  /*329c0*/  IMAD.MOV.U32 R15, RZ, RZ, R29 ;  /* 0x000000ffff0f7224 */ /* 0x000fe200078e001d */
[----:B------:R-:W-:Y:S01]  /*329d0*/  LEA R4, R2, R5, 0x2 ;  /* 0x0000000502047211 */ /* 0x000fe200078e10ff */
[----:B------:R-:W4:Y:S01]  /*329e0*/  LDL.LU.64 R16, [R1+0x3a0] ;  /* 0x0003a00001107983 */ /* 0x000f220000300a00 */
[----:B------:R-:W-:-:S02]  /*329f0*/  LEA.HI.X.SX32 R13, R14, R0, 0x1, P5 ;  /* 0x000000000e0d7211 */ /* 0x000fc400028f0eff */
[----:B------:R-:W-:Y:S01]  /*32a00*/  LEA.HI.X.SX32 R29, R5, R0, 0x1, P6 ;  /* 0x00000000051d7211 */ /* 0x000fe200030f0eff */
[----:B------:R-:W0:Y:S01]  /*32a10*/  LDC R14, c[0x0][0x278] ;  /* 0x00009e00ff0e7b82 */ /* 0x000e220000000800 */
[----:B------:R-:W-:Y:S01]  /*32a20*/  LEA R8, R2, R4, 0x2 ;  /* 0x0000000402087211 */ /* 0x000fe200078e10ff */
[----:B---3--:R1:W-:Y:S04]  /*32a30*/  STL.64 [R1+0x16f8], R18 ;  /* 0x0016f81201007387 */ /* 0x0083e80000100a00 */
[----:B------:R3:W-:Y:S01]  /*32a40*/  STL.64 [R1+0x58], R12 ;  /* 0x0000580c01007387 */ /* 0x0007e20000100a00 */
[----:B-1----:R-:W-:-:S03]  /*32a50*/  LEA R18, P5, R4, R3, 0x1 ;  /* 0x0000000304127211 */ /* 0x002fc600078a08ff */
[----:B---3--:R-:W3:Y:S04]  /*32a60*/  LDL.LU R12, [R1+0x1704] ;  /* 0x00170400010c7983 */ /* 0x008ee80000300800 */
[----:B------:R1:W-:Y:S01]  /*32a70*/  STL.64 [R1+0x50], R28 ;  /* 0x0000501c01007387 */ /* 0x0003e20000100a00 */
[----:B------:R-:W-:Y:S02]  /*32a80*/  LEA.HI.X.SX32 R19, R4, R0, 0x1, P5 ;  /* 0x0000000004137211 */ /* 0x000fe400028f0eff */
[----:B-1----:R-:W-:-:S04]  /*32a90*/  LEA R28, P6, R8, R3, 0x1 ;  /* 0x00000003081c7211 */ /* 0x002fc800078c08ff */
[----:B------:R-:W-:Y:S01]  /*32aa0*/  LEA.HI.X.SX32 R29, R8, R0, 0x1, P6 ;  /* 0x00000000081d7211 */ /* 0x000fe200030f0eff */
[----:B------:R-:W-:Y:S04]  /*32ab0*/  STL.64 [R1+0x48], R18 ;  /* 0x0000481201007387 */ /* 0x000fe80000100a00 */
[----:B------:R1:W-:Y:S04]  /*32ac0*/  STL.64 [R1+0x40], R28 ;  /* 0x0000401c01007387 */ /* 0x0003e80000100a00 */
[----:B-1----:R-:W2:Y:S01]  /*32ad0*/  LDL.LU R28, [R1+0x1700] ;  /* 0x00170000011c7983 */ /* 0x002ea20000300800 */
[----:B------:R-:W-:-:S02]  /*32ae0*/  LEA R7, R2, R8, 0x2 ;  /* 0x0000000802077211 */ /* 0x000fc400078e10ff */
[----:B------:R-:W-:Y:S02]  /*32af0*/  MOV R9, R6 ;  /* 0x0000000600097202 */ /* 0x000fe40000000f00 */
[C---:B------:R-:W-:Y:S02]  /*32b00*/  LEA R6, R2.reuse, R7, 0x2 ;  /* 0x0000000702067211 */ /* 0x040fe400078e10ff */
[C---:B------:R-:W-:Y:S02]  /*32b10*/  LEA R18, P5, R7.reuse, R3, 0x1 ;  /* 0x0000000307127211 */ /* 0x040fe400078a08ff */
[----:B------:R-:W-:Y:S02]  /*32b20*/  LEA R2, R2, R6, 0x2 ;  /* 0x0000000602027211 */ /* 0x000fe400078e10ff */
[----:B------:R-:W-:Y:S02]  /*32b30*/  LEA.HI.X.SX32 R19, R7, R0, 0x1, P5 ;  /* 0x0000000007137211 */ /* 0x000fe400028f0eff */
[----:B0-----:R-:W-:-:S03]  /*32b40*/  LEA R5, R14, R2, 0x2 ;  /* 0x000000020e057211 */ /* 0x001fc600078e10ff */
[----:B------:R0:W-:Y:S01]  /*32b50*/  STL.64 [R1+0x38], R18 ;  /* 0x0000381201007387 */ /* 0x0001e20000100a00 */
[----:B------:R-:W-:Y:S02]  /*32b60*/  LEA R4, R14, R5, 0x2 ;  /* 0x000000050e047211 */ /* 0x000fe400078e10ff */
[----:B0-----:R-:W-:-:S04]  /*32b70*/  LEA R18, P5, R2, R3, 0x1 ;  /* 0x0000000302127211 */ /* 0x001fc800078a08ff */
[----:B------:R-:W-:Y:S01]  /*32b80*/  LEA.HI.X.SX32 R19, R2, R0, 0x1, P5 ;  /* 0x0000000002137211 */ /* 0x000fe200028f0eff */
[----:B--2---:R-:W-:Y:S01]  /*32b90*/  IMAD.MOV.U32 R13, RZ, RZ, R28 ;  /* 0x000000ffff0d7224 */ /* 0x004fe200078e001c */
[----:B------:R-:W-:-:S04]  /*32ba0*/  LEA R28, P6, R6, R3, 0x1 ;  /* 0x00000003061c7211 */ /* 0x000fc800078c08ff */
[----:B------:R-:W-:-:S05]  /*32bb0*/  LEA.HI.X.SX32 R29, R6, R0, 0x1, P6 ;  /* 0x00000000061d7211 */ /* 0x000fca00030f0eff */
[----:B------:R0:W-:Y:S01]  /*32bc0*/  STL.64 [R1+0x30], R28 ;  /* 0x0000301c01007387 */ /* 0x0001e20000100a00 */
[----:B------:R-:W-:-:S03]  /*32bd0*/  LEA R6, R14, R4, 0x2 ;  /* 0x000000040e067211 */ /* 0x000fc600078e10ff */
[----:B------:R1:W-:Y:S01]  /*32be0*/  STL.64 [R1+0x28], R18 ;  /* 0x0000281201007387 */ /* 0x0003e20000100a00 */
[----:B0-----:R-:W-:-:S04]  /*32bf0*/  LEA R28, P6, R5, R3, 0x1 ;  /* 0x00000003051c7211 */ /* 0x001fc800078c08ff */
[----:B------:R-:W-:Y:S01]  /*32c00*/  LEA.HI.X.SX32 R29, R5, R0, 0x1, P6 ;  /* 0x00000000051d7211 */ /* 0x000fe200030f0eff */
[----:B-1----:R-:W2:Y:S01]  /*32c10*/  LDL.LU.64 R18, [R1+0x16f8] ;  /* 0x0016f80001127983 */ /* 0x002ea20000300a00 */
[----:B------:R-:W-:-:S03]  /*32c20*/  LEA R2, P6, R6, R3, 0x1 ;  /* 0x0000000306027211 */ /* 0x000fc600078c08ff */
[----:B------:R0:W-:Y:S02]  /*32c30*/  STL.64 [R1+0x20], R28 ;  /* 0x0000201c01007387 */ /* 0x0001e40000100a00 */
[----:B0-----:R-:W-:Y:S02]  /*32c40*/  LEA R28, P5, R4, R3, 0x1 ;  /* 0x00000003041c7211 */ /* 0x001fe400078a08ff */
[-C--:B------:R-:W-:Y:S02]  /*32c50*/  LEA.HI.X.SX32 R3, R6, R0.reuse, 0x1, P6 ;  /* 0x0000000006037211 */ /* 0x080fe400030f0eff */
[----:B------:R-:W4:Y:S01]  /*32c60*/  LDL.LU R6, [R1+0x128] ;  /* 0x0001280001067983 */ /* 0x000f220000300800 */
[----:B------:R-:W-:-:S03]  /*32c70*/  LEA.HI.X.SX32 R29, R4, R0, 0x1, P5 ;  /* 0x00000000041d7211 */ /* 0x000fc600028f0eff */
[----:B----4-:R0:W-:Y:S04]  /*32c80*/  STL [R1+0x16c8], R6 ;  /* 0x0016c80601007387 */ /* 0x0101e80000100800 */
[----:B0-----:R-:W4:Y:S04]  /*32c90*/  LDL.LU R6, [R1+0xf8] ;  /* 0x0000f80001067983 */ /* 0x001f280000300800 */
[----:B------:R-:W-:Y:S04]  /*32ca0*/  STL.64 [R1+0x1510], R2 ;  /* 0x0015100201007387 */ /* 0x000fe80000100a00 */
[----:B------:R-:W-:Y:S04]  /*32cb0*/  STL.64 [R1+0x1690], R2 ;  /* 0x0016900201007387 */ /* 0x000fe80000100a00 */
[----:B------:R0:W-:Y:S04]  /*32cc0*/  STL.64 [R1+0x1518], R28 ;  /* 0x0015181c01007387 */ /* 0x0001e80000100a00 */
[----:B0-----:R-:W3:Y:S04]  /*32cd0*/  LDL.LU R28, [R1+0x138] ;  /* 0x00013800011c7983 */ /* 0x001ee80000300800 */
[----:B------:R-:W3:Y:S01]  /*32ce0*/  LDL.LU R29, [R1+0x148] ;  /* 0x00014800011d7983 */ /* 0x000ee20000300800 */
[----:B------:R-:W-:-:S02]  /*32cf0*/  PRMT R7, R15, 0x7632, R7 ;  /* 0x000076320f077816 */ /* 0x000fc40000000007 */
[----:B------:R-:W-:-:S03]  /*32d00*/  PRMT R5, R13, 0x7632, R5 ;  /* 0x000076320d057816 */ /* 0x000fc60000000005 */
[----:B------:R0:W-:Y:S04]  /*32d10*/  STG.E.U16 desc[UR10][R16.64], R7 ;  /* 0x0000000710007986 */ /* 0x0001e8000c10150a */
[----:B------:R-:W-:Y:S04]  /*32d20*/  STG.E.U16 desc[UR10][R10.64], R5 ;  /* 0x000000050a007986 */ /* 0x000fe8000c10150a */
[----:B---3--:R-:W-:Y:S04]  /*32d30*/  STL.64 [R1+0x16e0], R28 ;  /* 0x0016e01c01007387 */ /* 0x008fe80000100a00 */
[----:B0-----:R-:W3:Y:S04]  /*32d40*/  LDL.LU R7, [R1+0x118] ;  /* 0x0001180001077983 */ /* 0x001ee80000300800 */
[----:B------:R0:W-:Y:S04]  /*32d50*/  STL [R1+0x16a8], R5 ;  /* 0x0016a80501007387 */ /* 0x0001e80000100800 */
[----:B0-----:R-:W2:Y:S01]  /*32d60*/  LDL.LU R5, [R1+0x108] ;  /* 0x0001080001057983 */ /* 0x001ea20000300800 */
[----:B------:R-:W-:-:S02]  /*32d70*/  PRMT R4, R12, 0x7632, R4 ;  /* 0x000076320c047816 */ /* 0x000fc40000000004 */
[----:B------:R-:W-:-:S03]  /*32d80*/  PRMT R0, R9, 0x7632, R0 ;  /* 0x0000763209007816 */ /* 0x000fc60000000000 */
[----:B------:R-:W-:Y:S04]  /*32d90*/  STG.E.U16 desc[UR10][R26.64], R4 ;  /* 0x000000041a007986 */ /* 0x000fe8000c10150a */
[----:B------:R-:W-:Y:S04]  /*32da0*/  STG.E.U16 desc[UR10][R24.64], R0 ;  /* 0x0000000018007986 */ /* 0x000fe8000c10150a */
[----:B----4-:R-:W-:Y:S04]  /*32db0*/  STG.E.U16 desc[UR10][R22.64], R6 ;  /* 0x0000000616007986 */ /* 0x010fe8000c10150a */
[----:B--2---:R-:W-:Y:S04]  /*32dc0*/  STL.64 [R1+0x16f0], R4 ;  /* 0x0016f00401007387 */ /* 0x004fe80000100a00 */
[----:B---3--:R0:W-:Y:S04]  /*32dd0*/  STL.64 [R1+0x16e8], R6 ;  /* 0x0016e80601007387 */ /* 0x0081e80000100a00 */
[----:B0-----:R-:W2:Y:S04]  /*32de0*/  LDL.LU.64 R6, [R1+0x350] ;  /* 0x0003500001067983 */ /* 0x001ea80000300a00 */
[----:B------:R-:W3:Y:S04]  /*32df0*/  LDL.LU.64 R28, [R1+0x348] ;  /* 0x00034800011c7983 */ /* 0x000ee80000300a00 */
[----:B------:R-:W4:Y:S04]  /*32e00*/  LDL.LU.64 R22, [R1+0x310] ;  /* 0x0003100001167983 */ /* 0x000f280000300a00 */
[----:B----4-:R0:W-:Y:S04]  /*32e10*/  STL [R1+0x16bc], R23 ;  /* 0x0016bc1701007387 */ /* 0x0101e80000100800 */
[----:B0-----:R-:W4:Y:S04]  /*32e20*/  LDL.LU R23, [R1+0xd8] ;  /* 0x0000d80001177983 */ /* 0x001f280000300800 */
[----:B------:R-:W2:Y:S04]  /*32e30*/  LDL.LU.64 R2, [R1+0x2c8] ;  /* 0x0002c80001027983 */ /* 0x000ea80000300a00 */
[----:B--2---:R0:W-:Y:S04]  /*32e40*/  STL.64 [R1+0x1698], R2 ;  /* 0x0016980201007387 */ /* 0x0041e80000100a00 */
[----:B0-----:R-:W2:Y:S04]  /*32e50*/  LDL.LU.64 R2, [R1+0x2d8] ;  /* 0x0002d80001027983 */ /* 0x001ea80000300a00 */
[----:B--2---:R0:W-:Y:S04]  /*32e60*/  STL.64 [R1+0x16a0], R2 ;  /* 0x0016a00201007387 */ /* 0x0041e80000100a00 */
[----:B0-----:R-:W2:Y:S04]  /*32e70*/  LDL.LU.64 R2, [R1+0x2e8] ;  /* 0x0002e80001027983 */ /* 0x001ea80000300a00 */
[----:B--2---:R0:W-:Y:S04]  /*32e80*/  STL.64 [R1+0x16b0], R2 ;  /* 0x0016b00201007387 */ /* 0x0041e80000100a00 */
[----:B0-----:R-:W2:Y:S04]  /*32e90*/  LDL.LU.64 R2, [R1+0x2f8] ;  /* 0x0002f80001027983 */ /* 0x001ea80000300a00 */
[----:B----4-:R-:W-:Y:S04]  /*32ea0*/  STG.E.U16 desc[UR10][R18.64], R23 ;  /* 0x0000001712007986 */ /* 0x010fe8000c10150a */
[----:B--2---:R0:W-:Y:S04]  /*32eb0*/  STL [R1+0x16b8], R3 ;  /* 0x0016b80301007387 */ /* 0x0041e80000100800 */
[----:B0-----:R-:W2:Y:S04]  /*32ec0*/  LDL.LU R3, [R1+0xe8] ;  /* 0x0000e80001037983 */ /* 0x001ea80000300800 */
[----:B------:R0:W-:Y:S04]  /*32ed0*/  STL.64 [R1+0x16c0], R22 ;  /* 0x0016c01601007387 */ /* 0x0001e80000100a00 */
[----:B0-----:R-:W4:Y:S04]  /*32ee0*/  LDL.LU.64 R22, [R1+0x320] ;  /* 0x0003200001167983 */ /* 0x001f280000300a00 */
[----:B----4-:R0:W-:Y:S04]  /*32ef0*/  STL.64 [R1+0x16d0], R22 ;  /* 0x0016d01601007387 */ /* 0x0101e80000100a00 */
[----:B0-----:R-:W4:Y:S01]  /*32f00*/  LDL.LU.64 R22, [R1+0x330] ;  /* 0x0003300001167983 */ /* 0x001f220000300a00 */
[----:B------:R-:W-:Y:S01]  /*32f10*/  IMAD.MOV.U32 R4, RZ, RZ, R20 ;  /* 0x000000ffff047224 */ /* 0x000fe200078e0014 */
[----:B------:R-:W-:-:S05]  /*32f20*/  MOV R5, R21 ;  /* 0x0000001500057202 */ /* 0x000fca0000000f00 */
[----:B--2---:R-:W-:Y:S04]  /*32f30*/  STG.E.U16 desc[UR10][R4.64], R3 ;  /* 0x0000000304007986 */ /* 0x004fe8000c10150a */
[----:B----4-:R0:W-:Y:S04]  /*32f40*/  STL.64 [R1+0x16d8], R22 ;  /* 0x0016d81601007387 */ /* 0x0101e80000100a00 */
[----:B0-----:R-:W2:Y:S04]  /*32f50*/  LDL.LU.64 R22, [R1+0x340] ;  /* 0x0003400001167983 */ /* 0x001ea80000300a00 */
[----:B------:R-:W4:Y:S04]  /*32f60*/  LDL.LU.64 R8, [R1+0x2b8] ;  /* 0x0002b80001087983 */ /* 0x000f280000300a00 */
[----:B------:R-:W4:Y:S04]  /*32f70*/  LDL.LU.64 R14, [R1+0x2a0] ;  /* 0x0002a000010e7983 */ /* 0x000f280000300a00 */
[----:B------:R-:W4:Y:S04]  /*32f80*/  LDL.LU.64 R16, [R1+0x290] ;  /* 0x0002900001107983 */ /* 0x000f280000300a00 */
[----:B------:R-:W4:Y:S04]  /*32f90*/  LDL.LU.64 R12, [R1+0x280] ;  /* 0x00028000010c7983 */ /* 0x000f280000300a00 */
[----:B------:R-:W4:Y:S04]  /*32fa0*/  LDL.LU R25, [R1+0xfc] ;  /* 0x0000fc0001197983 */ /* 0x000f280000300800 */
[----:B------:R-:W4:Y:S04]  /*32fb0*/  LDL.LU.64 R10, [R1+0x270] ;  /* 0x00027000010a7983 */ /* 0x000f280000300a00 */
[----:B------:R-:W4:Y:S04]  /*32fc0*/  LDL.LU R21, [R1+0xdc] ;  /* 0x0000dc0001157983 */ /* 0x000f280000300800 */
[----:B------:R-:W4:Y:S04]  /*32fd0*/  LDL.LU.64 R26, [R1+0x260] ;  /* 0x00026000011a7983 */ /* 0x000f280000300a00 */
[----:B------:R-:W4:Y:S04]  /*32fe0*/  LDL.LU R19, [R1+0xec] ;  /* 0x0000ec0001137983 */ /* 0x000f280000300800 */
[----:B------:R-:W4:Y:S04]  /*32ff0*/  LDL.LU R20, [R1+0x1504] ;  /* 0x0015040001147983 */ /* 0x000f280000300800 */
[----:B------:R-:W4:Y:S04]  /*33000*/  LDL.LU R24, [R1+0x3b4] ;  /* 0x0003b40001187983 */ /* 0x000f280000300800 */
[----:B------:R-:W3:Y:S04]  /*33010*/  LDL.LU.64 R4, [R1+0x16f0] ;  /* 0x0016f00001047983 */ /* 0x000ee80000300a00 */
[----:B---3--:R0:W-:Y:S04]  /*33020*/  STG.E.U16 desc[UR10][R6.64], R5 ;  /* 0x0000000506007986 */ /* 0x0081e8000c10150a */
[----:B0-----:R-:W3:Y:S04]  /*33030*/  LDL.LU.64 R6, [R1+0x16e8] ;  /* 0x0016e80001067983 */ /* 0x001ee80000300a00 */
[----:B---3--:R0:W-:Y:S04]  /*33040*/  STG.E.U16 desc[UR10][R28.64], R7 ;  /* 0x000000071c007986 */ /* 0x0081e8000c10150a */
[----:B0-----:R-:W2:Y:S04]  /*33050*/  LDL.LU.64 R28, [R1+0x16e0] ;  /* 0x0016e000011c7983 */ /* 0x001ea80000300a00 */
[----:B------:R-:W3:Y:S04]  /*33060*/  LDL.LU R18, [R1+0x10c] ;  /* 0x00010c0001127983 */ /* 0x000ee80000300800 */
[----:B--2---:R0:W-:Y:S04]  /*33070*/  STG.E.U16 desc[UR10][R22.64], R28 ;  /* 0x0000001c16007986 */ /* 0x0041e8000c10150a */
[----:B0-----:R-:W2:Y:S01]  /*33080*/  LDL.LU.64 R22, [R1+0x16d8] ;  /* 0x0016d80001167983 */ /* 0x001ea20000300a00 */
[----:B------:R-:W-:-:S03]  /*33090*/  PRMT R0, R6, 0x7632, R0 ;  /* 0x0000763206007816 */ /* 0x000fc60000000000 */
[----:B--2---:R0:W-:Y:S04]  /*330a0*/  STG.E.U16 desc[UR10][R22.64], R29 ;  /* 0x0000001d16007986 */ /* 0x0041e8000c10150a */
[----:B0-----:R-:W2:Y:S04]  /*330b0*/  LDL.LU.64 R22, [R1+0x16d0] ;  /* 0x0016d00001167983 */ /* 0x001ea80000300a00 */
[----:B------:R-:W2:Y:S04]  /*330c0*/  LDL.LU R6, [R1+0x16c8] ;  /* 0x0016c80001067983 */ /* 0x000ea80000300800 */
[----:B--2---:R0:W-:Y:S04]  /*330d0*/  STG.E.U16 desc[UR10][R22.64], R6 ;  /* 0x0000000616007986 */ /* 0x0041e8000c10150a */
[----:B0-----:R-:W2:Y:S02]  /*330e0*/  LDL.LU.64 R22, [R1+0x16c0] ;  /* 0x0016c00001167983 */ /* 0x001ea40000300a00 */
[----:B--2---:R-:W-:-:S02]  /*330f0*/  PRMT R4, R23, 0x7632, R4 ;  /* 0x0000763217047816 */ /* 0x004fc40000000004 */
[----:B------:R-:W2:Y:S04]  /*33100*/  LDL.LU R23, [R1+0x16bc] ;  /* 0x0016bc0001177983 */ /* 0x000ea80000300800 */
[----:B--2---:R0:W-:Y:S04]  /*33110*/  STG.E.U16 desc[UR10][R22.64], R0 ;  /* 0x0000000016007986 */ /* 0x0041e8000c10150a */
[----:B0-----:R-:W2:Y:S01]  /*33120*/  LDL.LU.64 R22, [R1+0x2b0] ;  /* 0x0002b00001167983 */ /* 0x001ea20000300a00 */
[----:B------:R-:W-:-:S03]  /*33130*/  PRMT R0, R3, 0x7632, R0 ;  /* 0x0000763203007816 */ /* 0x000fc60000000000 */
[----:B------:R-:W4:Y:S04]  /*33140*/  LDL.LU R3, [R1+0x16b8] ;  /* 0x0016b80001037983 */ /* 0x000f280000300800 */
[----:B----4-:R0:W-:Y:S04]  /*33150*/  STG.E.U16 desc[UR10][R2.64], R4 ;  /* 0x0000000402007986 */ /* 0x0101e8000c10150a */
[----:B0-----:R-:W4:Y:S01]  /*33160*/  LDL.LU.64 R2, [R1+0x16b0] ;  /* 0x0016b00001027983 */ /* 0x001f220000300a00 */
[----:B------:R-:W-:-:S03]  /*33170*/  PRMT R4, R5, 0x7632, R4 ;  /* 0x0000763205047816 */ /* 0x000fc60000000004 */
[----:B------:R-:W3:Y:S04]  /*33180*/  LDL.LU R5, [R1+0x16a8] ;  /* 0x0016a80001057983 */ /* 0x000ee80000300800 */
[----:B----4-:R0:W-:Y:S04]  /*33190*/  STG.E.U16 desc[UR10][R2.64], R0 ;  /* 0x0000000002007986 */ /* 0x0101e8000c10150a */
[----:B0-----:R-:W4:Y:S01]  /*331a0*/  LDL.LU.64 R2, [R1+0x16a0] ;  /* 0x0016a00001027983 */ /* 0x001f220000300a00 */
[----:B------:R-:W-:-:S03]  /*331b0*/  PRMT R0, R7, 0x7632, R0 ;  /* 0x0000763207007816 */ /* 0x000fc60000000000 */
[----:B----4-:R0:W-:Y:S04]  /*331c0*/  STG.E.U16 desc[UR10][R2.64], R4 ;  /* 0x0000000402007986 */ /* 0x0101e8000c10150a */
[----:B0-----:R-:W4:Y:S01]  /*331d0*/  LDL.LU.64 R2, [R1+0x1698] ;  /* 0x0016980001027983 */ /* 0x001f220000300a00 */
[----:B---3--:R-:W-:Y:S02]  /*331e0*/  PRMT R5, R28, 0x7632, R5 ;  /* 0x000076321c057816 */ /* 0x008fe40000000005 */
[----:B------:R-:W-:Y:S01]  /*331f0*/  PRMT R4, R29, 0x7632, R4 ;  /* 0x000076321d047816 */ /* 0x000fe20000000004 */
[----:B----4-:R0:W-:Y:S04]  /*33200*/  STG.E.U16 desc[UR10][R2.64], R0 ;  /* 0x0000000002007986 */ /* 0x0101e8000c10150a */
[----:B0-----:R-:W3:Y:S01]  /*33210*/  LDL.LU.64 R2, [R1+0x1690] ;  /* 0x0016900001027983 */ /* 0x001ee20000300a00 */
[----:B------:R-:W-:-:S03]  /*33220*/  PRMT R0, R6, 0x7632, R0 ;  /* 0x0000763206007816 */ /* 0x000fc60000000000 */
[----:B------:R-:W-:Y:S04]  /*33230*/  STG.E.U16 desc[UR10][R8.64], R5 ;  /* 0x0000000508007986 */ /* 0x000fe8000c10150a */
[----:B------:R0:W-:Y:S04]  /*33240*/  STG.E.U16 desc[UR10][R14.64], R4 ;  /* 0x000000040e007986 */ /* 0x0001e8000c10150a */
[----:B------:R-:W-:Y:S04]  /*33250*/  STG.E.U16 desc[UR10][R16.64], R0 ;  /* 0x0000000010007986 */ /* 0x000fe8000c10150a */
[----:B------:R1:W-:Y:S01]  /*33260*/  STL [R1+0x1670], R0 ;  /* 0x0016700001007387 */ /* 0x0003e20000100800 */
[----:B0-----:R-:W-:-:S03]  /*33270*/  PRMT R4, R25, 0x7632, R4 ;  /* 0x0000763219047816 */ /* 0x001fc60000000004 */
[----:B------:R-:W-:Y:S04]  /*33280*/  STG.E.U16 desc[UR10][R12.64], R25 ;  /* 0x000000190c007986 */ /* 0x000fe8000c10150a */
[----:B------:R-:W-:Y:S04]  /*33290*/  STL.S16 [R1+0x108], R4 ;  /* 0x0001080401007387 */ /* 0x000fe80000100600 */
[----:B------:R-:W-:Y:S04]  /*332a0*/  STG.E.U16 desc[UR10][R10.64], R21 ;  /* 0x000000150a007986 */ /* 0x000fe8000c10150a */
[----:B------:R-:W0:Y:S04]  /*332b0*/  LDS.128 R4, [R24+UR6] ;  /* 0x0000000618047984 */ /* 0x000e280008000c00 */
[----:B------:R-:W4:Y:S01]  /*332c0*/  LDS.128 R8, [R20+UR6] ;  /* 0x0000000614087984 */ /* 0x000f220008000c00 */
[----:B-1----:R-:W-:-:S03]  /*332d0*/  PRMT R0, R18, 0x7632, R0 ;  /* 0x0000763212007816 */ /* 0x002fc60000000000 */
[----:B------:R-:W-:Y:S04]  /*332e0*/  STG.E.U16 desc[UR10][R26.64], R19 ;  /* 0x000000131a007986 */ /* 0x000fe8000c10150a */
[----:B--2---:R-:W-:Y:S04]  /*332f0*/  STG.E.U16 desc[UR10][R22.64], R18 ;  /* 0x0000001216007986 */ /* 0x004fe8000c10150a */
[----:B------:R-:W-:Y:S01]  /*33300*/  LDS.128 R12, [R20+UR6+0x800] ;  /* 0x00080006140c7984 */ /* 0x000fe20008000c00 */
[----:B---3--:R-:W-:Y:S02]  /*33310*/  PRMT R3, R21, 0x7632, R3 ;  /* 0x0000763215037816 */ /* 0x008fe40000000003 */
[----:B------:R-:W-:-:S02]  /*33320*/  PRMT R2, R19, 0x7632, R2 ;  /* 0x0000763213027816 */ /* 0x000fc40000000002 */
[----:B------:R-:W-:Y:S04]  /*33330*/  LDS.128 R16, [R24+UR6+0x800] ;  /* 0x0008000618107984 */ /* 0x000fe80008000c00 */
[----:B------:R-:W-:Y:S04]  /*33340*/  STL.S16 [R1+0xfc], R3 ;  /* 0x0000fc0301007387 */ /* 0x000fe80000100600 */
[----:B------:R-:W-:Y:S04]  /*33350*/  STL.S16 [R1+0xf8], R2 ;  /* 0x0000f80201007387 */ /* 0x000fe80000100600 */
[----:B0-----:R-:W-:Y:S04]  /*33360*/  STL [R1+0x1610], R5 ;  /* 0x0016100501007387 */ /* 0x001fe80000100800 */
[----:B----4-:R-:W-:Y:S04]  /*33370*/  STL.64 [R1+0x10], R8 ;  /* 0x0000100801007387 */ /* 0x010fe80000100a00 */
[----:B------:R-:W-:Y:S04]  /*33380*/  STL.64 [R1+0x18], R10 ;  /* 0x0000180a01007387 */ /* 0x000fe80000100a00 */
[----:B------:R-:W0:Y:S04]  /*33390*/  LDS.128 R8, [R20+UR6+0x400] ;  /* 0x0004000614087984 */ /* 0x000e280008000c00 */
[----:B------:R1:W-:Y:S04]  /*333a0*/  STL [R1+0x1568], R7 ;  /* 0x0015680701007387 */ /* 0x0003e80000100800 */
[----:B------:R2:W-:Y:S01]  /*333b0*/  STL.S16 [R1+0xec], R0 ;  /* 0x0000ec0001007387 */ /* 0x0005e20000100600 */
[----:B0-----:R-:W-:Y:S01]  /*333c0*/  MOV R5, R8 ;  /* 0x0000000800057202 */ /* 0x001fe20000000f00 */
[----:B-1----:R-:W-:-:S02]  /*333d0*/  IMAD.MOV.U32 R7, RZ, RZ, R10 ;  /* 0x000000ffff077224 */ /* 0x002fc400078e000a */
[----:B------:R-:W-:Y:S04]  /*333e0*/  STL [R1+0x4], R9 ;  /* 0x0000040901007387 */ /* 0x000fe80000100800 */
[----:B------:R-:W-:Y:S04]  /*333f0*/  STL [R1+0xc], R11 ;  /* 0x00000c0b01007387 */ /* 0x000fe80000100800 */
[----:B------:R-:W-:Y:S04]  /*33400*/  STL.64 [R1+0x1630], R4 ;  /* 0x0016300401007387 */ /* 0x000fe80000100a00 */
[----:B------:R-:W-:Y:S04]  /*33410*/  STL.64 [R1+0x15a0], R6 ;  /* 0x0015a00601007387 */ /* 0x000fe80000100a00 */
[----:B------:R-:W3:Y:S04]  /*33420*/  LDL.LU.64 R22, [R1+0x308] ;  /* 0x0003080001167983 */ /* 0x000ee80000300a00 */
[----:B------:R-:W4:Y:S04]  /*33430*/  LDL.LU R21, [R1+0x11c] ;  /* 0x00011c0001157983 */ /* 0x000f280000300800 */
[----:B--2---:R-:W2:Y:S04]  /*33440*/  LDL.LU R0, [R1+0x14c] ;  /* 0x00014c0001007983 */ /* 0x004ea80000300800 */
[----:B------:R-:W0:Y:S04]  /*33450*/  LDS.128 R8, [R24+UR6+0x400] ;  /* 0x0004000618087984 */ /* 0x000e280008000c00 */
[----:B------:R-:W-:Y:S04]  /*33460*/  LDS.128 R24, [R24+UR6+0xc00] ;  /* 0x000c000618187984 */ /* 0x000fe80008000c00 */
[----:B--2---:R1:W-:Y:S04]  /*33470*/  STL [R1+0x1680], R0 ;  /* 0x0016800001007387 */ /* 0x0043e80000100800 */
[----:B-1----:R-:W2:Y:S04]  /*33480*/  LDL.LU R0, [R1+0x13c] ;  /* 0x00013c0001007983 */ /* 0x002ea80000300800 */
[----:B------:R-:W3:Y:S04]  /*33490*/  LDL.LU.64 R4, [R1+0x2d0] ;  /* 0x0002d00001047983 */ /* 0x000ee80000300a00 */
[----:B---3--:R1:W-:Y:S04]  /*334a0*/  STL.64 [R1+0x1638], R4 ;  /* 0x0016380401007387 */ /* 0x0083e80000100a00 */
[----:B-1----:R-:W3:Y:S04]  /*334b0*/  LDL.LU.64 R4, [R1+0x2e0] ;  /* 0x0002e00001047983 */ /* 0x002ee80000300a00 */
[----:B---3--:R1:W-:Y:S04]  /*334c0*/  STL [R1+0x1650], R4 ;  /* 0x0016500401007387 */ /* 0x0083e80000100800 */
[----:B-1----:R-:W3:Y:S04]  /*334d0*/  LDL.LU.S16 R4, [R1+0x108] ;  /* 0x0001080001047983 */ /* 0x002ee80000300600 */
[----:B---3--:R1:W-:Y:S04]  /*334e0*/  STL [R1+0x1660], R4 ;  /* 0x0016600401007387 */ /* 0x0083e80000100800 */
[----:B-1----:R-:W3:Y:S04]  /*334f0*/  LDL.LU R4, [R1+0x12c] ;  /* 0x00012c0001047983 */ /* 0x002ee80000300800 */
[----:B------:R1:W-:Y:S04]  /*33500*/  STL [R1+0x1640], R5 ;  /* 0x0016400501007387 */ /* 0x0003e80000100800 */
[----:B-1----:R-:W3:Y:S04]  /*33510*/  LDL.LU.S16 R5, [R1+0xfc] ;  /* 0x0000fc0001057983 */ /* 0x002ee80000300600 */
[----:B---3--:R1:W-:Y:S04]  /*33520*/  STL.64 [R1+0x1678], R4 ;  /* 0x0016780401007387 */ /* 0x0083e80000100a00 */
[----:B-1----:R-:W3:Y:S04]  /*33530*/  LDL.LU.64 R4, [R1+0x328] ;  /* 0x0003280001047983 */ /* 0x002ee80000300a00 */
[----:B---3--:R1:W-:Y:S04]  /*33540*/  STL.64 [R1+0x1688], R4 ;  /* 0x0016880401007387 */ /* 0x0083e80000100a00 */
[----:B-1----:R-:W2:Y:S04]  /*33550*/  LDL.LU.64 R4, [R1+0x338] ;  /* 0x0003380001047983 */ /* 0x002ea80000300a00 */
[----:B------:R-:W3:Y:S04]  /*33560*/  LDL.LU.S16 R7, [R1+0xec] ;  /* 0x0000ec0001077983 */ /* 0x000ee80000300600 */
[----:B------:R-:W4:Y:S04]  /*33570*/  LDL.LU.64 R28, [R1+0x268] ;  /* 0x00026800011c7983 */ /* 0x000f280000300a00 */
[----:B----4-:R1:W-:Y:S04]  /*33580*/  STL.64 [R1+0x1648], R28 ;  /* 0x0016481c01007387 */ /* 0x0103e80000100a00 */
[----:B-1----:R-:W4:Y:S01]  /*33590*/  LDL.LU.64 R28, [R1+0x2f0] ;  /* 0x0002f000011c7983 */ /* 0x002f220000300a00 */
[----:B------:R-:W-:-:S03]  /*335a0*/  PRMT R6, R21, 0x7632, R6 ;  /* 0x0000763215067816 */ /* 0x000fc60000000006 */
[----:B------:R-:W-:Y:S04]  /*335b0*/  STG.E.U16 desc[UR10][R22.64], R21 ;  /* 0x0000001516007986 */ /* 0x000fe8000c10150a */
[----:B------:R-:W1:Y:S04]  /*335c0*/  LDS.128 R20, [R20+UR6+0xc00] ;  /* 0x000c000614147984 */ /* 0x000e680008000c00 */
[----:B----4-:R4:W-:Y:S04]  /*335d0*/  STL.64 [R1+0x1658], R28 ;  /* 0x0016581c01007387 */ /* 0x0109e80000100a00 */
[----:B----4-:R-:W4:Y:S04]  /*335e0*/  LDL.LU.64 R28, [R1+0x300] ;  /* 0x00030000011c7983 */ /* 0x010f280000300a00 */
[----:B--2---:R-:W-:Y:S04]  /*335f0*/  STG.E.U16 desc[UR10][R4.64], R0 ;  /* 0x0000000004007986 */ /* 0x004fe8000c10150a */
[----:B----4-:R2:W-:Y:S04]  /*33600*/  STL.64 [R1+0x1668], R28 ;  /* 0x0016681c01007387 */ /* 0x0105e80000100a00 */
[----:B--2---:R-:W2:Y:S04]  /*33610*/  LDL.LU.64 R28, [R1+0x318] ;  /* 0x00031800011c7983 */ /* 0x004ea80000300a00 */
[----:B------:R-:W4:Y:S04]  /*33620*/  LDL.LU.64 R2, [R1+0x258] ;  /* 0x0002580001027983 */ /* 0x000f280000300a00 */
[----:B0-----:R0:W-:Y:S04]  /*33630*/  STL.64 [R1+0x1590], R10 ;  /* 0x0015900a01007387 */ /* 0x0011e80000100a00 */
[----:B0-----:R-:W4:Y:S04]  /*33640*/  LDL.LU R11, [R1+0x10] ;  /* 0x00001000010b7983 */ /* 0x001f280000300800 */
[----:B------:R0:W-:Y:S04]  /*33650*/  STL.64 [R1+0x1628], R12 ;  /* 0x0016280c01007387 */ /* 0x0001e80000100a00 */
[----:B0-----:R-:W4:Y:S04]  /*33660*/  LDL.LU.64 R12, [R1+0x298] ;  /* 0x00029800010c7983 */ /* 0x001f280000300a00 */
[----:B------:R0:W-:Y:S04]  /*33670*/  STL.64 [R1+0x1588], R14 ;  /* 0x0015880e01007387 */ /* 0x0001e80000100a00 */
[----:B0-----:R-:W4:Y:S04]  /*33680*/  LDL.LU.64 R14, [R1+0x288] ;  /* 0x00028800010e7983 */ /* 0x001f280000300a00 */
[----:B------:R0:W-:Y:S04]  /*33690*/  STL.64 [R1+0x1580], R18 ;  /* 0x0015801201007387 */ /* 0x0001e80000100a00 */
[----:B0-----:R-:W3:Y:S04]  /*336a0*/  LDL.LU.S16 R19, [R1+0xf8] ;  /* 0x0000f80001137983 */ /* 0x001ee80000300600 */
[----:B-1----:R0:W-:Y:S01]  /*336b0*/  STL.64 [R1+0x1620], R20 ;  /* 0x0016201401007387 */ /* 0x0021e20000100a00 */
[----:B------:R-:W-:-:S03]  /*336c0*/  PRMT R18, R0, 0x7632, R18 ;  /* 0x0000763200127816 */ /* 0x000fc60000000012 */
[----:B0-----:R-:W4:Y:S04]  /*336d0*/  LDL.LU.64 R20, [R1+0x2a8] ;  /* 0x0002a80001147983 */ /* 0x001f280000300a00 */
[----:B------:R0:W-:Y:S04]  /*336e0*/  STL.64 [R1+0x1578], R22 ;  /* 0x0015781601007387 */ /* 0x0001e80000100a00 */
[----:B0-----:R-:W4:Y:S04]  /*336f0*/  LDL.LU.64 R22, [R1+0x278] ;  /* 0x0002780001167983 */ /* 0x001f280000300a00 */
[----:B------:R0:W-:Y:S04]  /*33700*/  STL.64 [R1+0x1570], R26 ;  /* 0x0015701a01007387 */ /* 0x0001e80000100a00 */
[----:B0-----:R-:W4:Y:S04]  /*33710*/  LDL.LU.64 R26, [R1+0x2c0] ;  /* 0x0002c000011a7983 */ /* 0x001f280000300a00 */
[----:B------:R-:W2:Y:S04]  /*33720*/  LDL.LU.64 R4, [R1+0x1688] ;  /* 0x0016880001047983 */ /* 0x000ea80000300a00 */
[----:B------:R-:W2:Y:S04]  /*33730*/  LDL.LU R0, [R1+0x1680] ;  /* 0x0016800001007983 */ /* 0x000ea80000300800 */
[----:B--2---:R0:W-:Y:S01]  /*33740*/  STG.E.U16 desc[UR10][R4.64], R0 ;  /* 0x0000000004007986 */ /* 0x0041e2000c10150a */
[----:B------:R-:W-:-:S03]  /*33750*/  PRMT R10, R0, 0x7632, R10 ;  /* 0x00007632000a7816 */ /* 0x000fc6000000000a */
[----:B0-----:R-:W2:Y:S04]  /*33760*/  LDL.LU.64 R4, [R1+0x1678] ;  /* 0x0016780001047983 */ /* 0x001ea80000300a00 */
[----:B------:R-:W3:Y:S04]  /*33770*/  LDL.LU R0, [R1+0x1670] ;  /* 0x0016700001007983 */ /* 0x000ee80000300800 */
[----:B--2---:R0:W-:Y:S01]  /*33780*/  STG.E.U16 desc[UR10][R28.64], R4 ;  /* 0x000000041c007986 */ /* 0x0041e2000c10150a */
[----:B---3--:R-:W-:-:S03]  /*33790*/  PRMT R0, R4, 0x7632, R0 ;  /* 0x0000763204007816 */ /* 0x008fc60000000000 */
[----:B0-----:R-:W2:Y:S04]  /*337a0*/  LDL.LU.64 R28, [R1+0x1668] ;  /* 0x00166800011c7983 */ /* 0x001ea80000300a00 */
[----:B------:R-:W2:Y:S04]  /*337b0*/  LDL.LU R4, [R1+0x1660] ;  /* 0x0016600001047983 */ /* 0x000ea80000300800 */
[----:B--2---:R0:W-:Y:S04]  /*337c0*/  STG.E.U16 desc[UR10][R28.64], R4 ;  /* 0x000000041c007986 */ /* 0x0041e8000c10150a */
[----:B0-----:R-:W2:Y:S04]  /*337d0*/  LDL.LU.64 R28, [R1+0x1658] ;  /* 0x00165800011c7983 */ /* 0x001ea80000300a00 */
[----:B------:R-:W3:Y:S04]  /*337e0*/  LDL.LU R4, [R1+0x1650] ;  /* 0x0016500001047983 */ /* 0x000ee80000300800 */
[----:B--2---:R0:W-:Y:S04]  /*337f0*/  STG.E.U16 desc[UR10][R28.64], R5 ;  /* 0x000000051c007986 */ /* 0x0041e8000c10150a */
[----:B0-----:R-:W2:Y:S04]  /*33800*/  LDL.LU.64 R28, [R1+0x1648] ;  /* 0x00164800011c7983 */ /* 0x001ea80000300a00 */
[----:B------:R-:W3:Y:S04]  /*33810*/  LDL.LU R5, [R1+0x1640] ;  /* 0x0016400001057983 */ /* 0x000ee80000300800 */
[----:B---3--:R0:W-:Y:S04]  /*33820*/  STG.E.U16 desc[UR10][R4.64], R19 ;  /* 0x0000001304007986 */ /* 0x0081e8000c10150a */
[----:B0-----:R-:W3:Y:S04]  /*33830*/  LDL.LU.64 R4, [R1+0x1638] ;  /* 0x0016380001047983 */ /* 0x001ee80000300a00 */
[----:B---3--:R0:W-:Y:S04]  /*33840*/  STG.E.U16 desc[UR10][R4.64], R7 ;  /* 0x0000000704007986 */ /* 0x0081e8000c10150a */
[----:B----4-:R1:W-:Y:S04]  /*33850*/  STG.E.U16 desc[UR10][R26.64], R6 ;  /* 0x000000061a007986 */ /* 0x0103e8000c10150a */
[----:B0-----:R-:W2:Y:S04]  /*33860*/  LDL.LU.64 R4, [R1+0x1630] ;  /* 0x0016300001047983 */ /* 0x001ea80000300a00 */
[----:B-1----:R-:W3:Y:S04]  /*33870*/  LDL.LU R6, [R1+0x14] ;  /* 0x0000140001067983 */ /* 0x002ee80000300800 */
[----:B------:R-:W3:Y:S04]  /*33880*/  LDL.LU R7, [R1+0x4] ;  /* 0x0000040001077983 */ /* 0x000ee80000300800 */
[----:B------:R-:W-:Y:S04]  /*33890*/  STG.E.U16 desc[UR10][R20.64], R18 ;  /* 0x0000001214007986 */ /* 0x000fe8000c10150a */
[----:B------:R0:W-:Y:S04]  /*338a0*/  STG.E.U16 desc[UR10][R12.64], R10 ;  /* 0x0000000a0c007986 */ /* 0x0001e8000c10150a */
[----:B------:R1:W-:Y:S04]  /*338b0*/  STG.E.U16 desc[UR10][R14.64], R0 ;  /* 0x000000000e007986 */ /* 0x0003e8000c10150a */
[----:B------:R-:W-:Y:S04]  /*338c0*/  STG.E.U16 desc[UR10][R22.64], R11 ;  /* 0x0000000b16007986 */ /* 0x000fe8000c10150a */
[----:B--2---:R2:W-:Y:S04]  /*338d0*/  STG.E.U16 desc[UR10][R28.64], R4 ;  /* 0x000000041c007986 */ /* 0x0045e8000c10150a */
[----:B---3--:R3:W-:Y:S04]  /*338e0*/  STL.64 [R1+0x15e0], R6 ;  /* 0x0015e00601007387 */ /* 0x0087e80000100a00 */
[----:B0-----:R-:W4:Y:S04]  /*338f0*/  LDL.LU.64 R12, [R1+0x250] ;  /* 0x00025000010c7983 */ /* 0x001f280000300a00 */
[----:B------:R-:W4:Y:S04]  /*33900*/  LDL.LU.64 R18, [R1+0x248] ;  /* 0x0002480001127983 */ /* 0x000f280000300a00 */
[----:B------:R-:W4:Y:S04]  /*33910*/  LDL.LU.64 R20, [R1+0x240] ;  /* 0x0002400001147983 */ /* 0x000f280000300a00 */
[----:B-1----:R-:W4:Y:S04]  /*33920*/  LDL.LU.64 R14, [R1+0x238] ;  /* 0x00023800010e7983 */ /* 0x002f280000300a00 */
[----:B--2---:R-:W2:Y:S04]  /*33930*/  LDL.LU.64 R28, [R1+0x230] ;  /* 0x00023000011c7983 */ /* 0x004ea80000300a00 */
[----:B---3--:R-:W3:Y:S04]  /*33940*/  LDL.LU.64 R6, [R1+0x1f8] ;  /* 0x0001f80001067983 */ /* 0x008ee80000300a00 */
[----:B---3--:R0:W-:Y:S04]  /*33950*/  STL.64 [R1+0x15e8], R6 ;  /* 0x0015e80601007387 */ /* 0x0081e80000100a00 */
[----:B0-----:R-:W3:Y:S04]  /*33960*/  LDL.LU.64 R6, [R1+0x200] ;  /* 0x0002000001067983 */ /* 0x001ee80000300a00 */
        /* <DEDUP_REMOVED lines=8> */
[----:B------:R-:W-:Y:S04]  /*339f0*/  STG.E.U16 desc[UR10][R2.64], R5 ;  /* 0x0000000502007986 */ /* 0x000fe8000c10150a */
[----:B---3--:R0:W-:Y:S04]  /*33a00*/  STL.64 [R1+0x1618], R6 ;  /* 0x0016180601007387 */ /* 0x0081e80000100a00 */
[----:B0-----:R-:W3:Y:S04]  /*33a10*/  LDL.LU.64 R6, [R1+0x228] ;  /* 0x0002280001067983 */ /* 0x001ee80000300a00 */
[----:B------:R-:W3:Y:S04]  /*33a20*/  LDL.LU.64 R2, [R1+0x1f0] ;  /* 0x0001f00001027983 */ /* 0x000ee80000300a00 */
[----:B------:R-:W4:Y:S04]  /*33a30*/  LDL.LU.64 R26, [R1+0x1d0] ;  /* 0x0001d000011a7983 */ /* 0x000f280000300a00 */
[----:B----4-:R0:W-:Y:S04]  /*33a40*/  STL.64 [R1+0x15c8], R26 ;  /* 0x0015c81a01007387 */ /* 0x0101e80000100a00 */
[----:B0-----:R-:W4:Y:S04]  /*33a50*/  LDL.LU.64 R26, [R1+0x1d8] ;  /* 0x0001d800011a7983 */ /* 0x001f280000300a00 */
[----:B----4-:R0:W-:Y:S04]  /*33a60*/  STL.64 [R1+0x15d0], R26 ;  /* 0x0015d01a01007387 */ /* 0x0101e80000100a00 */
[----:B0-----:R-:W4:Y:S04]  /*33a70*/  LDL.LU.64 R26, [R1+0x1e0] ;  /* 0x0001e000011a7983 */ /* 0x001f280000300a00 */
[----:B------:R-:W-:Y:S04]  /*33a80*/  STG.E.U16 desc[UR10][R12.64], R8 ;  /* 0x000000080c007986 */ /* 0x000fe8000c10150a */
[----:B----4-:R0:W-:Y:S04]  /*33a90*/  STL.64 [R1+0x15d8], R26 ;  /* 0x0015d81a01007387 */ /* 0x0101e80000100a00 */
[----:B0-----:R-:W4:Y:S04]  /*33aa0*/  LDL.LU.64 R26, [R1+0x1e8] ;  /* 0x0001e800011a7983 */ /* 0x001f280000300a00 */
[----:B------:R-:W4:Y:S04]  /*33ab0*/  LDL.LU.64 R22, [R1+0x1c8] ;  /* 0x0001c80001167983 */ /* 0x000f280000300a00 */
[----:B------:R-:W2:Y:S04]  /*33ac0*/  LDL.LU.64 R12, [R1+0x1628] ;  /* 0x00162800010c7983 */ /* 0x000ea80000300a00 */
[----:B--2---:R0:W-:Y:S04]  /*33ad0*/  STG.E.U16 desc[UR10][R18.64], R12 ;  /* 0x0000000c12007986 */ /* 0x0041e8000c10150a */
[----:B------:R1:W-:Y:S04]  /*33ae0*/  STG.E.U16 desc[UR10][R20.64], R16 ;  /* 0x0000001014007986 */ /* 0x0003e8000c10150a */
[----:B0-----:R-:W2:Y:S04]  /*33af0*/  LDL.LU.64 R18, [R1+0x1c0] ;  /* 0x0001c00001127983 */ /* 0x001ea80000300a00 */
[----:B-1----:R-:W3:Y:S01]  /*33b00*/  LDL.LU.64 R20, [R1+0x1620] ;  /* 0x0016200001147983 */ /* 0x002ee20000300a00 */
[----:B------:R-:W-:-:S03]  /*33b10*/  PRMT R0, R11, 0x7632, R0 ;  /* 0x000076320b007816 */ /* 0x000fc60000000000 */
[----:B---3--:R0:W-:Y:S04]  /*33b20*/  STG.E.U16 desc[UR10][R14.64], R20 ;  /* 0x000000140e007986 */ /* 0x0081e8000c10150a */
[----:B------:R1:W-:Y:S04]  /*33b30*/  STG.E.U16 desc[UR10][R28.64], R24 ;  /* 0x000000181c007986 */ /* 0x0003e8000c10150a */
[----:B------:R3:W-:Y:S04]  /*33b40*/  STG.E.U16 desc[UR10][R6.64], R0 ;  /* 0x0000000006007986 */ /* 0x0007e8000c10150a */
[----:B0-----:R-:W2:Y:S04]  /*33b50*/  LDL.LU.64 R14, [R1+0x1b8] ;  /* 0x0001b800010e7983 */ /* 0x001ea80000300a00 */
[----:B------:R-:W2:Y:S04]  /*33b60*/  LDL.LU.64 R10, [R1+0x1b0] ;  /* 0x0001b000010a7983 */ /* 0x000ea80000300a00 */
[----:B-1----:R-:W2:Y:S04]  /*33b70*/  LDL.LU.64 R28, [R1+0x1a8] ;  /* 0x0001a800011c7983 */ /* 0x002ea80000300a00 */
[----:B---3--:R-:W3:Y:S01]  /*33b80*/  LDL.LU.64 R6, [R1+0x1618] ;  /* 0x0016180001067983 */ /* 0x008ee20000300a00 */
[----:B------:R-:W-:-:S02]  /*33b90*/  PRMT R4, R4, 0x7632, R4 ;  /* 0x0000763204047816 */ /* 0x000fc40000000004 */
[----:B------:R-:W-:Y:S02]  /*33ba0*/  PRMT R0, R5, 0x7632, R0 ;  /* 0x0000763205007816 */ /* 0x000fe40000000000 */
[----:B------:R-:W2:Y:S04]  /*33bb0*/  LDL.LU R5, [R1+0x1610] ;  /* 0x0016100001057983 */ /* 0x000ea80000300800 */
[----:B---3--:R0:W-:Y:S04]  /*33bc0*/  STG.E.U16 desc[UR10][R6.64], R4 ;  /* 0x0000000406007986 */ /* 0x0081e8000c10150a */
[----:B0-----:R-:W3:Y:S01]  /*33bd0*/  LDL.LU.64 R6, [R1+0x1608] ;  /* 0x0016080001067983 */ /* 0x001ee20000300a00 */
[----:B------:R-:W-:-:S03]  /*33be0*/  PRMT R8, R8, 0x7632, R8 ;  /* 0x0000763208087816 */ /* 0x000fc60000000008 */
        /* <DEDUP_REMOVED lines=13> */
[----:B0-----:R-:W4:Y:S04]  /*33cc0*/  LDL.LU.64 R6, [R1+0x15e0] ;  /* 0x0015e00001067983 */ /* 0x001f280000300a00 */
[----:B------:R0:W-:Y:S04]  /*33cd0*/  STG.E.U16 desc[UR10][R2.64], R24 ;  /* 0x0000001802007986 */ /* 0x0001e8000c10150a */
[----:B0-----:R-:W3:Y:S04]  /*33ce0*/  LDL.LU.64 R2, [R1+0x1a0] ;  /* 0x0001a00001027983 */ /* 0x001ee80000300a00 */
[----:B----4-:R0:W-:Y:S04]  /*33cf0*/  STG.E.U16 desc[UR10][R26.64], R6 ;  /* 0x000000061a007986 */ /* 0x0101e8000c10150a */
[----:B0-----:R-:W2:Y:S04]  /*33d00*/  LDL.LU.64 R26, [R1+0x15d8] ;  /* 0x0015d800011a7983 */ /* 0x001ea80000300a00 */
[----:B--2---:R0:W-:Y:S04]  /*33d10*/  STG.E.U16 desc[UR10][R26.64], R5 ;  /* 0x000000051a007986 */ /* 0x0041e8000c10150a */
[----:B0-----:R-:W2:Y:S04]  /*33d20*/  LDL.LU.64 R26, [R1+0x15d0] ;  /* 0x0015d000011a7983 */ /* 0x001ea80000300a00 */
[----:B--2---:R0:W-:Y:S04]  /*33d30*/  STG.E.U16 desc[UR10][R26.64], R7 ;  /* 0x000000071a007986 */ /* 0x0041e8000c10150a */
[----:B0-----:R-:W2:Y:S01]  /*33d40*/  LDL.LU.64 R26, [R1+0x15c8] ;  /* 0x0015c800011a7983 */ /* 0x001ea20000300a00 */
[----:B------:R-:W-:-:S03]  /*33d50*/  PRMT R0, R6, 0x7632, R0 ;  /* 0x0000763206007816 */ /* 0x000fc60000000000 */
[----:B------:R-:W-:Y:S04]  /*33d60*/  STL.64 [R1+0x15c0], R12 ;  /* 0x0015c00c01007387 */ /* 0x000fe80000100a00 */
[----:B--2---:R-:W-:Y:S04]  /*33d70*/  STG.E.U16 desc[UR10][R26.64], R9 ;  /* 0x000000091a007986 */ /* 0x004fe8000c10150a */
[----:B------:R0:W-:Y:S04]  /*33d80*/  STG.E.U16 desc[UR10][R22.64], R13 ;  /* 0x0000000d16007986 */ /* 0x0001e8000c10150a */
[----:B------:R-:W-:Y:S04]  /*33d90*/  STG.E.U16 desc[UR10][R18.64], R17 ;  /* 0x0000001112007986 */ /* 0x000fe8000c10150a */
[----:B------:R-:W-:Y:S04]  /*33da0*/  STG.E.U16 desc[UR10][R14.64], R21 ;  /* 0x000000150e007986 */ /* 0x000fe8000c10150a */
[----:B0-----:R-:W2:Y:S04]  /*33db0*/  LDL.LU.64 R12, [R1+0x198] ;  /* 0x00019800010c7983 */ /* 0x001ea80000300a00 */
[----:B------:R0:W-:Y:S04]  /*33dc0*/  STL [R1+0x15b8], R17 ;  /* 0x0015b81101007387 */ /* 0x0001e80000100800 */
[----:B------:R-:W-:Y:S04]  /*33dd0*/  STG.E.U16 desc[UR10][R10.64], R25 ;  /* 0x000000190a007986 */ /* 0x000fe8000c10150a */
[----:B------:R1:W-:Y:S04]  /*33de0*/  STG.E.U16 desc[UR10][R28.64], R0 ;  /* 0x000000001c007986 */ /* 0x0003e8000c10150a */
[----:B0-----:R-:W4:Y:S04]  /*33df0*/  LDL.LU.64 R16, [R1+0x190] ;  /* 0x0001900001107983 */ /* 0x001f280000300a00 */
[----:B------:R-:W4:Y:S04]  /*33e00*/  LDL.LU R20, [R1+0x18] ;  /* 0x0000180001147983 */ /* 0x000f280000300800 */
[----:B-1----:R-:W3:Y:S04]  /*33e10*/  LDL.LU.64 R28, [R1+0x170] ;  /* 0x00017000011c7983 */ /* 0x002ee80000300a00 */
[----:B---3--:R0:W-:Y:S04]  /*33e20*/  STL.64 [R1+0x15a8], R28 ;  /* 0x0015a81c01007387 */ /* 0x0081e80000100a00 */
[----:B0-----:R-:W3:Y:S01]  /*33e30*/  LDL.LU.64 R28, [R1+0x178] ;  /* 0x00017800011c7983 */ /* 0x001ee20000300a00 */
[----:B------:R-:W-:-:S03]  /*33e40*/  PRMT R0, R7, 0x7632, R0 ;  /* 0x0000763207007816 */ /* 0x000fc60000000000 */
[----:B---3--:R0:W-:Y:S04]  /*33e50*/  STL.64 [R1+0x15b0], R28 ;  /* 0x0015b01c01007387 */ /* 0x0081e80000100a00 */
[----:B0-----:R-:W3:Y:S04]  /*33e60*/  LDL.LU.64 R28, [R1+0x180] ;  /* 0x00018000011c7983 */ /* 0x001ee80000300a00 */
[----:B------:R-:W3:Y:S04]  /*33e70*/  LDL.LU.64 R6, [R1+0x168] ;  /* 0x0001680001067983 */ /* 0x000ee80000300a00 */
[----:B------:R-:W3:Y:S01]  /*33e80*/  LDL.LU.64 R10, [R1+0x158] ;  /* 0x00015800010a7983 */ /* 0x000ee20000300a00 */
[----:B------:R-:W-:-:S02]  /*33e90*/  PRMT R5, R5, 0x7632, R5 ;  /* 0x0000763205057816 */ /* 0x000fc40000000005 */
[----:B------:R-:W-:-:S03]  /*33ea0*/  PRMT R9, R9, 0x7632, R9 ;  /* 0x0000763209097816 */ /* 0x000fc60000000009 */
[----:B------:R-:W-:Y:S04]  /*33eb0*/  STG.E.U16 desc[UR10][R2.64], R5 ;  /* 0x0000000502007986 */ /* 0x000fe8000c10150a */
[----:B--2---:R-:W-:Y:S04]  /*33ec0*/  STG.E.U16 desc[UR10][R12.64], R0 ;  /* 0x000000000c007986 */ /* 0x004fe8000c10150a */
[----:B----4-:R-:W-:Y:S04]  /*33ed0*/  STG.E.U16 desc[UR10][R16.64], R9 ;  /* 0x0000000910007986 */ /* 0x010fe8000c10150a */
[----:B---3--:R0:W-:Y:S04]  /*33ee0*/  STL.64 [R1+0x1598], R10 ;  /* 0x0015980a01007387 */ /* 0x0081e80000100a00 */
[----:B0-----:R-:W2:Y:S04]  /*33ef0*/  LDL.LU.64 R10, [R1+0x160] ;  /* 0x00016000010a7983 */ /* 0x001ea80000300a00 */
[----:B------:R-:W3:Y:S04]  /*33f00*/  LDL.LU.64 R14, [R1+0x150] ;  /* 0x00015000010e7983 */ /* 0x000ee80000300a00 */
[----:B------:R-:W4:Y:S04]  /*33f10*/  LDL.LU.64 R18, [R1+0x100] ;  /* 0x0001000001127983 */ /* 0x000f280000300a00 */
[----:B------:R-:W4:Y:S04]  /*33f20*/  LDL.LU.64 R22, [R1+0xf0] ;  /* 0x0000f00001167983 */ /* 0x000f280000300a00 */
[----:B------:R-:W4:Y:S04]  /*33f30*/  LDL.LU.64 R26, [R1+0xe0] ;  /* 0x0000e000011a7983 */ /* 0x000f280000300a00 */
[----:B------:R-:W4:Y:S04]  /*33f40*/  LDL.LU.64 R2, [R1+0xd0] ;  /* 0x0000d00001027983 */ /* 0x000f280000300a00 */
[----:B------:R0:W-:Y:S04]  /*33f50*/  STL.64 [R1+0x1540], R4 ;  /* 0x0015400401007387 */ /* 0x0001e80000100a00 */
[----:B0-----:R-:W2:Y:S04]  /*33f60*/  LDL.LU.64 R4, [R1+0x188] ;  /* 0x0001880001047983 */ /* 0x001ea80000300a00 */
[----:B------:R-:W3:Y:S04]  /*33f70*/  LDL.LU.64 R12, [R1+0x15c0] ;  /* 0x0015c000010c7983 */ /* 0x000ee80000300a00 */
[----:B------:R-:W4:Y:S04]  /*33f80*/  LDL.LU R17, [R1+0x15b8] ;  /* 0x0015b80001117983 */ /* 0x000f280000300800 */
[----:B------:R0:W-:Y:S04]  /*33f90*/  STL.64 [R1+0x1550], R8 ;  /* 0x0015500801007387 */ /* 0x0001e80000100a00 */
[----:B0-----:R-:W2:Y:S04]  /*33fa0*/  LDL.LU.64 R8, [R1+0xa8] ;  /* 0x0000a80001087983 */ /* 0x001ea80000300a00 */
[----:B--2---:R0:W-:Y:S04]  /*33fb0*/  STL.64 [R1+0x1558], R8 ;  /* 0x0015580801007387 */ /* 0x0041e80000100a00 */
[----:B0-----:R-:W2:Y:S01]  /*33fc0*/  LDL.LU.64 R8, [R1+0xb8] ;  /* 0x0000b80001087983 */ /* 0x001ea20000300a00 */
[----:B---3--:R-:W-:-:S02]  /*33fd0*/  PRMT R13, R13, 0x7632, R13 ;  /* 0x000076320d0d7816 */ /* 0x008fc4000000000d */
[----:B----4-:R-:W-:-:S03]  /*33fe0*/  PRMT R17, R17, 0x7632, R17 ;  /* 0x0000763211117816 */ /* 0x010fc60000000011 */
[----:B------:R-:W-:Y:S04]  /*33ff0*/  STG.E.U16 desc[UR10][R4.64], R13 ;  /* 0x0000000d04007986 */ /* 0x000fe8000c10150a */
[----:B------:R-:W-:Y:S04]  /*34000*/  STG.E.U16 desc[UR10][R28.64], R17 ;  /* 0x000000111c007986 */ /* 0x000fe8000c10150a */
[----:B--2---:R0:W-:Y:S04]  /*34010*/  STL.64 [R1+0x1560], R8 ;  /* 0x0015600801007387 */ /* 0x0041e80000100a00 */
[----:B0-----:R-:W2:Y:S04]  /*34020*/  LDL.LU.64 R8, [R1+0xc0] ;  /* 0x0000c00001087983 */ /* 0x001ea80000300a00 */
[----:B------:R-:W3:Y:S04]  /*34030*/  LDL.LU.64 R4, [R1+0xa0] ;  /* 0x0000a00001047983 */ /* 0x000ee80000300a00 */
[----:B------:R-:W4:Y:S01]  /*34040*/  LDL.LU.64 R28, [R1+0x15b0] ;  /* 0x0015b000011c7983 */ /* 0x000f220000300a00 */
[----:B------:R-:W-:-:S03]  /*34050*/  PRMT R21, R21, 0x7632, R21 ;  /* 0x0000763215157816 */ /* 0x000fc60000000015 */
[----:B------:R-:W3:Y:S04]  /*34060*/  LDL.LU.64 R16, [R1+0xb0] ;  /* 0x0000b00001107983 */ /* 0x000ee80000300a00 */
[----:B----4-:R0:W-:Y:S04]  /*34070*/  STG.E.U16 desc[UR10][R28.64], R21 ;  /* 0x000000151c007986 */ /* 0x0101e8000c10150a */
[----:B0-----:R-:W4:Y:S01]  /*34080*/  LDL.LU.64 R28, [R1+0x15a8] ;  /* 0x0015a800011c7983 */ /* 0x001f220000300a00 */
[----:B------:R-:W-:-:S05]  /*34090*/  PRMT R25, R25, 0x7632, R25 ;  /* 0x0000763219197816 */ /* 0x000fca0000000019 */
[----:B----4-:R0:W-:Y:S04]  /*340a0*/  STG.E.U16 desc[UR10][R28.64], R25 ;  /* 0x000000191c007986 */ /* 0x0101e8000c10150a */
[----:B------:R1:W-:Y:S04]  /*340b0*/  STG.E.U16 desc[UR10][R6.64], R20 ;  /* 0x0000001406007986 */ /* 0x0003e8000c10150a */
[----:B0-----:R-:W4:Y:S04]  /*340c0*/  LDL.LU.64 R24, [R1+0xc8] ;  /* 0x0000c80001187983 */ /* 0x001f280000300a00 */
[----:B------:R-:W3:Y:S04]  /*340d0*/  LDL.LU.64 R28, [R1+0x98] ;  /* 0x00009800011c7983 */ /* 0x000ee80000300a00 */
[----:B-1----:R-:W2:Y:S04]  /*340e0*/  LDL.LU.64 R6, [R1+0x15a0] ;  /* 0x0015a00001067983 */ /* 0x002ea80000300a00 */
[----:B--2---:R0:W-:Y:S04]  /*340f0*/  STG.E.U16 desc[UR10][R10.64], R6 ;  /* 0x000000060a007986 */ /* 0x0041e8000c10150a */
[----:B0-----:R-:W2:Y:S04]  /*34100*/  LDL.LU.64 R10, [R1+0x1598] ;  /* 0x00159800010a7983 */ /* 0x001ea80000300a00 */
[----:B--2---:R0:W-:Y:S04]  /*34110*/  STG.E.U16 desc[UR10][R10.64], R7 ;  /* 0x000000070a007986 */ /* 0x0041e8000c10150a */
[----:B0-----:R-:W2:Y:S04]  /*34120*/  LDL.LU.64 R10, [R1+0x1590] ;  /* 0x00159000010a7983 */ /* 0x001ea80000300a00 */
[----:B--2---:R0:W-:Y:S04]  /*34130*/  STG.E.U16 desc[UR10][R14.64], R10 ;  /* 0x0000000a0e007986 */ /* 0x0041e8000c10150a */
[----:B0-----:R-:W2:Y:S04]  /*34140*/  LDL.LU.64 R14, [R1+0x1588] ;  /* 0x00158800010e7983 */ /* 0x001ea80000300a00 */
[----:B--2---:R0:W-:Y:S04]  /*34150*/  STG.E.U16 desc[UR10][R18.64], R14 ;  /* 0x0000000e12007986 */ /* 0x0041e8000c10150a */
[----:B0-----:R-:W2:Y:S04]  /*34160*/  LDL.LU.64 R18, [R1+0x1580] ;  /* 0x0015800001127983 */ /* 0x001ea80000300a00 */
[----:B--2---:R0:W-:Y:S04]  /*34170*/  STG.E.U16 desc[UR10][R22.64], R18 ;  /* 0x0000001216007986 */ /* 0x0041e8000c10150a */
[----:B0-----:R-:W2:Y:S01]  /*34180*/  LDL.LU.64 R22, [R1+0x1578] ;  /* 0x0015780001167983 */ /* 0x001ea20000300a00 */
[----:B------:R-:W-:-:S03]  /*34190*/  PRMT R0, R20, 0x7632, R0 ;  /* 0x0000763214007816 */ /* 0x000fc60000000000 */
[----:B--2---:R0:W-:Y:S04]  /*341a0*/  STG.E.U16 desc[UR10][R26.64], R22 ;  /* 0x000000161a007986 */ /* 0x0041e8000c10150a */
[----:B0-----:R-:W2:Y:S01]  /*341b0*/  LDL.LU.64 R26, [R1+0x1570] ;  /* 0x00157000011a7983 */ /* 0x001ea20000300a00 */
[----:B------:R-:W-:-:S03]  /*341c0*/  PRMT R6, R6, 0x7632, R6 ;  /* 0x0000763206067816 */ /* 0x000fc60000000006 */
[----:B--2---:R0:W-:Y:S04]  /*341d0*/  STG.E.U16 desc[UR10][R2.64], R26 ;  /* 0x0000001a02007986 */ /* 0x0041e8000c10150a */
[----:B----4-:R1:W-:Y:S04]  /*341e0*/  STG.E.U16 desc[UR10][R24.64], R0 ;  /* 0x0000000018007986 */ /* 0x0103e8000c10150a */
[----:B------:R2:W-:Y:S04]  /*341f0*/  STG.E.U16 desc[UR10][R8.64], R6 ;  /* 0x0000000608007986 */ /* 0x0005e8000c10150a */
[----:B0-----:R-:W4:Y:S04]  /*34200*/  LDL.LU.64 R2, [R1+0x90] ;  /* 0x0000900001027983 */ /* 0x001f280000300a00 */
[----:B------:R-:W4:Y:S01]  /*34210*/  LDL.LU R20, [R1+0x1c] ;  /* 0x00001c0001147983 */ /* 0x000f220000300800 */
[----:B-1----:R-:W-:-:S03]  /*34220*/  PRMT R0, R7, 0x7632, R0 ;  /* 0x0000763207007816 */ /* 0x002fc60000000000 */
[----:B------:R-:W4:Y:S04]  /*34230*/  LDL.LU.64 R24, [R1+0x88] ;  /* 0x0000880001187983 */ /* 0x000f280000300a00 */
[----:B------:R-:W4:Y:S04]  /*34240*/  LDL.LU R7, [R1+0x1568] ;  /* 0x0015680001077983 */ /* 0x000f280000300800 */
[----:B--2---:R-:W2:Y:S01]  /*34250*/  LDL.LU.64 R8, [R1+0x1560] ;  /* 0x0015600001087983 */ /* 0x004ea20000300a00 */
[----:B------:R-:W-:Y:S02]  /*34260*/  PRMT R10, R10, 0x7632, R10 ;  /* 0x000076320a0a7816 */ /* 0x000fe4000000000a */
[----:B------:R-:W-:Y:S01]  /*34270*/  PRMT R14, R14, 0x7632, R14 ;  /* 0x000076320e0e7816 */ /* 0x000fe2000000000e */
[----:B--2---:R0:W-:Y:S04]  /*34280*/  STG.E.U16 desc[UR10][R8.64], R0 ;  /* 0x0000000008007986 */ /* 0x0041e8000c10150a */
[----:B0-----:R-:W2:Y:S01]  /*34290*/  LDL.LU.64 R8, [R1+0x1558] ;  /* 0x0015580001087983 */ /* 0x001ea20000300a00 */
[----:B------:R-:W-:-:S03]  /*342a0*/  PRMT R18, R18, 0x7632, R18 ;  /* 0x0000763212127816 */ /* 0x000fc60000000012 */
[----:B---3--:R0:W-:Y:S04]  /*342b0*/  STG.E.U16 desc[UR10][R16.64], R10 ;  /* 0x0000000a10007986 */ /* 0x0081e8000c10150a */
[----:B0-----:R-:W3:Y:S04]  /*342c0*/  LDL.LU.64 R16, [R1+0x80] ;  /* 0x0000800001107983 */ /* 0x001ee80000300a00 */
[----:B--2---:R0:W-:Y:S04]  /*342d0*/  STG.E.U16 desc[UR10][R8.64], R14 ;  /* 0x0000000e08007986 */ /* 0x0041e8000c10150a */
[----:B------:R1:W-:Y:S04]  /*342e0*/  STG.E.U16 desc[UR10][R4.64], R18 ;  /* 0x0000001204007986 */ /* 0x0003e8000c10150a */
[----:B0-----:R-:W2:Y:S04]  /*342f0*/  LDL.LU.64 R8, [R1+0x78] ;  /* 0x0000780001087983 */ /* 0x001ea80000300a00 */
[----:B-1----:R-:W4:Y:S01]  /*34300*/  LDL.LU.64 R4, [R1+0x68] ;  /* 0x0000680001047983 */ /* 0x002f220000300a00 */
[----:B------:R-:W-:-:S05]  /*34310*/  PRMT R22, R22, 0x7632, R22 ;  /* 0x0000763216167816 */ /* 0x000fca0000000016 */
[----:B------:R-:W-:Y:S04]  /*34320*/  STG.E.U16 desc[UR10][R28.64], R22 ;  /* 0x000000161c007986 */ /* 0x000fe8000c10150a */
[----:B----4-:R0:W-:Y:S04]  /*34330*/  STL.64 [R1+0x1548], R4 ;  /* 0x0015480401007387 */ /* 0x0101e80000100a00 */
[----:B0-----:R-:W4:Y:S04]  /*34340*/  LDL.LU.64 R4, [R1+0x70] ;  /* 0x0000700001047983 */ /* 0x001f280000300a00 */
[----:B------:R0:W-:Y:S04]  /*34350*/  STL [R1+0x1538], R23 ;  /* 0x0015381701007387 */ /* 0x0001e80000100800 */
[----:B0-----:R-:W4:Y:S04]  /*34360*/  LDL.LU.64 R22, [R1+0x60] ;  /* 0x0000600001167983 */ /* 0x001f280000300a00 */
[----:B------:R-:W3:Y:S04]  /*34370*/  LDL.LU.64 R28, [R1+0x40] ;  /* 0x00004000011c7983 */ /* 0x000ee80000300a00 */
[----:B---3--:R0:W-:Y:S04]  /*34380*/  STL.64 [R1+0x1520], R28 ;  /* 0x0015201c01007387 */ /* 0x0081e80000100a00 */
[----:B0-----:R-:W3:Y:S01]  /*34390*/  LDL.LU.64 R28, [R1+0x48] ;  /* 0x00004800011c7983 */ /* 0x001ee20000300a00 */
[----:B------:R-:W-:-:S03]  /*343a0*/  PRMT R26, R26, 0x7632, R26 ;  /* 0x000076321a1a7816 */ /* 0x000fc6000000001a */
[----:B---3--:R0:W-:Y:S04]  /*343b0*/  STL.64 [R1+0x1528], R28 ;  /* 0x0015281c01007387 */ /* 0x0081e80000100a00 */
[----:B0-----:R-:W3:Y:S04]  /*343c0*/  LDL.LU.64 R28, [R1+0x50] ;  /* 0x00005000011c7983 */ /* 0x001ee80000300a00 */
[----:B------:R-:W-:Y:S04]  /*343d0*/  STG.E.U16 desc[UR10][R2.64], R26 ;  /* 0x0000001a02007986 */ /* 0x000fe8000c10150a */
[----:B---3--:R0:W-:Y:S04]  /*343e0*/  STL.64 [R1+0x1530], R28 ;  /* 0x0015301c01007387 */ /* 0x0081e80000100a00 */
[----:B0-----:R-:W3:Y:S04]  /*343f0*/  LDL.LU.64 R28, [R1+0x58] ;  /* 0x00005800011c7983 */ /* 0x001ee80000300a00 */
[----:B------:R-:W2:Y:S04]  /*34400*/  LDL.LU R26, [R1+0xc] ;  /* 0x00000c00011a7983 */ /* 0x000ea80000300800 */
[----:B------:R-:W3:Y:S04]  /*34410*/  LDL.LU.64 R2, [R1+0x38] ;  /* 0x0000380001027983 */ /* 0x000ee80000300a00 */
[----:B------:R-:W3:Y:S04]  /*34420*/  LDL.LU R14, [R1+0x3b0] ;  /* 0x0003b000010e7983 */ /* 0x000ee80000300800 */
[----:B------:R-:W3:Y:S04]  /*34430*/  LDL.LU R13, [R1+0x3ac] ;  /* 0x0003ac00010d7983 */ /* 0x000ee80000300800 */
[----:B------:R0:W-:Y:S04]  /*34440*/  STG.E.U16 desc[UR10][R24.64], R20 ;  /* 0x0000001418007986 */ /* 0x0001e8000c10150a */
[----:B------:R-:W3:Y:S01]  /*34450*/  LDL.LU R18, [R1+0x3a8] ;  /* 0x0003a80001127983 */ /* 0x000ee20000300800 */
[----:B------:R-:W-:-:S03]  /*34460*/  PRMT R12, R20, 0x7632, R12 ;  /* 0x00007632140c7816 */ /* 0x000fc6000000000c */
[----:B------:R1:W-:Y:S04]  /*34470*/  STG.E.U16 desc[UR10][R16.64], R7 ;  /* 0x0000000710007986 */ /* 0x0003e8000c10150a */
[----:B0-----:R-:W3:Y:S04]  /*34480*/  LDL.LU R25, [R1+0x39c] ;  /* 0x00039c0001197983 */ /* 0x001ee80000300800 */
[----:B------:R-:W3:Y:S04]  /*34490*/  LDL.LU R21, [R1+0x398] ;  /* 0x0003980001157983 */ /* 0x000ee80000300800 */
[----:B-1----:R-:W3:Y:S04]  /*344a0*/  LDL.LU R17, [R1+0x394] ;  /* 0x0003940001117983 */ /* 0x002ee80000300800 */
[----:B------:R-:W3:Y:S04]  /*344b0*/  LDL.LU R24, [R1+0x390] ;  /* 0x0003900001187983 */ /* 0x000ee80000300800 */
[----:B------:R-:W3:Y:S04]  /*344c0*/  LDL.LU R16, [R1+0x38c] ;  /* 0x00038c0001107983 */ /* 0x000ee80000300800 */
[----:B------:R-:W3:Y:S04]  /*344d0*/  LDL.LU R20, [R1+0x150c] ;  /* 0x00150c0001147983 */ /* 0x000ee80000300800 */
[----:B--2---:R0:W-:Y:S04]  /*344e0*/  STG.E.U16 desc[UR10][R8.64], R26 ;  /* 0x0000001a08007986 */ /* 0x0041e8000c10150a */
[----:B----4-:R1:W-:Y:S04]  /*344f0*/  STG.E.U16 desc[UR10][R4.64], R11 ;  /* 0x0000000b04007986 */ /* 0x0103e8000c10150a */
[----:B0-----:R-:W2:Y:S04]  /*34500*/  LDL.LU.64 R8, [R1+0x1550] ;  /* 0x0015500001087983 */ /* 0x001ea80000300a00 */
[----:B-1----:R-:W4:Y:S04]  /*34510*/  LDL.LU.64 R4, [R1+0x1548] ;  /* 0x0015480001047983 */ /* 0x002f280000300a00 */
[----:B----4-:R0:W-:Y:S04]  /*34520*/  STG.E.U16 desc[UR10][R4.64], R15 ;  /* 0x0000000f04007986 */ /* 0x0101e8000c10150a */
[----:B------:R1:W-:Y:S04]  /*34530*/  STG.E.U16 desc[UR10][R22.64], R19 ;  /* 0x0000001316007986 */ /* 0x0003e8000c10150a */
[----:B0-----:R-:W4:Y:S04]  /*34540*/  LDL.LU.64 R4, [R1+0x1540] ;  /* 0x0015400001047983 */ /* 0x001f280000300a00 */
[----:B-1----:R-:W3:Y:S04]  /*34550*/  LDL.LU R23, [R1+0x1538] ;  /* 0x0015380001177983 */ /* 0x002ee80000300800 */
[----:B---3--:R0:W-:Y:S04]  /*34560*/  STG.E.U16 desc[UR10][R28.64], R23 ;  /* 0x000000171c007986 */ /* 0x0081e8000c10150a */
[----:B0-----:R-:W3:Y:S01]  /*34570*/  LDL.LU.64 R28, [R1+0x1530] ;  /* 0x00153000011c7983 */ /* 0x001ee20000300a00 */
[----:B------:R-:W-:-:S03]  /*34580*/  PRMT R0, R23, 0x7632, R0 ;  /* 0x0000763217007816 */ /* 0x000fc60000000000 */
[----:B------:R-:W2:Y:S04]  /*34590*/  LDL.LU.64 R22, [R1+0x20] ;  /* 0x0000200001167983 */ /* 0x000ea80000300a00 */
[----:B---3--:R0:W-:Y:S04]  /*345a0*/  STG.E.U16 desc[UR10][R28.64], R27 ;  /* 0x0000001b1c007986 */ /* 0x0081e8000c10150a */
[----:B0-----:R-:W3:Y:S01]  /*345b0*/  LDL.LU.64 R28, [R1+0x1528] ;  /* 0x00152800011c7983 */ /* 0x001ee20000300a00 */
[----:B------:R-:W-:Y:S02]  /*345c0*/  PRMT R6, R26, 0x7632, R6 ;  /* 0x000076321a067816 */ /* 0x000fe40000000006 */
[----:B----4-:R-:W-:-:S02]  /*345d0*/  PRMT R4, R27, 0x7632, R4 ;  /* 0x000076321b047816 */ /* 0x010fc40000000004 */
[----:B------:R-:W4:Y:S04]  /*345e0*/  LDL.LU.64 R26, [R1+0x28] ;  /* 0x00002800011a7983 */ /* 0x000f280000300a00 */
[----:B---3--:R0:W-:Y:S04]  /*345f0*/  STG.E.U16 desc[UR10][R28.64], R12 ;  /* 0x0000000c1c007986 */ /* 0x0081e8000c10150a */
[----:B0-----:R-:W3:Y:S01]  /*34600*/  LDL.LU.64 R28, [R1+0x1520] ;  /* 0x00152000011c7983 */ /* 0x001ee20000300a00 */
[----:B------:R-:W-:Y:S02]  /*34610*/  PRMT R10, R7, 0x7632, R10 ;  /* 0x00007632070a7816 */ /* 0x000fe4000000000a */
[----:B--2---:R-:W-:-:S03]  /*34620*/  PRMT R9, R11, 0x7632, R9 ;  /* 0x000076320b097816 */ /* 0x004fc60000000009 */
[----:B---3--:R0:W-:Y:S04]  /*34630*/  STG.E.U16 desc[UR10][R28.64], R10 ;  /* 0x0000000a1c007986 */ /* 0x0081e8000c10150a */
[----:B0-----:R-:W2:Y:S04]  /*34640*/  LDL.LU.64 R28, [R1+0x1518] ;  /* 0x00151800011c7983 */ /* 0x001ea80000300a00 */
[----:B------:R-:W3:Y:S04]  /*34650*/  LDL.LU.64 R10, [R1+0x30] ;  /* 0x00003000010a7983 */ /* 0x000ee80000300a00 */
[----:B------:R0:W-:Y:S04]  /*34660*/  STG.E.U16 desc[UR10][R2.64], R6 ;  /* 0x0000000602007986 */ /* 0x0001e8000c10150a */
[----:B0-----:R-:W2:Y:S01]  /*34670*/  LDL.LU.64 R2, [R1+0x1510] ;  /* 0x0015100001027983 */ /* 0x001ea20000300a00 */
[----:B------:R-:W-:Y:S01]  /*34680*/  FSEL R12, R25, -INF , P1 ;  /* 0xff800000190c7808 */ /* 0x000fe20000800000 */
[----:B------:R-:W0:Y:S01]  /*34690*/  LDC.64 R6, c[0x0][0x230] ;  /* 0x00008c00ff067b82 */ /* 0x000e220000000a00 */
[----:B------:R-:W-:-:S02]  /*346a0*/  PRMT R8, R15, 0x7632, R8 ;  /* 0x000076320f087816 */ /* 0x000fc40000000008 */
[----:B------:R-:W-:Y:S02]  /*346b0*/  PRMT R5, R19, 0x7632, R5 ;  /* 0x0000763213057816 */ /* 0x000fe40000000005 */
[----:B------:R-:W-:Y:S02]  /*346c0*/  FSEL R14, R14, -INF , P4 ;  /* 0xff8000000e0e7808 */ /* 0x000fe40002000000 */
[----:B------:R-:W-:Y:S01]  /*346d0*/  FSEL R13, R13, -INF , P3 ;  /* 0xff8000000d0d7808 */ /* 0x000fe20001800000 */
[----:B------:R-:W-:-:S04]  /*346e0*/  UIMAD UR4, UR7, UR4, URZ ;  /* 0x00000004070472a4 */ /* 0x000fc8000f8e023f */
[----:B------:R-:W-:Y:S02]  /*346f0*/  USHF.L.U32 UR7, UR4, 0x2, URZ ;  /* 0x0000000204077899 */ /* 0x000fe4000800063f */
[----:B------:R-:W-:Y:S01]  /*34700*/  UIMAD.WIDE UR4, UR4, 0x4, URZ ;  /* 0x00000004040478a5 */ /* 0x000fe2000f8e023f */
[----:B---3--:R1:W-:Y:S02]  /*34710*/  STG.E.U16 desc[UR10][R10.64], R9 ;  /* 0x000000090a007986 */ /* 0x0083e4000c10150a */
[----:B-1----:R-:W-:-:S05]  /*34720*/  FSEL R11, R18, -INF , P2 ;  /* 0xff800000120b7808 */ /* 0x002fca0001000000 */
[----:B------:R-:W-:Y:S01]  /*34730*/  FFMA R10, R11, 0.69314718246459960938, R24 ;  /* 0x3f3172180b0a7823 */ /* 0x000fe20000000018 */
[----:B------:R-:W-:Y:S02]  /*34740*/  FFMA R11, R12, 0.69314718246459960938, R16 ;  /* 0x3f3172180c0b7823 */ /* 0x000fe40000000010 */
[----:B------:R-:W1:Y:S01]  /*34750*/  S2R R16, SR_TID.X ;  /* 0x0000000000107919 */ /* 0x000e620000002100 */
[----:B----4-:R3:W-:Y:S04]  /*34760*/  STG.E.U16 desc[UR10][R26.64], R8 ;  /* 0x000000081a007986 */ /* 0x0107e8000c10150a */
[----:B------:R4:W-:Y:S04]  /*34770*/  STG.E.U16 desc[UR10][R22.64], R5 ;  /* 0x0000000516007986 */ /* 0x0009e8000c10150a */
[----:B--2---:R2:W-:Y:S04]  /*34780*/  STG.E.U16 desc[UR10][R28.64], R0 ;  /* 0x000000001c007986 */ /* 0x0045e8000c10150a */
[----:B------:R0:W-:Y:S01]  /*34790*/  STG.E.U16 desc[UR10][R2.64], R4 ;  /* 0x0000000402007986 */ /* 0x0001e2000c10150a */
[----:B---3--:R-:W-:Y:S01]  /*347a0*/  FFMA R8, R14, 0.69314718246459960938, R21 ;  /* 0x3f3172180e087823 */ /* 0x008fe20000000015 */
[----:B------:R-:W-:Y:S01]  /*347b0*/  FFMA R9, R13, 0.69314718246459960938, R17 ;  /* 0x3f3172180d097823 */ /* 0x000fe20000000011 */
[----:B-1----:R-:W-:-:S04]  /*347c0*/  SHF.L.U32 R16, R16, 0x2, RZ ;  /* 0x0000000210107819 */ /* 0x002fc800000006ff */
[----:B------:R-:W-:Y:S01]  /*347d0*/  LOP3.LUT R16, R16, 0x70, RZ, 0xc0, !PT ;  /* 0x0000007010107812 */ /* 0x000fe200078ec0ff */
[----:B------:R-:W-:Y:S01]  /*347e0*/  BAR.SYNC.DEFER_BLOCKING 0x0 ;  /* 0x0000000000007b1d */ /* 0x000fe20000010000 */
[C---:B----4-:R-:W-:Y:S01]  /*347f0*/  SHF.L.U32 R5, R20.reuse, 0x2, RZ ;  /* 0x0000000214057819 */ /* 0x050fe200000006ff */
[----:B--2---:R-:W-:-:S04]  /*34800*/  IMAD.HI R0, R20, 0x4, RZ ;  /* 0x0000000414007827 */ /* 0x004fc800078e02ff */
[----:B------:R1:W-:Y:S02]  /*34810*/  STS.128 [R16+UR6], R8 ;  /* 0x0000000810007988 */ /* 0x0003e40008000c06 */
[----:B------:R-:W-:Y:S01]  /*34820*/  BAR.SYNC.DEFER_BLOCKING 0x0 ;  /* 0x0000000000007b1d */ /* 0x000fe20000010000 */
[----:B0-----:R-:W-:-:S04]  /*34830*/  IADD3 R6, P1, P2, R5, UR7, R6 ;  /* 0x0000000705067c10 */ /* 0x001fc8000fa3e006 */
[----:B------:R-:W-:Y:S01]  /*34840*/  IADD3.X R7, R0, UR5, R7, P1, P2 ;  /* 0x0000000500077c10 */ /* 0x000fe20008fe4407 */
[----:B------:R-:W-:Y:S08]  /*34850*/  @P0 EXIT ;  /* 0x000000000000094d */ /* 0x000ff00003800000 */
[----:B-1----:R-:W2:Y:S04]  /*34860*/  LDL.LU R16, [R1+0x3b8] ;  /* 0x0003b80001107983 */ /* 0x002ea80000300800 */
[----:B--2---:R-:W0:Y:S04]  /*34870*/  LDS R3, [R16] ;  /* 0x0000000010037984 */ /* 0x004e280000000800 */
[----:B0-----:R-:W-:Y:S01]  /*34880*/  STG.E desc[UR10][R6.64], R3 ;  /* 0x0000000306007986 */ /* 0x001fe2000c10190a */
[----:B------:R-:W-:Y:S05]  /*34890*/  EXIT ;  /* 0x000000000000794d */ /* 0x000fea0003800000 */
.L_x_2:
[----:B------:R-:W-:-:S00]  /*348a0*/  BRA `(.L_x_2) ;  /* 0xfffffffc00fc7947 */ /* 0x000fc0000383ffff */
[----:B------:R-:W-:-:S00]  /*348b0*/  NOP ;  /* 0x0000000000007918 */ /* 0x000fc00000000000 */
        /* <DEDUP_REMOVED lines=12> */
.L_x_3:


//--------------------- .nv.global.init           --------------------------
	.section	.nv.global.init,"aw",@progbits
.nv.global.init:
	.type		_$_str,@object
	.size		_$_str,(.L_0 - _$_str)
_$_str:
        /*0000*/ 	.byte	0x5f, 0x5f, 0x43, 0x55, 0x44, 0x41, 0x5f, 0x46, 0x54, 0x5a, 0x00
.L_0:


//--------------------- .nv.shared.attn_fwd       --------------------------
	.section	.nv.shared.attn_fwd,"aw",@nobits
	.sectionflags	@""
	.align	16
	.zero		1024


//--------------------- .nv.shared.reserved.0     --------------------------
	.section	.nv.shared.reserved.0,"aw",@nobits
	.weak		__nv_reservedSMEM_offset_0_alias
	.size		__nv_reservedSMEM_offset_0_alias, 0, 0
	.other		__nv_reservedSMEM_offset_0_alias,@"STO_CUDA_RESERVED_SHARED STV_DEFAULT"
__nv_reservedSMEM_offset_0_alias:
	.zero		0


//--------------------- .nv.constant0.attn_fwd    --------------------------
	.section	.nv.constant0.attn_fwd,"a",@progbits
	.sectionflags	@""
	.align	4
.nv.constant0.attn_fwd:
	.zero		664


//--------------------- SYMBOLS --------------------------

	.type		.nv.reservedSmem.offset0,@object
	.size		.nv.reservedSmem.offset0,0x4
